	.target	sm_90a

	.elftype	@"ET_EXEC"


//--------------------- .note.nv.tkinfo           --------------------------
	.section	.note.nv.tkinfo,"",@"SHT_NOTE"
	.sectionflags	@"SHF_NOTE_NV_TKINFO"
	.tkinfo
        /*0018*/ 	.word	0x00000002
        /*0030*/ 	.string	""
        /*0030*/ 	.string	"ptxas"
        /*0030*/ 	.string	"Cuda compilation tools, release 13.0, V13.0.88"
        /*0030*/ 	.string	"Build cuda_13.0.r13.0/compiler.36424714_0"
        /*0030*/ 	.string	"-arch sm_90a -m 64 "



//--------------------- .note.nv.cuinfo           --------------------------
	.section	.note.nv.cuinfo,"",@"SHT_NOTE"
	.sectionflags	@"SHF_NOTE_NV_CUINFO"
        /*0018*/ 	.short	0x0002
        /*001a*/ 	.short	0x005a
        /*001c*/ 	.short	0x0082
	.zero		2


//--------------------- .nv.info                  --------------------------
	.section	.nv.info,"",@"SHT_CUDA_INFO"
	.align	4


	//----- nvinfo : EIATTR_REGCOUNT
	.align		4
        /*0000*/ 	.byte	0x04, 0x2f
        /*0002*/ 	.short	(.L_15 - .L_14)
	.align		4
.L_14:
        /*0004*/ 	.word	index@(_ZN7cutlass13device_kernelINS_4gemm6kernel13GemmUniversalINS1_17GroupProblemShapeIN4cute5tupleIJiiiEEEEENS1_10collective13CollectiveMmaINS1_39MainloopSm90ArrayTmaGmmaWarpSpecializedILi8ENS6_IJNS5_1CILi1EEESD_SD_EEENS1_55KernelPtrArrayTmaWarpSpecializedCooperativeFP8FastAccumEEENS6_IJNSC_ILi256EEENSC_ILi128EEENSC_ILi64EEEEEENS_12float_e4m3_tEPNS6_IJlSD_NSC_ILi0EEEEEESL_SO_NS5_8TiledMMAINS5_8MMA_AtomIJNS5_4SM904GMMA31MMA_64x128x32_F32E4M3E4M3_SS_TNILNSS_7ScaleInE1ELSU_1EEEEEENS5_6LayoutINS6_IJNSC_ILi2EEESD_SD_EEENS6_IJSD_SM_SM_EEEEENS6_IJNS5_10UnderscoreES12_S12_EEEEENS5_13SM90_TMA_LOADENS5_14ComposedLayoutINS5_7SwizzleILi2ELi4ELi3EEENS5_18smem_ptr_flag_bitsILi8EEENSX_INS6_IJNSC_ILi8EEESJ_EEENS6_IJSJ_SD_EEEEEEEvNS5_8identityES15_S1F_vS1G_EENS_8epilogue10collective18CollectiveEpilogueINS1I_30Sm90PtrArrayTmaWarpSpecializedILi4ELi2ELi16ELb1ELb0ELi2EEEJSK_NS6_IJSI_NSC_ILi32EEEEEENS_6half_tEPNS6_IJSD_lSM_EEES1P_S1R_NS1I_6fusion15FusionCallbacksIS1M_NS1S_17LinearCombinationIS1P_fS1P_fLNS_15FloatRoundStyleE2EEESK_S1O_JEEES15_NS16_INS17_ILi3ELi4ELi3EEENS19_ILi16EEENSX_INS6_IJSJ_S1B_EEENS6_IJSD_SJ_EEEEEEENS5_17SM75_U16x8_LDSM_TENS5_14SM90_TMA_STOREES23_NS5_17SM90_U16x8_STSM_TENS5_9Copy_AtomIJNS5_17SM90_U32x4_STSM_NES1P_EEEvEEEvvEEEEvNT_6ParamsE)
        /*0008*/ 	.word	0x000000a8


	//----- nvinfo : EIATTR_FRAME_SIZE
	.align		4
.L_15:
        /*000c*/ 	.byte	0x04, 0x11
        /*000e*/ 	.short	(.L_17 - .L_16)
	.align		4
.L_16:
        /*0010*/ 	.word	index@($__internal_0_$__cuda_sm20_div_u64)
        /*0014*/ 	.word	0x00000000


	//----- nvinfo : EIATTR_FRAME_SIZE
	.align		4
.L_17:
        /*0018*/ 	.byte	0x04, 0x11
        /*001a*/ 	.short	(.L_19 - .L_18)
	.align		4
.L_18:
        /*001c*/ 	.word	index@(_ZN7cutlass13device_kernelINS_4gemm6kernel13GemmUniversalINS1_17GroupProblemShapeIN4cute5tupleIJiiiEEEEENS1_10collective13CollectiveMmaINS1_39MainloopSm90ArrayTmaGmmaWarpSpecializedILi8ENS6_IJNS5_1CILi1EEESD_SD_EEENS1_55KernelPtrArrayTmaWarpSpecializedCooperativeFP8FastAccumEEENS6_IJNSC_ILi256EEENSC_ILi128EEENSC_ILi64EEEEEENS_12float_e4m3_tEPNS6_IJlSD_NSC_ILi0EEEEEESL_SO_NS5_8TiledMMAINS5_8MMA_AtomIJNS5_4SM904GMMA31MMA_64x128x32_F32E4M3E4M3_SS_TNILNSS_7ScaleInE1ELSU_1EEEEEENS5_6LayoutINS6_IJNSC_ILi2EEESD_SD_EEENS6_IJSD_SM_SM_EEEEENS6_IJNS5_10UnderscoreES12_S12_EEEEENS5_13SM90_TMA_LOADENS5_14ComposedLayoutINS5_7SwizzleILi2ELi4ELi3EEENS5_18smem_ptr_flag_bitsILi8EEENSX_INS6_IJNSC_ILi8EEESJ_EEENS6_IJSJ_SD_EEEEEEEvNS5_8identityES15_S1F_vS1G_EENS_8epilogue10collective18CollectiveEpilogueINS1I_30Sm90PtrArrayTmaWarpSpecializedILi4ELi2ELi16ELb1ELb0ELi2EEEJSK_NS6_IJSI_NSC_ILi32EEEEEENS_6half_tEPNS6_IJSD_lSM_EEES1P_S1R_NS1I_6fusion15FusionCallbacksIS1M_NS1S_17LinearCombinationIS1P_fS1P_fLNS_15FloatRoundStyleE2EEESK_S1O_JEEES15_NS16_INS17_ILi3ELi4ELi3EEENS19_ILi16EEENSX_INS6_IJSJ_S1B_EEENS6_IJSD_SJ_EEEEEEENS5_17SM75_U16x8_LDSM_TENS5_14SM90_TMA_STOREES23_NS5_17SM90_U16x8_STSM_TENS5_9Copy_AtomIJNS5_17SM90_U32x4_STSM_NES1P_EEEvEEEvvEEEEvNT_6ParamsE)
        /*0020*/ 	.word	0x00000000


	//----- nvinfo : EIATTR_MIN_STACK_SIZE
	.align		4
.L_19:
        /*0024*/ 	.byte	0x04, 0x12
        /*0026*/ 	.short	(.L_21 - .L_20)
	.align		4
.L_20:
        /*0028*/ 	.word	index@(_ZN7cutlass13device_kernelINS_4gemm6kernel13GemmUniversalINS1_17GroupProblemShapeIN4cute5tupleIJiiiEEEEENS1_10collective13CollectiveMmaINS1_39MainloopSm90ArrayTmaGmmaWarpSpecializedILi8ENS6_IJNS5_1CILi1EEESD_SD_EEENS1_55KernelPtrArrayTmaWarpSpecializedCooperativeFP8FastAccumEEENS6_IJNSC_ILi256EEENSC_ILi128EEENSC_ILi64EEEEEENS_12float_e4m3_tEPNS6_IJlSD_NSC_ILi0EEEEEESL_SO_NS5_8TiledMMAINS5_8MMA_AtomIJNS5_4SM904GMMA31MMA_64x128x32_F32E4M3E4M3_SS_TNILNSS_7ScaleInE1ELSU_1EEEEEENS5_6LayoutINS6_IJNSC_ILi2EEESD_SD_EEENS6_IJSD_SM_SM_EEEEENS6_IJNS5_10UnderscoreES12_S12_EEEEENS5_13SM90_TMA_LOADENS5_14ComposedLayoutINS5_7SwizzleILi2ELi4ELi3EEENS5_18smem_ptr_flag_bitsILi8EEENSX_INS6_IJNSC_ILi8EEESJ_EEENS6_IJSJ_SD_EEEEEEEvNS5_8identityES15_S1F_vS1G_EENS_8epilogue10collective18CollectiveEpilogueINS1I_30Sm90PtrArrayTmaWarpSpecializedILi4ELi2ELi16ELb1ELb0ELi2EEEJSK_NS6_IJSI_NSC_ILi32EEEEEENS_6half_tEPNS6_IJSD_lSM_EEES1P_S1R_NS1I_6fusion15FusionCallbacksIS1M_NS1S_17LinearCombinationIS1P_fS1P_fLNS_15FloatRoundStyleE2EEESK_S1O_JEEES15_NS16_INS17_ILi3ELi4ELi3EEENS19_ILi16EEENSX_INS6_IJSJ_S1B_EEENS6_IJSD_SJ_EEEEEEENS5_17SM75_U16x8_LDSM_TENS5_14SM90_TMA_STOREES23_NS5_17SM90_U16x8_STSM_TENS5_9Copy_AtomIJNS5_17SM90_U32x4_STSM_NES1P_EEEvEEEvvEEEEvNT_6ParamsE)
        /*002c*/ 	.word	0x00000000
.L_21:


//--------------------- .nv.compat                --------------------------
	.section	.nv.compat,"",@"SHT_CUDA_COMPAT_INFO"
	.align	4
        /*0000*/ 	.byte	0x02, 0x09, 0x01, 0x00, 0x02, 0x02, 0x04, 0x00, 0x02, 0x05, 0x05, 0x00, 0x03, 0x07, 0x01, 0x01
        /*0010*/ 	.byte	0x02, 0x03, 0x03, 0x00, 0x02, 0x06, 0x01, 0x00, 0x04, 0x0b, 0x08, 0x00, 0x00, 0x00, 0x00, 0x00
        /*0020*/ 	.byte	0x00, 0x00, 0x00, 0x00


//--------------------- .nv.info._ZN7cutlass13device_kernelINS_4gemm6kernel13GemmUniversalINS1_17GroupProblemShapeIN4cute5tupleIJiiiEEEEENS1_10collective13CollectiveMmaINS1_39MainloopSm90ArrayTmaGmmaWarpSpecializedILi8ENS6_IJNS5_1CILi1EEESD_SD_EEENS1_55KernelPtrArrayTmaWarpSpecializedCooperativeFP8FastAccumEEENS6_IJNSC_ILi256EEENSC_ILi128EEENSC_ILi64EEEEEENS_12float_e4m3_tEPNS6_IJlSD_NSC_ILi0EEEEEESL_SO_NS5_8TiledMMAINS5_8MMA_AtomIJNS5_4SM904GMMA31MMA_64x128x32_F32E4M3E4M3_SS_TNILNSS_7ScaleInE1ELSU_1EEEEEENS5_6LayoutINS6_IJNSC_ILi2EEESD_SD_EEENS6_IJSD_SM_SM_EEEEENS6_IJNS5_10UnderscoreES12_S12_EEEEENS5_13SM90_TMA_LOADENS5_14ComposedLayoutINS5_7SwizzleILi2ELi4ELi3EEENS5_18smem_ptr_flag_bitsILi8EEENSX_INS6_IJNSC_ILi8EEESJ_EEENS6_IJSJ_SD_EEEEEEEvNS5_8identityES15_S1F_vS1G_EENS_8epilogue10collective18CollectiveEpilogueINS1I_30Sm90PtrArrayTmaWarpSpecializedILi4ELi2ELi16ELb1ELb0ELi2EEEJSK_NS6_IJSI_NSC_ILi32EEEEEENS_6half_tEPNS6_IJSD_lSM_EEES1P_S1R_NS1I_6fusion15FusionCallbacksIS1M_NS1S_17LinearCombinationIS1P_fS1P_fLNS_15FloatRoundStyleE2EEESK_S1O_JEEES15_NS16_INS17_ILi3ELi4ELi3EEENS19_ILi16EEENSX_INS6_IJSJ_S1B_EEENS6_IJSD_SJ_EEEEEEENS5_17SM75_U16x8_LDSM_TENS5_14SM90_TMA_STOREES23_NS5_17SM90_U16x8_STSM_TENS5_9Copy_AtomIJNS5_17SM90_U32x4_STSM_NES1P_EEEvEEEvvEEEEvNT_6ParamsE --------------------------
	.section	.nv.info._ZN7cutlass13device_kernelINS_4gemm6kernel13GemmUniversalINS1_17GroupProblemShapeIN4cute5tupleIJiiiEEEEENS1_10collective13CollectiveMmaINS1_39MainloopSm90ArrayTmaGmmaWarpSpecializedILi8ENS6_IJNS5_1CILi1EEESD_SD_EEENS1_55KernelPtrArrayTmaWarpSpecializedCooperativeFP8FastAccumEEENS6_IJNSC_ILi256EEENSC_ILi128EEENSC_ILi64EEEEEENS_12float_e4m3_tEPNS6_IJlSD_NSC_ILi0EEEEEESL_SO_NS5_8TiledMMAINS5_8MMA_AtomIJNS5_4SM904GMMA31MMA_64x128x32_F32E4M3E4M3_SS_TNILNSS_7ScaleInE1ELSU_1EEEEEENS5_6LayoutINS6_IJNSC_ILi2EEESD_SD_EEENS6_IJSD_SM_SM_EEEEENS6_IJNS5_10UnderscoreES12_S12_EEEEENS5_13SM90_TMA_LOADENS5_14ComposedLayoutINS5_7SwizzleILi2ELi4ELi3EEENS5_18smem_ptr_flag_bitsILi8EEENSX_INS6_IJNSC_ILi8EEESJ_EEENS6_IJSJ_SD_EEEEEEEvNS5_8identityES15_S1F_vS1G_EENS_8epilogue10collective18CollectiveEpilogueINS1I_30Sm90PtrArrayTmaWarpSpecializedILi4ELi2ELi16ELb1ELb0ELi2EEEJSK_NS6_IJSI_NSC_ILi32EEEEEENS_6half_tEPNS6_IJSD_lSM_EEES1P_S1R_NS1I_6fusion15FusionCallbacksIS1M_NS1S_17LinearCombinationIS1P_fS1P_fLNS_15FloatRoundStyleE2EEESK_S1O_JEEES15_NS16_INS17_ILi3ELi4ELi3EEENS19_ILi16EEENSX_INS6_IJSJ_S1B_EEENS6_IJSD_SJ_EEEEEEENS5_17SM75_U16x8_LDSM_TENS5_14SM90_TMA_STOREES23_NS5_17SM90_U16x8_STSM_TENS5_9Copy_AtomIJNS5_17SM90_U32x4_STSM_NES1P_EEEvEEEvvEEEEvNT_6ParamsE,"",@"SHT_CUDA_INFO"
	.sectionflags	@""
	.align	4


	//----- nvinfo : EIATTR_CUDA_API_VERSION
	.align		4
        /*0000*/ 	.byte	0x04, 0x37
        /*0002*/ 	.short	(.L_23 - .L_22)
.L_22:
        /*0004*/ 	.word	0x00000082


	//----- nvinfo : EIATTR_KPARAM_INFO
	.align		4
.L_23:
        /*0008*/ 	.byte	0x04, 0x17
        /*000a*/ 	.short	(.L_25 - .L_24)
.L_24:
        /*000c*/ 	.word	0x00000000
        /*0010*/ 	.short	0x0000
        /*0012*/ 	.short	0x0070
        /*0014*/ 	.byte	0x00, 0xf0, 0x01, 0x1c


	//----- nvinfo : EIATTR_SPARSE_MMA_MASK
	.align		4
.L_25:
        /*0018*/ 	.byte	0x03, 0x50
        /*001a*/ 	.short	0x0000


	//----- nvinfo : EIATTR_MAXREG_COUNT
	.align		4
        /*001c*/ 	.byte	0x03, 0x1b
        /*001e*/ 	.short	0x00a8


	//----- nvinfo : EIATTR_NUM_BARRIERS
	.align		4
        /*0020*/ 	.byte	0x02, 0x4c
        /*0022*/ 	.byte	0x02
	.zero		1


	//----- nvinfo : EIATTR_EXTERNS
	.align		4
        /*0024*/ 	.byte	0x04, 0x0f
        /*0026*/ 	.short	(.L_27 - .L_26)


	//   ....[0]....
	.align		4
.L_26:
        /*0028*/ 	.word	index@(__assertfail)


	//----- nvinfo : EIATTR_MERCURY_ISA_VERSION
	.align		4
.L_27:
        /*002c*/ 	.byte	0x03, 0x5f
        /*002e*/ 	.short	0x0101


	//----- nvinfo : EIATTR_INT_WARP_WIDE_INSTR_OFFSETS
	.align		4
        /*0030*/ 	.byte	0x04, 0x31
        /*0032*/ 	.short	(.L_29 - .L_28)


	//   ....[0]....
.L_28:
        /*0034*/ 	.word	0x00001200


	//   ....[1]....
        /*0038*/ 	.word	0x00001210


	//   ....[2]....
        /*003c*/ 	.word	0x00001280


	//----- nvinfo : EIATTR_COOP_GROUP_MASK_REGIDS
	.align		4
.L_29:
        /*0040*/ 	.byte	0x04, 0x29
        /*0042*/ 	.short	(.L_31 - .L_30)


	//   ....[0]....
.L_30:
        /*0044*/ 	.word	0xffffffff


	//   ....[1]....
        /*0048*/ 	.word	0xffffffff


	//   ....[2]....
        /*004c*/ 	.word	0xffffffff


	//   ....[3]....
        /*0050*/ 	.word	0xffffffff


	//   ....[4]....
        /*0054*/ 	.word	0xffffffff


	//   ....[5]....
        /*0058*/ 	.word	0xffffffff


	//   ....[6]....
        /*005c*/ 	.word	0xffffffff


	//   ....[7]....
        /*0060*/ 	.word	0xffffffff


	//   ....[8]....
        /*0064*/ 	.word	0xffffffff


	//   ....[9]....
        /*0068*/ 	.word	0xffffffff


	//   ....[10]....
        /*006c*/ 	.word	0xffffffff


	//   ....[11]....
        /*0070*/ 	.word	0xffffffff


	//   ....[12]....
        /*0074*/ 	.word	0xffffffff


	//   ....[13]....
        /*0078*/ 	.word	0xffffffff


	//   ....[14]....
        /*007c*/ 	.word	0xffffffff


	//   ....[15]....
        /*0080*/ 	.word	0xffffffff


	//   ....[16]....
        /*0084*/ 	.word	0xffffffff


	//   ....[17]....
        /*0088*/ 	.word	0xffffffff


	//   ....[18]....
        /*008c*/ 	.word	0xffffffff


	//   ....[19]....
        /*0090*/ 	.word	0xffffffff


	//   ....[20]....
        /*0094*/ 	.word	0xffffffff


	//   ....[21]....
        /*0098*/ 	.word	0xffffffff


	//   ....[22]....
        /*009c*/ 	.word	0xffffffff


	//   ....[23]....
        /*00a0*/ 	.word	0xffffffff


	//   ....[24]....
        /*00a4*/ 	.word	0xffffffff


	//   ....[25]....
        /*00a8*/ 	.word	0xffffffff


	//   ....[26]....
        /*00ac*/ 	.word	0xffffffff


	//   ....[27]....
        /*00b0*/ 	.word	0xffffffff


	//   ....[28]....
        /*00b4*/ 	.word	0xffffffff


	//   ....[29]....
        /*00b8*/ 	.word	0xffffffff


	//   ....[30]....
        /*00bc*/ 	.word	0xffffffff


	//   ....[31]....
        /*00c0*/ 	.word	0xffffffff


	//   ....[32]....
        /*00c4*/ 	.word	0xffffffff


	//   ....[33]....
        /*00c8*/ 	.word	0xffffffff


	//   ....[34]....
        /*00cc*/ 	.word	0xffffffff


	//   ....[35]....
        /*00d0*/ 	.word	0xffffffff


	//   ....[36]....
        /*00d4*/ 	.word	0xffffffff


	//   ....[37]....
        /*00d8*/ 	.word	0xffffffff


	//   ....[38]....
        /*00dc*/ 	.word	0xffffffff


	//   ....[39]....
        /*00e0*/ 	.word	0xffffffff


	//   ....[40]....
        /*00e4*/ 	.word	0xffffffff


	//   ....[41]....
        /*00e8*/ 	.word	0xffffffff


	//   ....[42]....
        /*00ec*/ 	.word	0xffffffff


	//   ....[43]....
        /*00f0*/ 	.word	0xffffffff


	//   ....[44]....
        /*00f4*/ 	.word	0xffffffff


	//   ....[45]....
        /*00f8*/ 	.word	0xffffffff


	//   ....[46]....
        /*00fc*/ 	.word	0xffffffff


	//   ....[47]....
        /*0100*/ 	.word	0xffffffff


	//   ....[48]....
        /*0104*/ 	.word	0xffffffff


	//   ....[49]....
        /*0108*/ 	.word	0xffffffff


	//   ....[50]....
        /*010c*/ 	.word	0xffffffff


	//   ....[51]....
        /*0110*/ 	.word	0xffffffff


	//   ....[52]....
        /*0114*/ 	.word	0xffffffff


	//   ....[53]....
        /*0118*/ 	.word	0xffffffff


	//   ....[54]....
        /*011c*/ 	.word	0xffffffff


	//   ....[55]....
        /*0120*/ 	.word	0xffffffff


	//   ....[56]....
        /*0124*/ 	.word	0xffffffff


	//   ....[57]....
        /*0128*/ 	.word	0xffffffff


	//   ....[58]....
        /*012c*/ 	.word	0xffffffff


	//   ....[59]....
        /*0130*/ 	.word	0xffffffff


	//   ....[60]....
        /*0134*/ 	.word	0xffffffff


	//   ....[61]....
        /*0138*/ 	.word	0xffffffff


	//   ....[62]....
        /*013c*/ 	.word	0xffffffff


	//   ....[63]....
        /*0140*/ 	.word	0xffffffff


	//   ....[64]....
        /*0144*/ 	.word	0xffffffff


	//   ....[65]....
        /*0148*/ 	.word	0xffffffff


	//   ....[66]....
        /*014c*/ 	.word	0xffffffff


	//   ....[67]....
        /*0150*/ 	.word	0xffffffff


	//   ....[68]....
        /*0154*/ 	.word	0xffffffff


	//   ....[69]....
        /*0158*/ 	.word	0xffffffff


	//   ....[70]....
        /*015c*/ 	.word	0xffffffff


	//   ....[71]....
        /*0160*/ 	.word	0xffffffff


	//   ....[72]....
        /*0164*/ 	.word	0xffffffff


	//   ....[73]....
        /*0168*/ 	.word	0xffffffff


	//   ....[74]....
        /*016c*/ 	.word	0xffffffff


	//   ....[75]....
        /*0170*/ 	.word	0xffffffff


	//   ....[76]....
        /*0174*/ 	.word	0xffffffff


	//   ....[77]....
        /*0178*/ 	.word	0xffffffff


	//   ....[78]....
        /*017c*/ 	.word	0x0500000f


	//----- nvinfo : EIATTR_COOP_GROUP_INSTR_OFFSETS
	.align		4
.L_31:
        /*0180*/ 	.byte	0x04, 0x28
        /*0182*/ 	.short	(.L_33 - .L_32)


	//   ....[0]....
.L_32:
        /*0184*/ 	.word	0x00000770


	//   ....[1]....
        /*0188*/ 	.word	0x00000840


	//   ....[2]....
        /*018c*/ 	.word	0x00000ce0


	//   ....[3]....
        /*0190*/ 	.word	0x00000f80


	//   ....[4]....
        /*0194*/ 	.word	0x00001150


	//   ....[5]....
        /*0198*/ 	.word	0x00001990


	//   ....[6]....
        /*019c*/ 	.word	0x000019c0


	//   ....[7]....
        /*01a0*/ 	.word	0x00001a40


	//   ....[8]....
        /*01a4*/ 	.word	0x00001a50


	//   ....[9]....
        /*01a8*/ 	.word	0x00001a90


	//   ....[10]....
        /*01ac*/ 	.word	0x00001ab0


	//   ....[11]....
        /*01b0*/ 	.word	0x00001af0


	//   ....[12]....
        /*01b4*/ 	.word	0x00001b10


	//   ....[13]....
        /*01b8*/ 	.word	0x00001b50


	//   ....[14]....
        /*01bc*/ 	.word	0x00001b70


	//   ....[15]....
        /*01c0*/ 	.word	0x00001be0


	//   ....[16]....
        /*01c4*/ 	.word	0x00001d60


	//   ....[17]....
        /*01c8*/ 	.word	0x00001d70


	//   ....[18]....
        /*01cc*/ 	.word	0x00002350


	//   ....[19]....
        /*01d0*/ 	.word	0x00002360


	//   ....[20]....
        /*01d4*/ 	.word	0x000023b0


	//   ....[21]....
        /*01d8*/ 	.word	0x000023c0


	//   ....[22]....
        /*01dc*/ 	.word	0x00002410


	//   ....[23]....
        /*01e0*/ 	.word	0x00002420


	//   ....[24]....
        /*01e4*/ 	.word	0x00002470


	//   ....[25]....
        /*01e8*/ 	.word	0x00002480


	//   ....[26]....
        /*01ec*/ 	.word	0x000024d0


	//   ....[27]....
        /*01f0*/ 	.word	0x000024e0


	//   ....[28]....
        /*01f4*/ 	.word	0x00002570


	//   ....[29]....
        /*01f8*/ 	.word	0x000025e0


	//   ....[30]....
        /*01fc*/ 	.word	0x00002670


	//   ....[31]....
        /*0200*/ 	.word	0x00002690


	//   ....[32]....
        /*0204*/ 	.word	0x000026a0


	//   ....[33]....
        /*0208*/ 	.word	0x000026b0


	//   ....[34]....
        /*020c*/ 	.word	0x000026c0


	//   ....[35]....
        /*0210*/ 	.word	0x000026d0


	//   ....[36]....
        /*0214*/ 	.word	0x00002c70


	//   ....[37]....
        /*0218*/ 	.word	0x00002f10


	//   ....[38]....
        /*021c*/ 	.word	0x000032c0


	//   ....[39]....
        /*0220*/ 	.word	0x00003750


	//   ....[40]....
        /*0224*/ 	.word	0x00008130


	//   ....[41]....
        /*0228*/ 	.word	0x000086a0


	//   ....[42]....
        /*022c*/ 	.word	0x00008a40


	//   ....[43]....
        /*0230*/ 	.word	0x00009fe0


	//   ....[44]....
        /*0234*/ 	.word	0x0000a6b0


	//   ....[45]....
        /*0238*/ 	.word	0x0000ab80


	//   ....[46]....
        /*023c*/ 	.word	0x0000b990


	//   ....[47]....
        /*0240*/ 	.word	0x0000ca10


	//   ....[48]....
        /*0244*/ 	.word	0x0000ca30


	//   ....[49]....
        /*0248*/ 	.word	0x0000ca80


	//   ....[50]....
        /*024c*/ 	.word	0x0000caa0


	//   ....[51]....
        /*0250*/ 	.word	0x0000cae0


	//   ....[52]....
        /*0254*/ 	.word	0x0000cb10


	//   ....[53]....
        /*0258*/ 	.word	0x0000cb50


	//   ....[54]....
        /*025c*/ 	.word	0x0000cb80


	//   ....[55]....
        /*0260*/ 	.word	0x0000cbc0


	//   ....[56]....
        /*0264*/ 	.word	0x0000cbf0


	//   ....[57]....
        /*0268*/ 	.word	0x0000cc80


	//   ....[58]....
        /*026c*/ 	.word	0x0000cda0


	//   ....[59]....
        /*0270*/ 	.word	0x0000cdc0


	//   ....[60]....
        /*0274*/ 	.word	0x0000d410


	//   ....[61]....
        /*0278*/ 	.word	0x0000d420


	//   ....[62]....
        /*027c*/ 	.word	0x0000d470


	//   ....[63]....
        /*0280*/ 	.word	0x0000d480


	//   ....[64]....
        /*0284*/ 	.word	0x0000d4d0


	//   ....[65]....
        /*0288*/ 	.word	0x0000d4e0


	//   ....[66]....
        /*028c*/ 	.word	0x0000d530


	//   ....[67]....
        /*0290*/ 	.word	0x0000d540


	//   ....[68]....
        /*0294*/ 	.word	0x0000d590


	//   ....[69]....
        /*0298*/ 	.word	0x0000d5a0


	//   ....[70]....
        /*029c*/ 	.word	0x0000d630


	//   ....[71]....
        /*02a0*/ 	.word	0x0000d6a0


	//   ....[72]....
        /*02a4*/ 	.word	0x0000d730


	//   ....[73]....
        /*02a8*/ 	.word	0x0000d750


	//   ....[74]....
        /*02ac*/ 	.word	0x0000d760


	//   ....[75]....
        /*02b0*/ 	.word	0x0000d770


	//   ....[76]....
        /*02b4*/ 	.word	0x0000d780


	//   ....[77]....
        /*02b8*/ 	.word	0x0000d790


	//   ....[78]....
        /*02bc*/ 	.word	0x0000eec0


	//----- nvinfo : EIATTR_REG_RECONFIG
	.align		4
.L_33:
        /*02c0*/ 	.byte	0x01, 0x54
	.zero		2


	//----- nvinfo : EIATTR_SYSCALL_OFFSETS
	.align		4
        /*02c4*/ 	.byte	0x04, 0x46
        /*02c6*/ 	.short	(.L_35 - .L_34)


	//   ....[0]....
.L_34:
        /*02c8*/ 	.word	0x000046e0


	//   ....[1]....
        /*02cc*/ 	.word	0x000047d0


	//----- nvinfo : EIATTR_MBARRIER_INSTR_OFFSETS
	.align		4
.L_35:
        /*02d0*/ 	.byte	0x04, 0x39
        /*02d2*/ 	.short	(.L_37 - .L_36)


	//   ....[0]....
.L_36:
        /*02d4*/ 	.word	0x00000bc0
        /*02d8*/ 	.word	0x000000ff
        /*02dc*/ 	.word	0x00038400
        /*02e0*/ 	.short	0x0100
        /*02e2*/ 	.byte	0x06
	.zero		1


	//   ....[1]....
        /*02e4*/ 	.word	0x00000bd0
        /*02e8*/ 	.word	0x000000ff
        /*02ec*/ 	.word	0x00038440
        /*02f0*/ 	.short	0x0100
        /*02f2*/ 	.byte	0x06
	.zero		1


	//   ....[2]....
        /*02f4*/ 	.word	0x00000be0
        /*02f8*/ 	.word	0x000000ff
        /*02fc*/ 	.word	0x00038408
        /*0300*/ 	.short	0x0100
        /*0302*/ 	.byte	0x06
	.zero		1


	//   ....[3]....
        /*0304*/ 	.word	0x00000bf0
        /*0308*/ 	.word	0x000000ff
        /*030c*/ 	.word	0x00038448
        /*0310*/ 	.short	0x0100
        /*0312*/ 	.byte	0x06
	.zero		1


	//   ....[4]....
        /*0314*/ 	.word	0x00000c00
        /*0318*/ 	.word	0x000000ff
        /*031c*/ 	.word	0x00038410
        /*0320*/ 	.short	0x0100
        /*0322*/ 	.byte	0x06
	.zero		1


	//   ....[5]....
        /*0324*/ 	.word	0x00000c10
        /*0328*/ 	.word	0x000000ff
        /*032c*/ 	.word	0x00038450
        /*0330*/ 	.short	0x0100
        /*0332*/ 	.byte	0x06
	.zero		1


	//   ....[6]....
        /*0334*/ 	.word	0x00000c20
        /*0338*/ 	.word	0x000000ff
        /*033c*/ 	.word	0x00038418
        /*0340*/ 	.short	0x0100
        /*0342*/ 	.byte	0x06
	.zero		1


	//   ....[7]....
        /*0344*/ 	.word	0x00000c30
        /*0348*/ 	.word	0x000000ff
        /*034c*/ 	.word	0x00038458
        /*0350*/ 	.short	0x0100
        /*0352*/ 	.byte	0x06
	.zero		1


	//   ....[8]....
        /*0354*/ 	.word	0x00000c40
        /*0358*/ 	.word	0x000000ff
        /*035c*/ 	.word	0x00038420
        /*0360*/ 	.short	0x0100
        /*0362*/ 	.byte	0x06
	.zero		1


	//   ....[9]....
        /*0364*/ 	.word	0x00000c50
        /*0368*/ 	.word	0x000000ff
        /*036c*/ 	.word	0x00038460
        /*0370*/ 	.short	0x0100
        /*0372*/ 	.byte	0x06
	.zero		1


	//   ....[10]....
        /*0374*/ 	.word	0x00000c60
        /*0378*/ 	.word	0x000000ff
        /*037c*/ 	.word	0x00038428
        /*0380*/ 	.short	0x0100
        /*0382*/ 	.byte	0x06
	.zero		1


	//   ....[11]....
        /*0384*/ 	.word	0x00000c70
        /*0388*/ 	.word	0x000000ff
        /*038c*/ 	.word	0x00038468
        /*0390*/ 	.short	0x0100
        /*0392*/ 	.byte	0x06
	.zero		1


	//   ....[12]....
        /*0394*/ 	.word	0x00000c80
        /*0398*/ 	.word	0x000000ff
        /*039c*/ 	.word	0x00038430
        /*03a0*/ 	.short	0x0100
        /*03a2*/ 	.byte	0x06
	.zero		1


	//   ....[13]....
        /*03a4*/ 	.word	0x00000c90
        /*03a8*/ 	.word	0x000000ff
        /*03ac*/ 	.word	0x00038470
        /*03b0*/ 	.short	0x0100
        /*03b2*/ 	.byte	0x06
	.zero		1


	//   ....[14]....
        /*03b4*/ 	.word	0x00000ca0
        /*03b8*/ 	.word	0x000000ff
        /*03bc*/ 	.word	0x00038438
        /*03c0*/ 	.short	0x0100
        /*03c2*/ 	.byte	0x06
	.zero		1


	//   ....[15]....
        /*03c4*/ 	.word	0x00000cb0
        /*03c8*/ 	.word	0x000000ff
        /*03cc*/ 	.word	0x00038478
        /*03d0*/ 	.short	0x0100
        /*03d2*/ 	.byte	0x06
	.zero		1


	//   ....[16]....
        /*03d4*/ 	.word	0x00000e60
        /*03d8*/ 	.word	0x000000ff
        /*03dc*/ 	.word	0x00038480
        /*03e0*/ 	.short	0x0100
        /*03e2*/ 	.byte	0x06
	.zero		1


	//   ....[17]....
        /*03e4*/ 	.word	0x00000e70
        /*03e8*/ 	.word	0x000000ff
        /*03ec*/ 	.word	0x000384c0
        /*03f0*/ 	.short	0x0100
        /*03f2*/ 	.byte	0x06
	.zero		1


	//   ....[18]....
        /*03f4*/ 	.word	0x00000e80
        /*03f8*/ 	.word	0x000000ff
        /*03fc*/ 	.word	0x00038488
        /*0400*/ 	.short	0x0100
        /*0402*/ 	.byte	0x06
	.zero		1


	//   ....[19]....
        /*0404*/ 	.word	0x00000e90
        /*0408*/ 	.word	0x000000ff
        /*040c*/ 	.word	0x000384c8
        /*0410*/ 	.short	0x0100
        /*0412*/ 	.byte	0x06
	.zero		1


	//   ....[20]....
        /*0414*/ 	.word	0x00000ea0
        /*0418*/ 	.word	0x000000ff
        /*041c*/ 	.word	0x00038490
        /*0420*/ 	.short	0x0100
        /*0422*/ 	.byte	0x06
	.zero		1


	//   ....[21]....
        /*0424*/ 	.word	0x00000eb0
        /*0428*/ 	.word	0x000000ff
        /*042c*/ 	.word	0x000384d0
        /*0430*/ 	.short	0x0100
        /*0432*/ 	.byte	0x06
	.zero		1


	//   ....[22]....
        /*0434*/ 	.word	0x00000ec0
        /*0438*/ 	.word	0x000000ff
        /*043c*/ 	.word	0x00038498
        /*0440*/ 	.short	0x0100
        /*0442*/ 	.byte	0x06
	.zero		1


	//   ....[23]....
        /*0444*/ 	.word	0x00000ed0
        /*0448*/ 	.word	0x000000ff
        /*044c*/ 	.word	0x000384d8
        /*0450*/ 	.short	0x0100
        /*0452*/ 	.byte	0x06
	.zero		1


	//   ....[24]....
        /*0454*/ 	.word	0x00000ee0
        /*0458*/ 	.word	0x000000ff
        /*045c*/ 	.word	0x000384a0
        /*0460*/ 	.short	0x0100
        /*0462*/ 	.byte	0x06
	.zero		1


	//   ....[25]....
        /*0464*/ 	.word	0x00000ef0
        /*0468*/ 	.word	0x000000ff
        /*046c*/ 	.word	0x000384e0
        /*0470*/ 	.short	0x0100
        /*0472*/ 	.byte	0x06
	.zero		1


	//   ....[26]....
        /*0474*/ 	.word	0x00000f00
        /*0478*/ 	.word	0x000000ff
        /*047c*/ 	.word	0x000384a8
        /*0480*/ 	.short	0x0100
        /*0482*/ 	.byte	0x06
	.zero		1


	//   ....[27]....
        /*0484*/ 	.word	0x00000f10
        /*0488*/ 	.word	0x000000ff
        /*048c*/ 	.word	0x000384e8
        /*0490*/ 	.short	0x0100
        /*0492*/ 	.byte	0x06
	.zero		1


	//   ....[28]....
        /*0494*/ 	.word	0x00000f20
        /*0498*/ 	.word	0x000000ff
        /*049c*/ 	.word	0x000384b0
        /*04a0*/ 	.short	0x0100
        /*04a2*/ 	.byte	0x06
	.zero		1


	//   ....[29]....
        /*04a4*/ 	.word	0x00000f30
        /*04a8*/ 	.word	0x000000ff
        /*04ac*/ 	.word	0x000384f0
        /*04b0*/ 	.short	0x0100
        /*04b2*/ 	.byte	0x06
	.zero		1


	//   ....[30]....
        /*04b4*/ 	.word	0x00000f40
        /*04b8*/ 	.word	0x000000ff
        /*04bc*/ 	.word	0x000384b8
        /*04c0*/ 	.short	0x0100
        /*04c2*/ 	.byte	0x06
	.zero		1


	//   ....[31]....
        /*04c4*/ 	.word	0x00000f50
        /*04c8*/ 	.word	0x000000ff
        /*04cc*/ 	.word	0x000384f8
        /*04d0*/ 	.short	0x0100
        /*04d2*/ 	.byte	0x06
	.zero		1


	//   ....[32]....
        /*04d4*/ 	.word	0x000010c0
        /*04d8*/ 	.word	0x000000ff
        /*04dc*/ 	.word	0x00038500
        /*04e0*/ 	.short	0x0100
        /*04e2*/ 	.byte	0x06
	.zero		1


	//   ....[33]....
        /*04e4*/ 	.word	0x000010d0
        /*04e8*/ 	.word	0x000000ff
        /*04ec*/ 	.word	0x00038520
        /*04f0*/ 	.short	0x0100
        /*04f2*/ 	.byte	0x06
	.zero		1


	//   ....[34]....
        /*04f4*/ 	.word	0x000010e0
        /*04f8*/ 	.word	0x000000ff
        /*04fc*/ 	.word	0x00038508
        /*0500*/ 	.short	0x0100
        /*0502*/ 	.byte	0x06
	.zero		1


	//   ....[35]....
        /*0504*/ 	.word	0x000010f0
        /*0508*/ 	.word	0x000000ff
        /*050c*/ 	.word	0x00038528
        /*0510*/ 	.short	0x0100
        /*0512*/ 	.byte	0x06
	.zero		1


	//   ....[36]....
        /*0514*/ 	.word	0x00001100
        /*0518*/ 	.word	0x000000ff
        /*051c*/ 	.word	0x00038510
        /*0520*/ 	.short	0x0100
        /*0522*/ 	.byte	0x06
	.zero		1


	//   ....[37]....
        /*0524*/ 	.word	0x00001110
        /*0528*/ 	.word	0x000000ff
        /*052c*/ 	.word	0x00038530
        /*0530*/ 	.short	0x0100
        /*0532*/ 	.byte	0x06
	.zero		1


	//   ....[38]....
        /*0534*/ 	.word	0x00001120
        /*0538*/ 	.word	0x000000ff
        /*053c*/ 	.word	0x00038518
        /*0540*/ 	.short	0x0100
        /*0542*/ 	.byte	0x06
	.zero		1


	//   ....[39]....
        /*0544*/ 	.word	0x00001130
        /*0548*/ 	.word	0x000000ff
        /*054c*/ 	.word	0x00038538
        /*0550*/ 	.short	0x0100
        /*0552*/ 	.byte	0x06
	.zero		1


	//   ....[40]....
        /*0554*/ 	.word	0x000012d0
        /*0558*/ 	.word	0x000000ff
        /*055c*/ 	.word	0x00038540
        /*0560*/ 	.short	0x0100
        /*0562*/ 	.byte	0x06
	.zero		1


	//   ....[41]....
        /*0564*/ 	.word	0x000012e0
        /*0568*/ 	.word	0x000000ff
        /*056c*/ 	.word	0x00038548
        /*0570*/ 	.short	0x0100
        /*0572*/ 	.byte	0x06
	.zero		1


	//   ....[42]....
        /*0574*/ 	.word	0x00003cd0
        /*0578*/ 	.word	0x000000ff
        /*057c*/ 	.word	0x00038480
        /*0580*/ 	.short	0x010a
        /*0582*/ 	.byte	0x04
	.zero		1


	//   ....[43]....
        /*0584*/ 	.word	0x00003d10
        /*0588*/ 	.word	0x000000ff
        /*058c*/ 	.word	0x00038480
        /*0590*/ 	.short	0x010a
        /*0592*/ 	.byte	0x04
	.zero		1


	//   ....[44]....
        /*0594*/ 	.word	0x00004070
        /*0598*/ 	.word	0x000000ff
        /*059c*/ 	.word	0x00038480
        /*05a0*/ 	.short	0x010a
        /*05a2*/ 	.byte	0x04
	.zero		1


	//   ....[45]....
        /*05a4*/ 	.word	0x000040b0
        /*05a8*/ 	.word	0x000000ff
        /*05ac*/ 	.word	0x00038480
        /*05b0*/ 	.short	0x010a
        /*05b2*/ 	.byte	0x04
	.zero		1


	//   ....[46]....
        /*05b4*/ 	.word	0x00004340
        /*05b8*/ 	.word	0x000000ff
        /*05bc*/ 	.word	0x00000000
        /*05c0*/ 	.short	0x0101
        /*05c2*/ 	.byte	0x04
	.zero		1


	//   ....[47]....
        /*05c4*/ 	.word	0x000044f0
        /*05c8*/ 	.word	0x000000ff
        /*05cc*/ 	.word	0x00000000
        /*05d0*/ 	.short	0x0101
        /*05d2*/ 	.byte	0x0b
	.zero		1


	//   ....[48]....
        /*05d4*/ 	.word	0x00004b80
        /*05d8*/ 	.word	0x000000ff
        /*05dc*/ 	.word	0x00038500
        /*05e0*/ 	.short	0x010a
        /*05e2*/ 	.byte	0x2f
	.zero		1


	//   ....[49]....
        /*05e4*/ 	.word	0x00005200
        /*05e8*/ 	.word	0x000000ff
        /*05ec*/ 	.word	0x00000000
        /*05f0*/ 	.short	0x0101
        /*05f2*/ 	.byte	0x04
	.zero		1


	//   ....[50]....
        /*05f4*/ 	.word	0x00005230
        /*05f8*/ 	.word	0x000000ff
        /*05fc*/ 	.word	0x00038508
        /*0600*/ 	.short	0x010a
        /*0602*/ 	.byte	0x2f
	.zero		1


	//   ....[51]....
        /*0604*/ 	.word	0x000057d0
        /*0608*/ 	.word	0x000000ff
        /*060c*/ 	.word	0x00000000
        /*0610*/ 	.short	0x0101
        /*0612*/ 	.byte	0x04
	.zero		1


	//   ....[52]....
        /*0614*/ 	.word	0x00005800
        /*0618*/ 	.word	0x000000ff
        /*061c*/ 	.word	0x00038510
        /*0620*/ 	.short	0x010a
        /*0622*/ 	.byte	0x2f
	.zero		1


	//   ....[53]....
        /*0624*/ 	.word	0x00005dd0
        /*0628*/ 	.word	0x000000ff
        /*062c*/ 	.word	0x00000000
        /*0630*/ 	.short	0x0101
        /*0632*/ 	.byte	0x04
	.zero		1


	//   ....[54]....
        /*0634*/ 	.word	0x00005e00
        /*0638*/ 	.word	0x000000ff
        /*063c*/ 	.word	0x00038518
        /*0640*/ 	.short	0x010a
        /*0642*/ 	.byte	0x2f
	.zero		1


	//   ....[55]....
        /*0644*/ 	.word	0x000063d0
        /*0648*/ 	.word	0x000000ff
        /*064c*/ 	.word	0x00000000
        /*0650*/ 	.short	0x0101
        /*0652*/ 	.byte	0x04
	.zero		1


	//   ....[56]....
        /*0654*/ 	.word	0x00006420
        /*0658*/ 	.word	0x000000ff
        /*065c*/ 	.word	0x00038500
        /*0660*/ 	.short	0x010a
        /*0662*/ 	.byte	0x2f
	.zero		1


	//   ....[57]....
        /*0664*/ 	.word	0x000069f0
        /*0668*/ 	.word	0x000000ff
        /*066c*/ 	.word	0x00000000
        /*0670*/ 	.short	0x0101
        /*0672*/ 	.byte	0x04
	.zero		1


	//   ....[58]....
        /*0674*/ 	.word	0x00006a20
        /*0678*/ 	.word	0x000000ff
        /*067c*/ 	.word	0x00038508
        /*0680*/ 	.short	0x010a
        /*0682*/ 	.byte	0x2f
	.zero		1


	//   ....[59]....
        /*0684*/ 	.word	0x00006ff0
        /*0688*/ 	.word	0x000000ff
        /*068c*/ 	.word	0x00000000
        /*0690*/ 	.short	0x0101
        /*0692*/ 	.byte	0x04
	.zero		1


	//   ....[60]....
        /*0694*/ 	.word	0x00007020
        /*0698*/ 	.word	0x000000ff
        /*069c*/ 	.word	0x00038510
        /*06a0*/ 	.short	0x010a
        /*06a2*/ 	.byte	0x2f
	.zero		1


	//   ....[61]....
        /*06a4*/ 	.word	0x000075f0
        /*06a8*/ 	.word	0x000000ff
        /*06ac*/ 	.word	0x00000000
        /*06b0*/ 	.short	0x0101
        /*06b2*/ 	.byte	0x04
	.zero		1


	//   ....[62]....
        /*06b4*/ 	.word	0x00007620
        /*06b8*/ 	.word	0x000000ff
        /*06bc*/ 	.word	0x00038518
        /*06c0*/ 	.short	0x010a
        /*06c2*/ 	.byte	0x2f
	.zero		1


	//   ....[63]....
        /*06c4*/ 	.word	0x00007c70
        /*06c8*/ 	.word	0x000000ff
        /*06cc*/ 	.word	0x00000000
        /*06d0*/ 	.short	0x0101
        /*06d2*/ 	.byte	0x05
	.zero		1


	//   ....[64]....
        /*06d4*/ 	.word	0x00007cc0
        /*06d8*/ 	.word	0x000000ff
        /*06dc*/ 	.word	0x00038400
        /*06e0*/ 	.short	0x010a
        /*06e2*/ 	.byte	0x04
	.zero		1


	//   ....[65]....
        /*06e4*/ 	.word	0x00007dd0
        /*06e8*/ 	.word	0x000000ff
        /*06ec*/ 	.word	0x00000000
        /*06f0*/ 	.short	0x0101
        /*06f2*/ 	.byte	0x04
	.zero		1


	//   ....[66]....
        /*06f4*/ 	.word	0x000083d0
        /*06f8*/ 	.word	0x000000ff
        /*06fc*/ 	.word	0x00000000
        /*0700*/ 	.short	0x0101
        /*0702*/ 	.byte	0x2f
	.zero		1


	//   ....[67]....
        /*0704*/ 	.word	0x00008b50
        /*0708*/ 	.word	0x000000ff
        /*070c*/ 	.word	0x00038548
        /*0710*/ 	.short	0x010a
        /*0712*/ 	.byte	0x1f
	.zero		1


	//   ....[68]....
        /*0714*/ 	.word	0x00008c50
        /*0718*/ 	.word	0x000000ff
        /*071c*/ 	.word	0x00038400
        /*0720*/ 	.short	0x010a
        /*0722*/ 	.byte	0x08
	.zero		1


	//   ....[69]....
        /*0724*/ 	.word	0x00008d80
        /*0728*/ 	.word	0x000000ff
        /*072c*/ 	.word	0x00000000
        /*0730*/ 	.short	0x0101
        /*0732*/ 	.byte	0x08
	.zero		1


	//   ....[70]....
        /*0734*/ 	.word	0x00008f70
        /*0738*/ 	.word	0x000000ff
        /*073c*/ 	.word	0x00038520
        /*0740*/ 	.short	0x010a
        /*0742*/ 	.byte	0x1f
	.zero		1


	//   ....[71]....
        /*0744*/ 	.word	0x00009080
        /*0748*/ 	.word	0x000000ff
        /*074c*/ 	.word	0x00038500
        /*0750*/ 	.short	0x010b
        /*0752*/ 	.byte	0x1f
	.zero		1


	//   ....[72]....
        /*0754*/ 	.word	0x000090e0
        /*0758*/ 	.word	0x000000ff
        /*075c*/ 	.word	0x00000000
        /*0760*/ 	.short	0x0101
        /*0762*/ 	.byte	0x10
	.zero		1


	//   ....[73]....
        /*0764*/ 	.word	0x00009110
        /*0768*/ 	.word	0x000000ff
        /*076c*/ 	.word	0x00038528
        /*0770*/ 	.short	0x010a
        /*0772*/ 	.byte	0x1f
	.zero		1


	//   ....[74]....
        /*0774*/ 	.word	0x00009240
        /*0778*/ 	.word	0x000000ff
        /*077c*/ 	.word	0x00038508
        /*0780*/ 	.short	0x010b
        /*0782*/ 	.byte	0x1f
	.zero		1


	//   ....[75]....
        /*0784*/ 	.word	0x000092b0
        /*0788*/ 	.word	0x000000ff
        /*078c*/ 	.word	0x00000000
        /*0790*/ 	.short	0x0101
        /*0792*/ 	.byte	0x24
	.zero		1


	//   ....[76]....
        /*0794*/ 	.word	0x000092e0
        /*0798*/ 	.word	0x000000ff
        /*079c*/ 	.word	0x00038530
        /*07a0*/ 	.short	0x010a
        /*07a2*/ 	.byte	0x1f
	.zero		1


	//   ....[77]....
        /*07a4*/ 	.word	0x00009400
        /*07a8*/ 	.word	0x000000ff
        /*07ac*/ 	.word	0x00038510
        /*07b0*/ 	.short	0x010b
        /*07b2*/ 	.byte	0x1f
	.zero		1


	//   ....[78]....
        /*07b4*/ 	.word	0x00009460
        /*07b8*/ 	.word	0x000000ff
        /*07bc*/ 	.word	0x00000000
        /*07c0*/ 	.short	0x0101
        /*07c2*/ 	.byte	0x23
	.zero		1


	//   ....[79]....
        /*07c4*/ 	.word	0x00009490
        /*07c8*/ 	.word	0x000000ff
        /*07cc*/ 	.word	0x00038538
        /*07d0*/ 	.short	0x010a
        /*07d2*/ 	.byte	0x1f
	.zero		1


	//   ....[80]....
        /*07d4*/ 	.word	0x000095b0
        /*07d8*/ 	.word	0x000000ff
        /*07dc*/ 	.word	0x00038518
        /*07e0*/ 	.short	0x010b
        /*07e2*/ 	.byte	0x1f
	.zero		1


	//   ....[81]....
        /*07e4*/ 	.word	0x00009620
        /*07e8*/ 	.word	0x000000ff
        /*07ec*/ 	.word	0x00000000
        /*07f0*/ 	.short	0x0101
        /*07f2*/ 	.byte	0x25
	.zero		1


	//   ....[82]....
        /*07f4*/ 	.word	0x00009660
        /*07f8*/ 	.word	0x000000ff
        /*07fc*/ 	.word	0x00038520
        /*0800*/ 	.short	0x010a
        /*0802*/ 	.byte	0x1f
	.zero		1


	//   ....[83]....
        /*0804*/ 	.word	0x00009770
        /*0808*/ 	.word	0x000000ff
        /*080c*/ 	.word	0x00038500
        /*0810*/ 	.short	0x010b
        /*0812*/ 	.byte	0x1f
	.zero		1


	//   ....[84]....
        /*0814*/ 	.word	0x000097b0
        /*0818*/ 	.word	0x000000ff
        /*081c*/ 	.word	0x00000000
        /*0820*/ 	.short	0x0101
        /*0822*/ 	.byte	0x10
	.zero		1


	//   ....[85]....
        /*0824*/ 	.word	0x000097e0
        /*0828*/ 	.word	0x000000ff
        /*082c*/ 	.word	0x00038528
        /*0830*/ 	.short	0x010a
        /*0832*/ 	.byte	0x1f
	.zero		1


	//   ....[86]....
        /*0834*/ 	.word	0x000098f0
        /*0838*/ 	.word	0x000000ff
        /*083c*/ 	.word	0x00038508
        /*0840*/ 	.short	0x010b
        /*0842*/ 	.byte	0x1f
	.zero		1


	//   ....[87]....
        /*0844*/ 	.word	0x00009930
        /*0848*/ 	.word	0x000000ff
        /*084c*/ 	.word	0x00000000
        /*0850*/ 	.short	0x0101
        /*0852*/ 	.byte	0x24
	.zero		1


	//   ....[88]....
        /*0854*/ 	.word	0x00009970
        /*0858*/ 	.word	0x000000ff
        /*085c*/ 	.word	0x00038530
        /*0860*/ 	.short	0x010a
        /*0862*/ 	.byte	0x1f
	.zero		1


	//   ....[89]....
        /*0864*/ 	.word	0x00009a70
        /*0868*/ 	.word	0x000000ff
        /*086c*/ 	.word	0x00038510
        /*0870*/ 	.short	0x010b
        /*0872*/ 	.byte	0x1f
	.zero		1


	//   ....[90]....
        /*0874*/ 	.word	0x00009ab0
        /*0878*/ 	.word	0x000000ff
        /*087c*/ 	.word	0x00000000
        /*0880*/ 	.short	0x0101
        /*0882*/ 	.byte	0x23
	.zero		1


	//   ....[91]....
        /*0884*/ 	.word	0x00009ae0
        /*0888*/ 	.word	0x000000ff
        /*088c*/ 	.word	0x00038538
        /*0890*/ 	.short	0x010a
        /*0892*/ 	.byte	0x1f
	.zero		1


	//   ....[92]....
        /*0894*/ 	.word	0x00009c00
        /*0898*/ 	.word	0x000000ff
        /*089c*/ 	.word	0x00038518
        /*08a0*/ 	.short	0x010b
        /*08a2*/ 	.byte	0x1f
	.zero		1


	//   ....[93]....
        /*08a4*/ 	.word	0x00009c50
        /*08a8*/ 	.word	0x000000ff
        /*08ac*/ 	.word	0x00000000
        /*08b0*/ 	.short	0x0101
        /*08b2*/ 	.byte	0x25
	.zero		1


	//   ....[94]....
        /*08b4*/ 	.word	0x0000a1a0
        /*08b8*/ 	.word	0x000000ff
        /*08bc*/ 	.word	0x00038520
        /*08c0*/ 	.short	0x010a
        /*08c2*/ 	.byte	0x1f
	.zero		1


	//   ....[95]....
        /*08c4*/ 	.word	0x0000a1e0
        /*08c8*/ 	.word	0x000000ff
        /*08cc*/ 	.word	0x00038528
        /*08d0*/ 	.short	0x010a
        /*08d2*/ 	.byte	0x1f
	.zero		1


	//   ....[96]....
        /*08d4*/ 	.word	0x0000a220
        /*08d8*/ 	.word	0x000000ff
        /*08dc*/ 	.word	0x00038530
        /*08e0*/ 	.short	0x010a
        /*08e2*/ 	.byte	0x1f
	.zero		1


	//   ....[97]....
        /*08e4*/ 	.word	0x0000a290
        /*08e8*/ 	.word	0x00000003
        /*08ec*/ 	.word	0x00038538
        /*08f0*/ 	.short	0x010a
        /*08f2*/ 	.byte	0x3f
	.zero		1


	//   ....[98]....
        /*08f4*/ 	.word	0x0000af80
        /*08f8*/ 	.word	0x00000008
        /*08fc*/ 	.word	0x000384c0
        /*0900*/ 	.short	0x010a
        /*0902*/ 	.byte	0x3f
	.zero		1


	//   ....[99]....
        /*0904*/ 	.word	0x0000b210
        /*0908*/ 	.word	0x000000ff
        /*090c*/ 	.word	0x00038548
        /*0910*/ 	.short	0x0101
        /*0912*/ 	.byte	0x10
	.zero		1


	//   ....[100]....
        /*0914*/ 	.word	0x0000b300
        /*0918*/ 	.word	0x00000003
        /*091c*/ 	.word	0x00038400
        /*0920*/ 	.short	0x010a
        /*0922*/ 	.byte	0x3f
	.zero		1


	//   ....[101]....
        /*0924*/ 	.word	0x0000b440
        /*0928*/ 	.word	0x00000002
        /*092c*/ 	.word	0x00000000
        /*0930*/ 	.short	0x0101
        /*0932*/ 	.byte	0x3f
	.zero		1


	//   ....[102]....
        /*0934*/ 	.word	0x0000bc20
        /*0938*/ 	.word	0x00000007
        /*093c*/ 	.word	0x00000000
        /*0940*/ 	.short	0x010a
        /*0942*/ 	.byte	0x3f
	.zero		1


	//   ....[103]....
        /*0944*/ 	.word	0x0000bca0
        /*0948*/ 	.word	0x00000009
        /*094c*/ 	.word	0x00000000
        /*0950*/ 	.short	0x010a
        /*0952*/ 	.byte	0x3f
	.zero		1


	//   ....[104]....
        /*0954*/ 	.word	0x0000bd30
        /*0958*/ 	.word	0x00000006
        /*095c*/ 	.word	0x00000000
        /*0960*/ 	.short	0x010a
        /*0962*/ 	.byte	0x3f
	.zero		1


	//   ....[105]....
        /*0964*/ 	.word	0x0000bdc0
        /*0968*/ 	.word	0x00000009
        /*096c*/ 	.word	0x00000000
        /*0970*/ 	.short	0x010a
        /*0972*/ 	.byte	0x3f
	.zero		1


	//   ....[106]....
        /*0974*/ 	.word	0x0000be50
        /*0978*/ 	.word	0x00000006
        /*097c*/ 	.word	0x00000000
        /*0980*/ 	.short	0x010a
        /*0982*/ 	.byte	0x3f
	.zero		1


	//   ....[107]....
        /*0984*/ 	.word	0x0000bee0
        /*0988*/ 	.word	0x00000009
        /*098c*/ 	.word	0x00000000
        /*0990*/ 	.short	0x010a
        /*0992*/ 	.byte	0x3f
	.zero		1


	//   ....[108]....
        /*0994*/ 	.word	0x0000bf70
        /*0998*/ 	.word	0x00000006
        /*099c*/ 	.word	0x00000000
        /*09a0*/ 	.short	0x010a
        /*09a2*/ 	.byte	0x3f
	.zero		1


	//   ....[109]....
        /*09a4*/ 	.word	0x0000c000
        /*09a8*/ 	.word	0x00000003
        /*09ac*/ 	.word	0x00000000
        /*09b0*/ 	.short	0x010a
        /*09b2*/ 	.byte	0x3f
	.zero		1


	//   ....[110]....
        /*09b4*/ 	.word	0x0000dc80
        /*09b8*/ 	.word	0x00000011
        /*09bc*/ 	.word	0x00038440
        /*09c0*/ 	.short	0x010a
        /*09c2*/ 	.byte	0x3f
	.zero		1


	//   ....[111]....
        /*09c4*/ 	.word	0x0000dda0
        /*09c8*/ 	.word	0x00000011
        /*09cc*/ 	.word	0x00038400
        /*09d0*/ 	.short	0x0101
        /*09d2*/ 	.byte	0x3f
	.zero		1


	//   ....[112]....
        /*09d4*/ 	.word	0x0000de70
        /*09d8*/ 	.word	0x00000005
        /*09dc*/ 	.word	0x00038440
        /*09e0*/ 	.short	0x010a
        /*09e2*/ 	.byte	0x3f
	.zero		1


	//   ....[113]....
        /*09e4*/ 	.word	0x0000df20
        /*09e8*/ 	.word	0x00000007
        /*09ec*/ 	.word	0x00038440
        /*09f0*/ 	.short	0x010a
        /*09f2*/ 	.byte	0x3f
	.zero		1


	//   ....[114]....
        /*09f4*/ 	.word	0x0000dfd0
        /*09f8*/ 	.word	0x00000007
        /*09fc*/ 	.word	0x00038440
        /*0a00*/ 	.short	0x010a
        /*0a02*/ 	.byte	0x3f
	.zero		1


	//   ....[115]....
        /*0a04*/ 	.word	0x0000e080
        /*0a08*/ 	.word	0x00000007
        /*0a0c*/ 	.word	0x00038440
        /*0a10*/ 	.short	0x010a
        /*0a12*/ 	.byte	0x3f
	.zero		1


	//   ....[116]....
        /*0a14*/ 	.word	0x0000e130
        /*0a18*/ 	.word	0x00000007
        /*0a1c*/ 	.word	0x00038440
        /*0a20*/ 	.short	0x010a
        /*0a22*/ 	.byte	0x3f
	.zero		1


	//   ....[117]....
        /*0a24*/ 	.word	0x0000e1e0
        /*0a28*/ 	.word	0x00000007
        /*0a2c*/ 	.word	0x00038440
        /*0a30*/ 	.short	0x010a
        /*0a32*/ 	.byte	0x3f
	.zero		1


	//   ....[118]....
        /*0a34*/ 	.word	0x0000e290
        /*0a38*/ 	.word	0x00000007
        /*0a3c*/ 	.word	0x00038440
        /*0a40*/ 	.short	0x010a
        /*0a42*/ 	.byte	0x3f
	.zero		1


	//   ....[119]....
        /*0a44*/ 	.word	0x0000e340
        /*0a48*/ 	.word	0x00000003
        /*0a4c*/ 	.word	0x00038440
        /*0a50*/ 	.short	0x010a
        /*0a52*/ 	.byte	0x3f
	.zero		1


	//   ....[120]....
        /*0a54*/ 	.word	0x0000e3a0
        /*0a58*/ 	.word	0x00000003
        /*0a5c*/ 	.word	0x00038480
        /*0a60*/ 	.short	0x010a
        /*0a62*/ 	.byte	0x3f
	.zero		1


	//   ....[121]....
        /*0a64*/ 	.word	0x0000e400
        /*0a68*/ 	.word	0x00000006
        /*0a6c*/ 	.word	0x00038480
        /*0a70*/ 	.short	0x010a
        /*0a72*/ 	.byte	0x3f
	.zero		1


	//   ....[122]....
        /*0a74*/ 	.word	0x0000e4c0
        /*0a78*/ 	.word	0x00000006
        /*0a7c*/ 	.word	0x00038500
        /*0a80*/ 	.short	0x010a
        /*0a82*/ 	.byte	0x3f
	.zero		1


	//   ....[123]....
        /*0a84*/ 	.word	0x0000e520
        /*0a88*/ 	.word	0x0000000e
        /*0a8c*/ 	.word	0x00038508
        /*0a90*/ 	.short	0x010a
        /*0a92*/ 	.byte	0x3f
	.zero		1


	//   ....[124]....
        /*0a94*/ 	.word	0x0000e580
        /*0a98*/ 	.word	0x0000000e
        /*0a9c*/ 	.word	0x00038510
        /*0aa0*/ 	.short	0x010a
        /*0aa2*/ 	.byte	0x3f
	.zero		1


	//   ....[125]....
        /*0aa4*/ 	.word	0x0000e5e0
        /*0aa8*/ 	.word	0x0000000e
        /*0aac*/ 	.word	0x00038518
        /*0ab0*/ 	.short	0x010a
        /*0ab2*/ 	.byte	0x3f
	.zero		1


	//   ....[126]....
        /*0ab4*/ 	.word	0x0000e640
        /*0ab8*/ 	.word	0x0000000e
        /*0abc*/ 	.word	0x00038500
        /*0ac0*/ 	.short	0x010a
        /*0ac2*/ 	.byte	0x3f
	.zero		1


	//   ....[127]....
        /*0ac4*/ 	.word	0x0000e6a0
        /*0ac8*/ 	.word	0x0000000e
        /*0acc*/ 	.word	0x00038508
        /*0ad0*/ 	.short	0x010a
        /*0ad2*/ 	.byte	0x3f
	.zero		1


	//   ....[128]....
        /*0ad4*/ 	.word	0x0000e700
        /*0ad8*/ 	.word	0x0000000e
        /*0adc*/ 	.word	0x00038510
        /*0ae0*/ 	.short	0x010a
        /*0ae2*/ 	.byte	0x3f
	.zero		1


	//   ....[129]....
        /*0ae4*/ 	.word	0x0000e760
        /*0ae8*/ 	.word	0x0000000e
        /*0aec*/ 	.word	0x00038518
        /*0af0*/ 	.short	0x010a
        /*0af2*/ 	.byte	0x3f
	.zero		1


	//   ....[130]....
        /*0af4*/ 	.word	0x0000e7c0
        /*0af8*/ 	.word	0x00000003
        /*0afc*/ 	.word	0x00038400
        /*0b00*/ 	.short	0x010a
        /*0b02*/ 	.byte	0x3f
	.zero		1


	//   ....[131]....
        /*0b04*/ 	.word	0x0000e820
        /*0b08*/ 	.word	0x00000003
        /*0b0c*/ 	.word	0x00038548
        /*0b10*/ 	.short	0x010a
        /*0b12*/ 	.byte	0x3f
	.zero		1


	//   ....[132]....
        /*0b14*/ 	.word	0x0000e880
        /*0b18*/ 	.word	0x00000003
        /*0b1c*/ 	.word	0x00038400
        /*0b20*/ 	.short	0x010a
        /*0b22*/ 	.byte	0x3f
	.zero		1


	//   ....[133]....
        /*0b24*/ 	.word	0x0000e8e0
        /*0b28*/ 	.word	0x00000003
        /*0b2c*/ 	.word	0x00038520
        /*0b30*/ 	.short	0x010a
        /*0b32*/ 	.byte	0x3f
	.zero		1


	//   ....[134]....
        /*0b34*/ 	.word	0x0000e940
        /*0b38*/ 	.word	0x00000003
        /*0b3c*/ 	.word	0x00038528
        /*0b40*/ 	.short	0x010a
        /*0b42*/ 	.byte	0x3f
	.zero		1


	//   ....[135]....
        /*0b44*/ 	.word	0x0000e9a0
        /*0b48*/ 	.word	0x00000003
        /*0b4c*/ 	.word	0x00038530
        /*0b50*/ 	.short	0x010a
        /*0b52*/ 	.byte	0x3f
	.zero		1


	//   ....[136]....
        /*0b54*/ 	.word	0x0000ea00
        /*0b58*/ 	.word	0x00000003
        /*0b5c*/ 	.word	0x00038538
        /*0b60*/ 	.short	0x010a
        /*0b62*/ 	.byte	0x3f
	.zero		1


	//   ....[137]....
        /*0b64*/ 	.word	0x0000ea60
        /*0b68*/ 	.word	0x00000003
        /*0b6c*/ 	.word	0x00038520
        /*0b70*/ 	.short	0x010a
        /*0b72*/ 	.byte	0x3f
	.zero		1


	//   ....[138]....
        /*0b74*/ 	.word	0x0000eac0
        /*0b78*/ 	.word	0x00000003
        /*0b7c*/ 	.word	0x00038528
        /*0b80*/ 	.short	0x010a
        /*0b82*/ 	.byte	0x3f
	.zero		1


	//   ....[139]....
        /*0b84*/ 	.word	0x0000eb20
        /*0b88*/ 	.word	0x00000003
        /*0b8c*/ 	.word	0x00038530
        /*0b90*/ 	.short	0x010a
        /*0b92*/ 	.byte	0x3f
	.zero		1


	//   ....[140]....
        /*0b94*/ 	.word	0x0000eb80
        /*0b98*/ 	.word	0x00000003
        /*0b9c*/ 	.word	0x00038538
        /*0ba0*/ 	.short	0x010a
        /*0ba2*/ 	.byte	0x3f
	.zero		1


	//   ....[141]....
        /*0ba4*/ 	.word	0x0000ebe0
        /*0ba8*/ 	.word	0x00000003
        /*0bac*/ 	.word	0x00038520
        /*0bb0*/ 	.short	0x010a
        /*0bb2*/ 	.byte	0x3f
	.zero		1


	//   ....[142]....
        /*0bb4*/ 	.word	0x0000ec40
        /*0bb8*/ 	.word	0x00000003
        /*0bbc*/ 	.word	0x00038528
        /*0bc0*/ 	.short	0x010a
        /*0bc2*/ 	.byte	0x3f
	.zero		1


	//   ....[143]....
        /*0bc4*/ 	.word	0x0000eca0
        /*0bc8*/ 	.word	0x00000003
        /*0bcc*/ 	.word	0x00038530
        /*0bd0*/ 	.short	0x010a
        /*0bd2*/ 	.byte	0x3f
	.zero		1


	//   ....[144]....
        /*0bd4*/ 	.word	0x0000ed70
        /*0bd8*/ 	.word	0x00000008
        /*0bdc*/ 	.word	0x000384c0
        /*0be0*/ 	.short	0x010a
        /*0be2*/ 	.byte	0x3f
	.zero		1


	//   ....[145]....
        /*0be4*/ 	.word	0x0000edc0
        /*0be8*/ 	.word	0x00000003
        /*0bec*/ 	.word	0x00038400
        /*0bf0*/ 	.short	0x010a
        /*0bf2*/ 	.byte	0x3f
	.zero		1


	//   ....[146]....
        /*0bf4*/ 	.word	0x0000efd0
        /*0bf8*/ 	.word	0x00000007
        /*0bfc*/ 	.word	0x00000000
        /*0c00*/ 	.short	0x010a
        /*0c02*/ 	.byte	0x3f
	.zero		1


	//   ....[147]....
        /*0c04*/ 	.word	0x0000f020
        /*0c08*/ 	.word	0x00000009
        /*0c0c*/ 	.word	0x00000000
        /*0c10*/ 	.short	0x010a
        /*0c12*/ 	.byte	0x3f
	.zero		1


	//   ....[148]....
        /*0c14*/ 	.word	0x0000f070
        /*0c18*/ 	.word	0x00000006
        /*0c1c*/ 	.word	0x00000000
        /*0c20*/ 	.short	0x010a
        /*0c22*/ 	.byte	0x3f
	.zero		1


	//   ....[149]....
        /*0c24*/ 	.word	0x0000f0c0
        /*0c28*/ 	.word	0x00000009
        /*0c2c*/ 	.word	0x00000000
        /*0c30*/ 	.short	0x010a
        /*0c32*/ 	.byte	0x3f
	.zero		1


	//   ....[150]....
        /*0c34*/ 	.word	0x0000f110
        /*0c38*/ 	.word	0x00000006
        /*0c3c*/ 	.word	0x00000000
        /*0c40*/ 	.short	0x010a
        /*0c42*/ 	.byte	0x3f
	.zero		1


	//   ....[151]....
        /*0c44*/ 	.word	0x0000f160
        /*0c48*/ 	.word	0x00000009
        /*0c4c*/ 	.word	0x00000000
        /*0c50*/ 	.short	0x010a
        /*0c52*/ 	.byte	0x3f
	.zero		1


	//   ....[152]....
        /*0c54*/ 	.word	0x0000f1b0
        /*0c58*/ 	.word	0x00000006
        /*0c5c*/ 	.word	0x00000000
        /*0c60*/ 	.short	0x010a
        /*0c62*/ 	.byte	0x3f
	.zero		1


	//   ....[153]....
        /*0c64*/ 	.word	0x0000f200
        /*0c68*/ 	.word	0x00000011
        /*0c6c*/ 	.word	0x00038440
        /*0c70*/ 	.short	0x010a
        /*0c72*/ 	.byte	0x3f
	.zero		1


	//   ....[154]....
        /*0c74*/ 	.word	0x0000f250
        /*0c78*/ 	.word	0x00000005
        /*0c7c*/ 	.word	0x00038440
        /*0c80*/ 	.short	0x010a
        /*0c82*/ 	.byte	0x3f
	.zero		1


	//   ....[155]....
        /*0c84*/ 	.word	0x0000f2a0
        /*0c88*/ 	.word	0x00000007
        /*0c8c*/ 	.word	0x00038440
        /*0c90*/ 	.short	0x010a
        /*0c92*/ 	.byte	0x3f
	.zero		1


	//   ....[156]....
        /*0c94*/ 	.word	0x0000f2f0
        /*0c98*/ 	.word	0x00000007
        /*0c9c*/ 	.word	0x00038440
        /*0ca0*/ 	.short	0x010a
        /*0ca2*/ 	.byte	0x3f
	.zero		1


	//   ....[157]....
        /*0ca4*/ 	.word	0x0000f340
        /*0ca8*/ 	.word	0x00000007
        /*0cac*/ 	.word	0x00038440
        /*0cb0*/ 	.short	0x010a
        /*0cb2*/ 	.byte	0x3f
	.zero		1


	//   ....[158]....
        /*0cb4*/ 	.word	0x0000f390
        /*0cb8*/ 	.word	0x00000007
        /*0cbc*/ 	.word	0x00038440
        /*0cc0*/ 	.short	0x010a
        /*0cc2*/ 	.byte	0x3f
	.zero		1


	//   ....[159]....
        /*0cc4*/ 	.word	0x0000f3e0
        /*0cc8*/ 	.word	0x00000007
        /*0ccc*/ 	.word	0x00038440
        /*0cd0*/ 	.short	0x010a
        /*0cd2*/ 	.byte	0x3f
	.zero		1


	//   ....[160]....
        /*0cd4*/ 	.word	0x0000f430
        /*0cd8*/ 	.word	0x00000007
        /*0cdc*/ 	.word	0x00038440
        /*0ce0*/ 	.short	0x010a
        /*0ce2*/ 	.byte	0x3f
	.zero		1


	//----- nvinfo : EIATTR_NUM_MBARRIERS
	.align		4
.L_37:
        /*0ce4*/ 	.byte	0x03, 0x38
        /*0ce6*/ 	.short	0x002a


	//----- nvinfo : EIATTR_EXIT_INSTR_OFFSETS
	.align		4
        /*0ce8*/ 	.byte	0x04, 0x1c
        /*0cea*/ 	.short	(.L_39 - .L_38)


	//   ....[0]....
.L_38:
        /*0cec*/ 	.word	0x00002b60


	//   ....[1]....
        /*0cf0*/ 	.word	0x00002c20


	//   ....[2]....
        /*0cf4*/ 	.word	0x000083e0


	//   ....[3]....
        /*0cf8*/ 	.word	0x00008480


	//   ....[4]....
        /*0cfc*/ 	.word	0x0000a2e0


	//   ....[5]....
        /*0d00*/ 	.word	0x0000c050


	//   ....[6]....
        /*0d04*/ 	.word	0x0000e370


	//----- nvinfo : EIATTR_MAX_THREADS
	.align		4
.L_39:
        /*0d08*/ 	.byte	0x04, 0x05
        /*0d0a*/ 	.short	(.L_41 - .L_40)
.L_40:
        /*0d0c*/ 	.word	0x00000180
        /*0d10*/ 	.word	0x00000001
        /*0d14*/ 	.word	0x00000001


	//----- nvinfo : EIATTR_CRS_STACK_SIZE
	.align		4
.L_41:
        /*0d18*/ 	.byte	0x04, 0x1e
        /*0d1a*/ 	.short	(.L_43 - .L_42)
.L_42:
        /*0d1c*/ 	.word	0x00000000


	//----- nvinfo : EIATTR_CBANK_PARAM_SIZE
	.align		4
.L_43:
        /*0d20*/ 	.byte	0x03, 0x19
        /*0d22*/ 	.short	0x0770


	//----- nvinfo : EIATTR_PARAM_CBANK
	.align		4
        /*0d24*/ 	.byte	0x04, 0x0a
        /*0d26*/ 	.short	(.L_45 - .L_44)
	.align		4
.L_44:
        /*0d28*/ 	.word	index@(.nv.constant0._ZN7cutlass13device_kernelINS_4gemm6kernel13GemmUniversalINS1_17GroupProblemShapeIN4cute5tupleIJiiiEEEEENS1_10collective13CollectiveMmaINS1_39MainloopSm90ArrayTmaGmmaWarpSpecializedILi8ENS6_IJNS5_1CILi1EEESD_SD_EEENS1_55KernelPtrArrayTmaWarpSpecializedCooperativeFP8FastAccumEEENS6_IJNSC_ILi256EEENSC_ILi128EEENSC_ILi64EEEEEENS_12float_e4m3_tEPNS6_IJlSD_NSC_ILi0EEEEEESL_SO_NS5_8TiledMMAINS5_8MMA_AtomIJNS5_4SM904GMMA31MMA_64x128x32_F32E4M3E4M3_SS_TNILNSS_7ScaleInE1ELSU_1EEEEEENS5_6LayoutINS6_IJNSC_ILi2EEESD_SD_EEENS6_IJSD_SM_SM_EEEEENS6_IJNS5_10UnderscoreES12_S12_EEEEENS5_13SM90_TMA_LOADENS5_14ComposedLayoutINS5_7SwizzleILi2ELi4ELi3EEENS5_18smem_ptr_flag_bitsILi8EEENSX_INS6_IJNSC_ILi8EEESJ_EEENS6_IJSJ_SD_EEEEEEEvNS5_8identityES15_S1F_vS1G_EENS_8epilogue10collective18CollectiveEpilogueINS1I_30Sm90PtrArrayTmaWarpSpecializedILi4ELi2ELi16ELb1ELb0ELi2EEEJSK_NS6_IJSI_NSC_ILi32EEEEEENS_6half_tEPNS6_IJSD_lSM_EEES1P_S1R_NS1I_6fusion15FusionCallbacksIS1M_NS1S_17LinearCombinationIS1P_fS1P_fLNS_15FloatRoundStyleE2EEESK_S1O_JEEES15_NS16_INS17_ILi3ELi4ELi3EEENS19_ILi16EEENSX_INS6_IJSJ_S1B_EEENS6_IJSD_SJ_EEEEEEENS5_17SM75_U16x8_LDSM_TENS5_14SM90_TMA_STOREES23_NS5_17SM90_U16x8_STSM_TENS5_9Copy_AtomIJNS5_17SM90_U32x4_STSM_NES1P_EEEvEEEvvEEEEvNT_6ParamsE)
        /*0d2c*/ 	.short	0x0210
        /*0d2e*/ 	.short	0x0770


	//----- nvinfo : EIATTR_SW_WAR
	.align		4
.L_45:
        /*0d30*/ 	.byte	0x04, 0x36
        /*0d32*/ 	.short	(.L_47 - .L_46)
.L_46:
        /*0d34*/ 	.word	0x00000008
.L_47:


//--------------------- .nv.callgraph             --------------------------
	.section	.nv.callgraph,"",@"SHT_CUDA_CALLGRAPH"
	.align	4
	.sectionentsize	8
	.align		4
        /*0000*/ 	.word	0x00000000
	.align		4
        /*0004*/ 	.word	0xffffffff
	.align		4
        /*0008*/ 	.word	index@(_ZN7cutlass13device_kernelINS_4gemm6kernel13GemmUniversalINS1_17GroupProblemShapeIN4cute5tupleIJiiiEEEEENS1_10collective13CollectiveMmaINS1_39MainloopSm90ArrayTmaGmmaWarpSpecializedILi8ENS6_IJNS5_1CILi1EEESD_SD_EEENS1_55KernelPtrArrayTmaWarpSpecializedCooperativeFP8FastAccumEEENS6_IJNSC_ILi256EEENSC_ILi128EEENSC_ILi64EEEEEENS_12float_e4m3_tEPNS6_IJlSD_NSC_ILi0EEEEEESL_SO_NS5_8TiledMMAINS5_8MMA_AtomIJNS5_4SM904GMMA31MMA_64x128x32_F32E4M3E4M3_SS_TNILNSS_7ScaleInE1ELSU_1EEEEEENS5_6LayoutINS6_IJNSC_ILi2EEESD_SD_EEENS6_IJSD_SM_SM_EEEEENS6_IJNS5_10UnderscoreES12_S12_EEEEENS5_13SM90_TMA_LOADENS5_14ComposedLayoutINS5_7SwizzleILi2ELi4ELi3EEENS5_18smem_ptr_flag_bitsILi8EEENSX_INS6_IJNSC_ILi8EEESJ_EEENS6_IJSJ_SD_EEEEEEEvNS5_8identityES15_S1F_vS1G_EENS_8epilogue10collective18CollectiveEpilogueINS1I_30Sm90PtrArrayTmaWarpSpecializedILi4ELi2ELi16ELb1ELb0ELi2EEEJSK_NS6_IJSI_NSC_ILi32EEEEEENS_6half_tEPNS6_IJSD_lSM_EEES1P_S1R_NS1I_6fusion15FusionCallbacksIS1M_NS1S_17LinearCombinationIS1P_fS1P_fLNS_15FloatRoundStyleE2EEESK_S1O_JEEES15_NS16_INS17_ILi3ELi4ELi3EEENS19_ILi16EEENSX_INS6_IJSJ_S1B_EEENS6_IJSD_SJ_EEEEEEENS5_17SM75_U16x8_LDSM_TENS5_14SM90_TMA_STOREES23_NS5_17SM90_U16x8_STSM_TENS5_9Copy_AtomIJNS5_17SM90_U32x4_STSM_NES1P_EEEvEEEvvEEEEvNT_6ParamsE)
	.align		4
        /*000c*/ 	.word	index@(__assertfail)
	.align		4
        /*0010*/ 	.word	0x00000000
	.align		4
        /*0014*/ 	.word	0xfffffffe
	.align		4
        /*0018*/ 	.word	0x00000000
	.align		4
        /*001c*/ 	.word	0xfffffffd
	.align		4
        /*0020*/ 	.word	0x00000000
	.align		4
        /*0024*/ 	.word	0xfffffffc


//--------------------- .nv.constant4             --------------------------
	.section	.nv.constant4,"a",@progbits
	.align	8
	.align		8
.nv.constant4:
        /*0000*/ 	.dword	__assertfail
	.align		8
        /*0008*/ 	.dword	__unnamed_1
	.align		8
        /*0010*/ 	.dword	_ZN39_INTERNAL_31df18cb_4_k_cu_e37674c9_27274cuda3std3__45__cpo5beginE
	.align		8
        /*0018*/ 	.dword	_ZN39_INTERNAL_31df18cb_4_k_cu_e37674c9_27274cuda3std3__45__cpo3endE
	.align		8
        /*0020*/ 	.dword	_ZN39_INTERNAL_31df18cb_4_k_cu_e37674c9_27274cuda3std3__45__cpo6cbeginE
	.align		8
        /*0028*/ 	.dword	_ZN39_INTERNAL_31df18cb_4_k_cu_e37674c9_27274cuda3std3__45__cpo4cendE
	.align		8
        /*0030*/ 	.dword	_ZN39_INTERNAL_31df18cb_4_k_cu_e37674c9_27274cuda3std3__441_GLOBAL__N__31df18cb_4_k_cu_e37674c9_27276ignoreE
	.align		8
        /*0038*/ 	.dword	_ZN39_INTERNAL_31df18cb_4_k_cu_e37674c9_27274cuda3std3__419piecewise_constructE
	.align		8
        /*0040*/ 	.dword	_ZN39_INTERNAL_31df18cb_4_k_cu_e37674c9_27274cuda3std3__48in_placeE
	.align		8
        /*0048*/ 	.dword	_ZN39_INTERNAL_31df18cb_4_k_cu_e37674c9_27274cuda3std6ranges3__45__cpo4swapE
	.align		8
        /*0050*/ 	.dword	_ZN39_INTERNAL_31df18cb_4_k_cu_e37674c9_27274cuda3std6ranges3__45__cpo9iter_moveE
	.align		8
        /*0058*/ 	.dword	_ZN39_INTERNAL_31df18cb_4_k_cu_e37674c9_27274cute7productE
	.align		8
        /*0060*/ 	.dword	_ZN39_INTERNAL_31df18cb_4_k_cu_e37674c9_27274cute1_E
	.align		8
        /*0068*/ 	.dword	$str$24
	.align		8
        /*0070*/ 	.dword	$str$25


//--------------------- .text._ZN7cutlass13device_kernelINS_4gemm6kernel13GemmUniversalINS1_17GroupProblemShapeIN4cute5tupleIJiiiEEEEENS1_10collective13CollectiveMmaINS1_39MainloopSm90ArrayTmaGmmaWarpSpecializedILi8ENS6_IJNS5_1CILi1EEESD_SD_EEENS1_55KernelPtrArrayTmaWarpSpecializedCooperativeFP8FastAccumEEENS6_IJNSC_ILi256EEENSC_ILi128EEENSC_ILi64EEEEEENS_12float_e4m3_tEPNS6_IJlSD_NSC_ILi0EEEEEESL_SO_NS5_8TiledMMAINS5_8MMA_AtomIJNS5_4SM904GMMA31MMA_64x128x32_F32E4M3E4M3_SS_TNILNSS_7ScaleInE1ELSU_1EEEEEENS5_6LayoutINS6_IJNSC_ILi2EEESD_SD_EEENS6_IJSD_SM_SM_EEEEENS6_IJNS5_10UnderscoreES12_S12_EEEEENS5_13SM90_TMA_LOADENS5_14ComposedLayoutINS5_7SwizzleILi2ELi4ELi3EEENS5_18smem_ptr_flag_bitsILi8EEENSX_INS6_IJNSC_ILi8EEESJ_EEENS6_IJSJ_SD_EEEEEEEvNS5_8identityES15_S1F_vS1G_EENS_8epilogue10collective18CollectiveEpilogueINS1I_30Sm90PtrArrayTmaWarpSpecializedILi4ELi2ELi16ELb1ELb0ELi2EEEJSK_NS6_IJSI_NSC_ILi32EEEEEENS_6half_tEPNS6_IJSD_lSM_EEES1P_S1R_NS1I_6fusion15FusionCallbacksIS1M_NS1S_17LinearCombinationIS1P_fS1P_fLNS_15FloatRoundStyleE2EEESK_S1O_JEEES15_NS16_INS17_ILi3ELi4ELi3EEENS19_ILi16EEENSX_INS6_IJSJ_S1B_EEENS6_IJSD_SJ_EEEEEEENS5_17SM75_U16x8_LDSM_TENS5_14SM90_TMA_STOREES23_NS5_17SM90_U16x8_STSM_TENS5_9Copy_AtomIJNS5_17SM90_U32x4_STSM_NES1P_EEEvEEEvvEEEEvNT_6ParamsE --------------------------
	.section	.text._ZN7cutlass13device_kernelINS_4gemm6kernel13GemmUniversalINS1_17GroupProblemShapeIN4cute5tupleIJiiiEEEEENS1_10collective13CollectiveMmaINS1_39MainloopSm90ArrayTmaGmmaWarpSpecializedILi8ENS6_IJNS5_1CILi1EEESD_SD_EEENS1_55KernelPtrArrayTmaWarpSpecializedCooperativeFP8FastAccumEEENS6_IJNSC_ILi256EEENSC_ILi128EEENSC_ILi64EEEEEENS_12float_e4m3_tEPNS6_IJlSD_NSC_ILi0EEEEEESL_SO_NS5_8TiledMMAINS5_8MMA_AtomIJNS5_4SM904GMMA31MMA_64x128x32_F32E4M3E4M3_SS_TNILNSS_7ScaleInE1ELSU_1EEEEEENS5_6LayoutINS6_IJNSC_ILi2EEESD_SD_EEENS6_IJSD_SM_SM_EEEEENS6_IJNS5_10UnderscoreES12_S12_EEEEENS5_13SM90_TMA_LOADENS5_14ComposedLayoutINS5_7SwizzleILi2ELi4ELi3EEENS5_18smem_ptr_flag_bitsILi8EEENSX_INS6_IJNSC_ILi8EEESJ_EEENS6_IJSJ_SD_EEEEEEEvNS5_8identityES15_S1F_vS1G_EENS_8epilogue10collective18CollectiveEpilogueINS1I_30Sm90PtrArrayTmaWarpSpecializedILi4ELi2ELi16ELb1ELb0ELi2EEEJSK_NS6_IJSI_NSC_ILi32EEEEEENS_6half_tEPNS6_IJSD_lSM_EEES1P_S1R_NS1I_6fusion15FusionCallbacksIS1M_NS1S_17LinearCombinationIS1P_fS1P_fLNS_15FloatRoundStyleE2EEESK_S1O_JEEES15_NS16_INS17_ILi3ELi4ELi3EEENS19_ILi16EEENSX_INS6_IJSJ_S1B_EEENS6_IJSD_SJ_EEEEEEENS5_17SM75_U16x8_LDSM_TENS5_14SM90_TMA_STOREES23_NS5_17SM90_U16x8_STSM_TENS5_9Copy_AtomIJNS5_17SM90_U32x4_STSM_NES1P_EEEvEEEvvEEEEvNT_6ParamsE,"ax",@progbits
	.align	128
.text._ZN7cutlass13device_kernelINS_4gemm6kernel13GemmUniversalINS1_17GroupProblemShapeIN4cute5tupleIJiiiEEEEENS1_10collective13CollectiveMmaINS1_39MainloopSm90ArrayTmaGmmaWarpSpecializedILi8ENS6_IJNS5_1CILi1EEESD_SD_EEENS1_55KernelPtrArrayTmaWarpSpecializedCooperativeFP8FastAccumEEENS6_IJNSC_ILi256EEENSC_ILi128EEENSC_ILi64EEEEEENS_12float_e4m3_tEPNS6_IJlSD_NSC_ILi0EEEEEESL_SO_NS5_8TiledMMAINS5_8MMA_AtomIJNS5_4SM904GMMA31MMA_64x128x32_F32E4M3E4M3_SS_TNILNSS_7ScaleInE1ELSU_1EEEEEENS5_6LayoutINS6_IJNSC_ILi2EEESD_SD_EEENS6_IJSD_SM_SM_EEEEENS6_IJNS5_10UnderscoreES12_S12_EEEEENS5_13SM90_TMA_LOADENS5_14ComposedLayoutINS5_7SwizzleILi2ELi4ELi3EEENS5_18smem_ptr_flag_bitsILi8EEENSX_INS6_IJNSC_ILi8EEESJ_EEENS6_IJSJ_SD_EEEEEEEvNS5_8identityES15_S1F_vS1G_EENS_8epilogue10collective18CollectiveEpilogueINS1I_30Sm90PtrArrayTmaWarpSpecializedILi4ELi2ELi16ELb1ELb0ELi2EEEJSK_NS6_IJSI_NSC_ILi32EEEEEENS_6half_tEPNS6_IJSD_lSM_EEES1P_S1R_NS1I_6fusion15FusionCallbacksIS1M_NS1S_17LinearCombinationIS1P_fS1P_fLNS_15FloatRoundStyleE2EEESK_S1O_JEEES15_NS16_INS17_ILi3ELi4ELi3EEENS19_ILi16EEENSX_INS6_IJSJ_S1B_EEENS6_IJSD_SJ_EEEEEEENS5_17SM75_U16x8_LDSM_TENS5_14SM90_TMA_STOREES23_NS5_17SM90_U16x8_STSM_TENS5_9Copy_AtomIJNS5_17SM90_U32x4_STSM_NES1P_EEEvEEEvvEEEEvNT_6ParamsE:
        .type           _ZN7cutlass13device_kernelINS_4gemm6kernel13GemmUniversalINS1_17GroupProblemShapeIN4cute5tupleIJiiiEEEEENS1_10collective13CollectiveMmaINS1_39MainloopSm90ArrayTmaGmmaWarpSpecializedILi8ENS6_IJNS5_1CILi1EEESD_SD_EEENS1_55KernelPtrArrayTmaWarpSpecializedCooperativeFP8FastAccumEEENS6_IJNSC_ILi256EEENSC_ILi128EEENSC_ILi64EEEEEENS_12float_e4m3_tEPNS6_IJlSD_NSC_ILi0EEEEEESL_SO_NS5_8TiledMMAINS5_8MMA_AtomIJNS5_4SM904GMMA31MMA_64x128x32_F32E4M3E4M3_SS_TNILNSS_7ScaleInE1ELSU_1EEEEEENS5_6LayoutINS6_IJNSC_ILi2EEESD_SD_EEENS6_IJSD_SM_SM_EEEEENS6_IJNS5_10UnderscoreES12_S12_EEEEENS5_13SM90_TMA_LOADENS5_14ComposedLayoutINS5_7SwizzleILi2ELi4ELi3EEENS5_18smem_ptr_flag_bitsILi8EEENSX_INS6_IJNSC_ILi8EEESJ_EEENS6_IJSJ_SD_EEEEEEEvNS5_8identityES15_S1F_vS1G_EENS_8epilogue10collective18CollectiveEpilogueINS1I_30Sm90PtrArrayTmaWarpSpecializedILi4ELi2ELi16ELb1ELb0ELi2EEEJSK_NS6_IJSI_NSC_ILi32EEEEEENS_6half_tEPNS6_IJSD_lSM_EEES1P_S1R_NS1I_6fusion15FusionCallbacksIS1M_NS1S_17LinearCombinationIS1P_fS1P_fLNS_15FloatRoundStyleE2EEESK_S1O_JEEES15_NS16_INS17_ILi3ELi4ELi3EEENS19_ILi16EEENSX_INS6_IJSJ_S1B_EEENS6_IJSD_SJ_EEEEEEENS5_17SM75_U16x8_LDSM_TENS5_14SM90_TMA_STOREES23_NS5_17SM90_U16x8_STSM_TENS5_9Copy_AtomIJNS5_17SM90_U32x4_STSM_NES1P_EEEvEEEvvEEEEvNT_6ParamsE,@function
        .size           _ZN7cutlass13device_kernelINS_4gemm6kernel13GemmUniversalINS1_17GroupProblemShapeIN4cute5tupleIJiiiEEEEENS1_10collective13CollectiveMmaINS1_39MainloopSm90ArrayTmaGmmaWarpSpecializedILi8ENS6_IJNS5_1CILi1EEESD_SD_EEENS1_55KernelPtrArrayTmaWarpSpecializedCooperativeFP8FastAccumEEENS6_IJNSC_ILi256EEENSC_ILi128EEENSC_ILi64EEEEEENS_12float_e4m3_tEPNS6_IJlSD_NSC_ILi0EEEEEESL_SO_NS5_8TiledMMAINS5_8MMA_AtomIJNS5_4SM904GMMA31MMA_64x128x32_F32E4M3E4M3_SS_TNILNSS_7ScaleInE1ELSU_1EEEEEENS5_6LayoutINS6_IJNSC_ILi2EEESD_SD_EEENS6_IJSD_SM_SM_EEEEENS6_IJNS5_10UnderscoreES12_S12_EEEEENS5_13SM90_TMA_LOADENS5_14ComposedLayoutINS5_7SwizzleILi2ELi4ELi3EEENS5_18smem_ptr_flag_bitsILi8EEENSX_INS6_IJNSC_ILi8EEESJ_EEENS6_IJSJ_SD_EEEEEEEvNS5_8identityES15_S1F_vS1G_EENS_8epilogue10collective18CollectiveEpilogueINS1I_30Sm90PtrArrayTmaWarpSpecializedILi4ELi2ELi16ELb1ELb0ELi2EEEJSK_NS6_IJSI_NSC_ILi32EEEEEENS_6half_tEPNS6_IJSD_lSM_EEES1P_S1R_NS1I_6fusion15FusionCallbacksIS1M_NS1S_17LinearCombinationIS1P_fS1P_fLNS_15FloatRoundStyleE2EEESK_S1O_JEEES15_NS16_INS17_ILi3ELi4ELi3EEENS19_ILi16EEENSX_INS6_IJSJ_S1B_EEENS6_IJSD_SJ_EEEEEEENS5_17SM75_U16x8_LDSM_TENS5_14SM90_TMA_STOREES23_NS5_17SM90_U16x8_STSM_TENS5_9Copy_AtomIJNS5_17SM90_U32x4_STSM_NES1P_EEEvEEEvvEEEEvNT_6ParamsE,(.L_x_324 - _ZN7cutlass13device_kernelINS_4gemm6kernel13GemmUniversalINS1_17GroupProblemShapeIN4cute5tupleIJiiiEEEEENS1_10collective13CollectiveMmaINS1_39MainloopSm90ArrayTmaGmmaWarpSpecializedILi8ENS6_IJNS5_1CILi1EEESD_SD_EEENS1_55KernelPtrArrayTmaWarpSpecializedCooperativeFP8FastAccumEEENS6_IJNSC_ILi256EEENSC_ILi128EEENSC_ILi64EEEEEENS_12float_e4m3_tEPNS6_IJlSD_NSC_ILi0EEEEEESL_SO_NS5_8TiledMMAINS5_8MMA_AtomIJNS5_4SM904GMMA31MMA_64x128x32_F32E4M3E4M3_SS_TNILNSS_7ScaleInE1ELSU_1EEEEEENS5_6LayoutINS6_IJNSC_ILi2EEESD_SD_EEENS6_IJSD_SM_SM_EEEEENS6_IJNS5_10UnderscoreES12_S12_EEEEENS5_13SM90_TMA_LOADENS5_14ComposedLayoutINS5_7SwizzleILi2ELi4ELi3EEENS5_18smem_ptr_flag_bitsILi8EEENSX_INS6_IJNSC_ILi8EEESJ_EEENS6_IJSJ_SD_EEEEEEEvNS5_8identityES15_S1F_vS1G_EENS_8epilogue10collective18CollectiveEpilogueINS1I_30Sm90PtrArrayTmaWarpSpecializedILi4ELi2ELi16ELb1ELb0ELi2EEEJSK_NS6_IJSI_NSC_ILi32EEEEEENS_6half_tEPNS6_IJSD_lSM_EEES1P_S1R_NS1I_6fusion15FusionCallbacksIS1M_NS1S_17LinearCombinationIS1P_fS1P_fLNS_15FloatRoundStyleE2EEESK_S1O_JEEES15_NS16_INS17_ILi3ELi4ELi3EEENS19_ILi16EEENSX_INS6_IJSJ_S1B_EEENS6_IJSD_SJ_EEEEEEENS5_17SM75_U16x8_LDSM_TENS5_14SM90_TMA_STOREES23_NS5_17SM90_U16x8_STSM_TENS5_9Copy_AtomIJNS5_17SM90_U32x4_STSM_NES1P_EEEvEEEvvEEEEvNT_6ParamsE)
        .other          _ZN7cutlass13device_kernelINS_4gemm6kernel13GemmUniversalINS1_17GroupProblemShapeIN4cute5tupleIJiiiEEEEENS1_10collective13CollectiveMmaINS1_39MainloopSm90ArrayTmaGmmaWarpSpecializedILi8ENS6_IJNS5_1CILi1EEESD_SD_EEENS1_55KernelPtrArrayTmaWarpSpecializedCooperativeFP8FastAccumEEENS6_IJNSC_ILi256EEENSC_ILi128EEENSC_ILi64EEEEEENS_12float_e4m3_tEPNS6_IJlSD_NSC_ILi0EEEEEESL_SO_NS5_8TiledMMAINS5_8MMA_AtomIJNS5_4SM904GMMA31MMA_64x128x32_F32E4M3E4M3_SS_TNILNSS_7ScaleInE1ELSU_1EEEEEENS5_6LayoutINS6_IJNSC_ILi2EEESD_SD_EEENS6_IJSD_SM_SM_EEEEENS6_IJNS5_10UnderscoreES12_S12_EEEEENS5_13SM90_TMA_LOADENS5_14ComposedLayoutINS5_7SwizzleILi2ELi4ELi3EEENS5_18smem_ptr_flag_bitsILi8EEENSX_INS6_IJNSC_ILi8EEESJ_EEENS6_IJSJ_SD_EEEEEEEvNS5_8identityES15_S1F_vS1G_EENS_8epilogue10collective18CollectiveEpilogueINS1I_30Sm90PtrArrayTmaWarpSpecializedILi4ELi2ELi16ELb1ELb0ELi2EEEJSK_NS6_IJSI_NSC_ILi32EEEEEENS_6half_tEPNS6_IJSD_lSM_EEES1P_S1R_NS1I_6fusion15FusionCallbacksIS1M_NS1S_17LinearCombinationIS1P_fS1P_fLNS_15FloatRoundStyleE2EEESK_S1O_JEEES15_NS16_INS17_ILi3ELi4ELi3EEENS19_ILi16EEENSX_INS6_IJSJ_S1B_EEENS6_IJSD_SJ_EEEEEEENS5_17SM75_U16x8_LDSM_TENS5_14SM90_TMA_STOREES23_NS5_17SM90_U16x8_STSM_TENS5_9Copy_AtomIJNS5_17SM90_U32x4_STSM_NES1P_EEEvEEEvvEEEEvNT_6ParamsE,@"STO_CUDA_ENTRY STV_DEFAULT"
_ZN7cutlass13device_kernelINS_4gemm6kernel13GemmUniversalINS1_17GroupProblemShapeIN4cute5tupleIJiiiEEEEENS1_10collective13CollectiveMmaINS1_39MainloopSm90ArrayTmaGmmaWarpSpecializedILi8ENS6_IJNS5_1CILi1EEESD_SD_EEENS1_55KernelPtrArrayTmaWarpSpecializedCooperativeFP8FastAccumEEENS6_IJNSC_ILi256EEENSC_ILi128EEENSC_ILi64EEEEEENS_12float_e4m3_tEPNS6_IJlSD_NSC_ILi0EEEEEESL_SO_NS5_8TiledMMAINS5_8MMA_AtomIJNS5_4SM904GMMA31MMA_64x128x32_F32E4M3E4M3_SS_TNILNSS_7ScaleInE1ELSU_1EEEEEENS5_6LayoutINS6_IJNSC_ILi2EEESD_SD_EEENS6_IJSD_SM_SM_EEEEENS6_IJNS5_10UnderscoreES12_S12_EEEEENS5_13SM90_TMA_LOADENS5_14ComposedLayoutINS5_7SwizzleILi2ELi4ELi3EEENS5_18smem_ptr_flag_bitsILi8EEENSX_INS6_IJNSC_ILi8EEESJ_EEENS6_IJSJ_SD_EEEEEEEvNS5_8identityES15_S1F_vS1G_EENS_8epilogue10collective18CollectiveEpilogueINS1I_30Sm90PtrArrayTmaWarpSpecializedILi4ELi2ELi16ELb1ELb0ELi2EEEJSK_NS6_IJSI_NSC_ILi32EEEEEENS_6half_tEPNS6_IJSD_lSM_EEES1P_S1R_NS1I_6fusion15FusionCallbacksIS1M_NS1S_17LinearCombinationIS1P_fS1P_fLNS_15FloatRoundStyleE2EEESK_S1O_JEEES15_NS16_INS17_ILi3ELi4ELi3EEENS19_ILi16EEENSX_INS6_IJSJ_S1B_EEENS6_IJSD_SJ_EEEEEEENS5_17SM75_U16x8_LDSM_TENS5_14SM90_TMA_STOREES23_NS5_17SM90_U16x8_STSM_TENS5_9Copy_AtomIJNS5_17SM90_U32x4_STSM_NES1P_EEEvEEEvvEEEEvNT_6ParamsE:
[----:B------:R-:W1:Y:S08]  /*0000*/  LDC R1, c[0x0][0x28] ;  /* 0x00000a00ff017b82 */ /* 0x000e700000000800 */
[----:B------:R-:W2:Y:S01]  /*0010*/  LDC.64 R6, c[0x0][0x918] ;  /* 0x00024600ff067b82 */ /* 0x000ea20000000a00 */
[----:B------:R-:W-:Y:S01]  /*0020*/  ULDC.64 UR58, c[0x0][0x208] ;  /* 0x00008200003a7ab9 */ /* 0x000fe20000000a00 */
[----:B------:R-:W3:Y:S01]  /*0030*/  S2R R33, SR_TID.X ;  /* 0x0000000000217919 */ /* 0x000ee20000002100 */
[----:B------:R-:W-:Y:S01]  /*0040*/  ULDC UR4, c[0x0][0x910] ;  /* 0x0002440000047ab9 */ /* 0x000fe20000000800 */
[----:B------:R-:W-:Y:S01]  /*0050*/  ULDC.64 UR20, c[0x0][0x8d0] ;  /* 0x0002340000147ab9 */ /* 0x000fe20000000a00 */
[----:B------:R-:W-:Y:S01]  /*0060*/  ULDC.64 UR14, c[0x0][0x8c8] ;  /* 0x00023200000e7ab9 */ /* 0x000fe20000000a00 */
[----:B------:R-:W-:Y:S01]  /*0070*/  ULDC UR5, c[0x0][0x908] ;  /* 0x0002420000057ab9 */ /* 0x000fe20000000800 */
[----:B------:R-:W-:Y:S01]  /*0080*/  CS2R R8, SRZ ;  /* 0x0000000000087805 */ /* 0x000fe2000001ff00 */
[----:B------:R-:W-:Y:S01]  /*0090*/  S2UR UR40, SR_CTAID.X ;  /* 0x00000000002879c3 */ /* 0x000fe20000002500 */
[----:B------:R-:W-:Y:S01]  /*00a0*/  ULDC.64 UR22, c[0x0][0x8e8] ;  /* 0x00023a0000167ab9 */ /* 0x000fe20000000a00 */
[----:B------:R-:W-:Y:S01]  /*00b0*/  ULDC.64 UR16, c[0x0][0x8e0] ;  /* 0x0002380000107ab9 */ /* 0x000fe20000000a00 */
[----:B--2---:R-:W2:Y:S01]  /*00c0*/  LDG.E R2, desc[UR58][R6.64] ;  /* 0x0000003a06027981 */ /* 0x004ea2000c1e1900 */
[----:B------:R-:W-:-:S03]  /*00d0*/  IMAD.U32 R3, RZ, RZ, UR4 ;  /* 0x00000004ff037e24 */ /* 0x000fc6000f8e00ff */
[----:B------:R-:W4:Y:S01]  /*00e0*/  LDG.E R0, desc[UR58][R6.64+0x4] ;  /* 0x0000043a06007981 */ /* 0x000f22000c1e1900 */
[----:B---3--:R-:W-:-:S04]  /*00f0*/  LOP3.LUT R34, R33, 0x1f, RZ, 0xc0, !PT ;  /* 0x0000001f21227812 */ /* 0x008fc800078ec0ff */
[----:B------:R-:W-:Y:S01]  /*0100*/  ISETP.GE.AND P0, PT, R34, R3, PT ;  /* 0x000000032200720c */ /* 0x000fe20003f06270 */
[----:B------:R-:W3:Y:S01]  /*0110*/  S2UR UR4, SR_CTAID.Y ;  /* 0x00000000000479c3 */ /* 0x000ee20000002600 */
[----:B------:R-:W-:-:S04]  /*0120*/  UISETP.NE.U32.AND UP0, UPT, UR20, URZ, UPT ;  /* 0x0000003f1400728c */ /* 0x000fc8000bf05070 */
[----:B------:R-:W-:-:S07]  /*0130*/  UISETP.NE.AND.EX UP0, UPT, UR21, URZ, UPT, UP0 ;  /* 0x0000003f1500728c */ /* 0x000fce000bf05300 */
[----:B------:R-:W1:Y:S01]  /*0140*/  @!P0 LDC.64 R4, c[0x0][0x918] ;  /* 0x00024600ff048b82 */ /* 0x000e620000000a00 */
[----:B------:R-:W-:-:S03]  /*0150*/  UISETP.NE.AND UP3, UPT, UR5, 0x1, UPT ;  /* 0x000000010500788c */ /* 0x000fc6000bf65270 */
[----:B------:R-:W-:-:S08]  /*0160*/  @UP0 ULDC UR8, c[0x0][0x8dc] ;  /* 0x0002370000080ab9 */ /* 0x000fd00000000800 */
[----:B------:R-:W-:Y:S01]  /*0170*/  @UP3 ULDC UR12, c[0x0][0x10] ;  /* 0x00000400000c3ab9 */ /* 0x000fe20000000800 */
[----:B------:R-:W-:Y:S02]  /*0180*/  @UP3 UMOV UR5, URZ ;  /* 0x0000003f00053c82 */ /* 0x000fe40008000000 */
[----:B---3--:R-:W-:Y:S01]  /*0190*/  @UP3 UIMAD.WIDE.U32 UR12, UR40, UR12, UR4 ;  /* 0x0000000c280c32a5 */ /* 0x008fe2000f8e0004 */
[----:B------:R-:W-:Y:S01]  /*01a0*/  @UP3 UMOV UR9, URZ ;  /* 0x0000003f00093c82 */ /* 0x000fe20008000000 */
[----:B-1----:R-:W-:Y:S02]  /*01b0*/  @!P0 IMAD.WIDE.U32 R4, R34, 0xc, R4 ;  /* 0x0000000c22048825 */ /* 0x002fe400078e0004 */
[----:B------:R-:W-:-:S03]  /*01c0*/  @UP3 UIADD3 UR9, UR13, UR9, URZ ;  /* 0x000000090d093290 */ /* 0x000fc6000fffe03f */
[----:B------:R-:W-:Y:S01]  /*01d0*/  @UP3 UMOV UR10, UR12 ;  /* 0x0000000c000a3c82 */ /* 0x000fe20008000000 */
[----:B------:R1:W5:Y:S04]  /*01e0*/  @!P0 LDG.E R8, desc[UR58][R4.64] ;  /* 0x0000003a04088981 */ /* 0x000368000c1e1900 */
[----:B------:R1:W5:Y:S01]  /*01f0*/  @!P0 LDG.E R9, desc[UR58][R4.64+0x4] ;  /* 0x0000043a04098981 */ /* 0x000362000c1e1900 */
[----:B------:R-:W-:Y:S01]  /*0200*/  ISETP.NE.U32.AND P0, PT, RZ, UR22, PT ;  /* 0x00000016ff007c0c */ /* 0x000fe2000bf05070 */
[----:B------:R-:W-:Y:S01]  /*0210*/  @!UP3 ULDC UR5, c[0x0][0xc] ;  /* 0x000003000005bab9 */ /* 0x000fe20000000800 */
[----:B------:R-:W-:Y:S02]  /*0220*/  UMOV UR41, URZ ;  /* 0x0000003f00297c82 */ /* 0x000fe40008000000 */
[----:B------:R-:W-:Y:S01]  /*0230*/  ISETP.NE.AND.EX P0, PT, RZ, UR23, PT, P0 ;  /* 0x00000017ff007c0c */ /* 0x000fe2000bf05300 */
[----:B------:R-:W-:-:S07]  /*0240*/  @!UP3 UIMAD.WIDE.U32 UR4, UR5, UR4, UR40 ;  /* 0x000000040504b2a5 */ /* 0x000fce000f8e0028 */
[----:B------:R-:W-:Y:S01]  /*0250*/  @!UP3 UMOV UR9, UR5 ;  /* 0x000000050009bc82 */ /* 0x000fe20008000000 */
[----:B------:R-:W-:Y:S01]  /*0260*/  @!UP3 UMOV UR10, UR4 ;  /* 0x00000004000abc82 */ /* 0x000fe20008000000 */
[----:B--2---:R-:W-:-:S13]  /*0270*/  R2UR UR11, R2 ;  /* 0x00000000020b72ca */ /* 0x004fda00000e0000 */
[----:B------:R-:W-:-:S04]  /*0280*/  UIADD3 UR6, UP1, UR11, UR14, URZ ;  /* 0x0000000e0b067290 */ /* 0x000fc8000ff3e03f */
[----:B------:R-:W-:Y:S02]  /*0290*/  ULEA.HI.X.SX32 UR11, UR11, UR15, 0x1, UP1 ;  /* 0x0000000f0b0b7291 */ /* 0x000fe400088f0e3f */
[----:B------:R-:W-:Y:S01]  /*02a0*/  UIADD3 UR6, UP1, UR6, -0x1, URZ ;  /* 0xffffffff06067890 */ /* 0x000fe2000ff3e03f */
[----:B----4-:R-:W-:-:S03]  /*02b0*/  R2UR UR24, R0 ;  /* 0x00000000001872ca */ /* 0x010fc600000e0000 */
[----:B------:R-:W-:Y:S02]  /*02c0*/  UIADD3.X UR11, UR11, -0x1, URZ, UP1, !UPT ;  /* 0xffffffff0b0b7890 */ /* 0x000fe40008ffe43f */
[----:B------:R-:W-:-:S04]  /*02d0*/  @UP0 UIADD3 UR8, UP1, UR6, UR8, URZ ;  /* 0x0000000806080290 */ /* 0x000fc8000ff3e03f */
[----:B------:R-:W-:-:S04]  /*02e0*/  @UP0 UIADD3.X UR26, URZ, UR11, URZ, UP1, !UPT ;  /* 0x0000000b3f1a0290 */ /* 0x000fc80008ffe43f */
[----:B------:R-:W-:Y:S02]  /*02f0*/  @UP0 UIMAD.WIDE.U32 UR18, UR26, UR20, URZ ;  /* 0x000000141a1202a5 */ /* 0x000fe4000f8e003f */
[----:B------:R-:W-:Y:S02]  /*0300*/  @UP0 UIMAD.WIDE.U32 UR12, UR8, UR20, URZ ;  /* 0x00000014080c02a5 */ /* 0x000fe4000f8e003f */
[----:B------:R-:W-:Y:S02]  /*0310*/  @UP0 UIMAD.WIDE.U32 UR18, UP1, UR8, UR21, UR18 ;  /* 0x00000015081202a5 */ /* 0x000fe4000f820012 */
[----:B------:R-:W-:Y:S02]  /*0320*/  UIADD3 UR7, UP2, UR24, UR16, URZ ;  /* 0x0000001018077290 */ /* 0x000fe4000ff5e03f */
[----:B------:R-:W-:Y:S02]  /*0330*/  @UP0 UIADD3.X UR25, URZ, URZ, URZ, UP1, !UPT ;  /* 0x0000003f3f190290 */ /* 0x000fe40008ffe43f */
[----:B------:R-:W-:-:S02]  /*0340*/  @UP0 UIADD3 URZ, UP1, UR13, UR18, URZ ;  /* 0x000000120d3f0290 */ /* 0x000fc4000ff3e03f */
[----:B------:R-:W-:-:S03]  /*0350*/  ULEA.HI.X.SX32 UR8, UR24, UR17, 0x1, UP2 ;  /* 0x0000001118087291 */ /* 0x000fc600090f0e3f */
[----:B------:R-:W-:Y:S02]  /*0360*/  @UP0 UMOV UR24, UR19 ;  /* 0x0000001300180c82 */ /* 0x000fe40008000000 */
[----:B------:R-:W-:Y:S02]  /*0370*/  @UP0 UIMAD.WIDE.U32.X UR12, UR26, UR21, UR24, UP1 ;  /* 0x000000151a0c02a5 */ /* 0x000fe400088e0418 */
[----:B------:R-:W-:-:S04]  /*0380*/  UIADD3 UR19, UP1, UR7, -0x1, URZ ;  /* 0xffffffff07137890 */ /* 0x000fc8000ff3e03f */
[----:B------:R-:W-:Y:S01]  /*0390*/  UIADD3.X UR5, UR8, -0x1, URZ, UP1, !UPT ;  /* 0xffffffff08057890 */ /* 0x000fe20008ffe43f */
[----:B------:R-:W-:Y:S01]  /*03a0*/  @UP0 UMOV UR6, UR12 ;  /* 0x0000000c00060c82 */ /* 0x000fe20008000000 */
[----:B------:R-:W-:Y:S01]  /*03b0*/  @UP0 UMOV UR11, UR13 ;  /* 0x0000000d000b0c82 */ /* 0x000fe20008000000 */
[----:B-1----:R-:W-:Y:S09]  /*03c0*/  @!P0 BRA `(.L_x_0) ;  /* 0x00000000002c8947 */ /* 0x002ff20003800000 */
[----:B------:R-:W-:Y:S02]  /*03d0*/  ULDC UR7, c[0x0][0x8f4] ;  /* 0x00023d0000077ab9 */ /* 0x000fe40000000800 */
[----:B------:R-:W-:-:S04]  /*03e0*/  UIADD3 UR7, UP1, UR19, UR7, URZ ;  /* 0x0000000713077290 */ /* 0x000fc8000ff3e03f */
[----:B------:R-:W-:-:S04]  /*03f0*/  UIADD3.X UR8, URZ, UR5, URZ, UP1, !UPT ;  /* 0x000000053f087290 */ /* 0x000fc80008ffe43f */
[----:B------:R-:W-:-:S04]  /*0400*/  UIMAD.WIDE.U32 UR4, UR8, UR22, URZ ;  /* 0x00000016080472a5 */ /* 0x000fc8000f8e003f */
[----:B------:R-:W-:Y:S02]  /*0410*/  UIMAD.WIDE.U32 UR12, UP1, UR7, UR23, UR4 ;  /* 0x00000017070c72a5 */ /* 0x000fe4000f820004 */
[----:B------:R-:W-:Y:S02]  /*0420*/  UIMAD.WIDE.U32 UR4, UR7, UR22, URZ ;  /* 0x00000016070472a5 */ /* 0x000fe4000f8e003f */
[----:B------:R-:W-:Y:S02]  /*0430*/  UIADD3.X UR19, URZ, URZ, URZ, UP1, !UPT ;  /* 0x0000003f3f137290 */ /* 0x000fe40008ffe43f */
[----:B------:R-:W-:Y:S01]  /*0440*/  UIADD3 URZ, UP1, UR5, UR12, URZ ;  /* 0x0000000c053f7290 */ /* 0x000fe2000ff3e03f */
[----:B------:R-:W-:-:S03]  /*0450*/  UMOV UR18, UR13 ;  /* 0x0000000d00127c82 */ /* 0x000fc60008000000 */
[----:B------:R-:W-:-:S07]  /*0460*/  UIMAD.WIDE.U32.X UR4, UR8, UR23, UR18, UP1 ;  /* 0x00000017080472a5 */ /* 0x000fce00088e0412 */
[----:B------:R-:W-:-:S05]  /*0470*/  UMOV UR19, UR4 ;  /* 0x0000000400137c82 */ /* 0x000fca0008000000 */
.L_x_0:
[----:B------:R-:W-:Y:S01]  /*0480*/  ULDC UR8, c[0x0][0x934] ;  /* 0x00024d0000087ab9 */ /* 0x000fe20000000800 */
[----:B------:R-:W-:Y:S01]  /*0490*/  ULDC UR7, c[0x0][0x904] ;  /* 0x0002410000077ab9 */ /* 0x000fe20000000800 */
[----:B------:R-:W-:Y:S01]  /*04a0*/  ULDC UR4, c[0x0][0x938] ;  /* 0x00024e0000047ab9 */ /* 0x000fe20000000800 */
[----:B------:R-:W-:Y:S01]  /*04b0*/  USHF.L.U32 UR8, UR8, UR7, URZ ;  /* 0x0000000708087299 */ /* 0x000fe2000800063f */
[----:B------:R-:W-:Y:S01]  /*04c0*/  SHF.R.U32.HI R13, RZ, 0x5, R33 ;  /* 0x00000005ff0d7819 */ /* 0x000fe20000011621 */
[----:B------:R-:W-:Y:S01]  /*04d0*/  USHF.L.U32 UR7, UR4, UR7, URZ ;  /* 0x0000000704077299 */ /* 0x000fe2000800063f */
[----:B------:R-:W-:Y:S01]  /*04e0*/  ULDC UR18, c[0x0][0x8d8] ;  /* 0x0002360000127ab9 */ /* 0x000fe20000000800 */
[----:B------:R-:W-:Y:S02]  /*04f0*/  ULDC UR28, c[0x0][0x8f0] ;  /* 0x00023c00001c7ab9 */ /* 0x000fe40000000800 */
[----:B------:R-:W-:Y:S01]  /*0500*/  IMAD.U32 R10, RZ, RZ, UR8 ;  /* 0x00000008ff0a7e24 */ /* 0x000fe2000f8e00ff */
[----:B------:R-:W-:Y:S01]  /*0510*/  USHF.R.U64 UR11, UR6, UR18, UR11 ;  /* 0x00000012060b7299 */ /* 0x000fe2000800120b */
[----:B------:R-:W-:Y:S01]  /*0520*/  IMAD.U32 R11, RZ, RZ, UR7 ;  /* 0x00000007ff0b7e24 */ /* 0x000fe2000f8e00ff */
[----:B------:R-:W-:-:S02]  /*0530*/  USHF.R.U64 UR6, UR19, UR28, UR5 ;  /* 0x0000001c13067299 */ /* 0x000fc40008001205 */
[----:B------:R-:W-:Y:S01]  /*0540*/  IABS R0, R10 ;  /* 0x0000000a00007213 */ /* 0x000fe20000000000 */
[----:B------:R-:W-:Y:S01]  /*0550*/  UIADD3 UR11, UR11, -0x1, UR8 ;  /* 0xffffffff0b0b7890 */ /* 0x000fe2000fffe008 */
[----:B------:R-:W-:Y:S01]  /*0560*/  IABS R2, R11 ;  /* 0x0000000b00027213 */ /* 0x000fe20000000000 */
[----:B------:R-:W-:Y:S01]  /*0570*/  UIADD3 UR6, UR6, -0x1, UR7 ;  /* 0xffffffff06067890 */ /* 0x000fe2000fffe007 */
[----:B------:R-:W-:Y:S01]  /*0580*/  R2UR UR27, R0 ;  /* 0x00000000001b72ca */ /* 0x000fe200000e0000 */
[----:B------:R-:W-:Y:S01]  /*0590*/  UMOV UR4, URZ ;  /* 0x0000003f00047c82 */ /* 0x000fe20008000000 */
[----:B------:R-:W-:Y:S01]  /*05a0*/  UISETP.GE.AND UP5, UPT, UR11, URZ, UPT ;  /* 0x0000003f0b00728c */ /* 0x000fe2000bfa6270 */
[----:B------:R-:W-:Y:S01]  /*05b0*/  IMAD.MOV.U32 R0, RZ, RZ, R2 ;  /* 0x000000ffff007224 */ /* 0x000fe200078e0002 */
[----:B------:R-:W-:Y:S01]  /*05c0*/  UISETP.NE.AND UP4, UPT, UR8, URZ, UPT ;  /* 0x0000003f0800728c */ /* 0x000fe2000bf85270 */
[----:B------:R-:W-:-:S03]  /*05d0*/  UMOV UR54, 0x1 ;  /* 0x0000000100367882 */ /* 0x000fc60000000000 */
[----:B------:R-:W-:-:S05]  /*05e0*/  R2UR UR26, R0 ;  /* 0x00000000001a72ca */ /* 0x000fca00000e0000 */
[----:B------:R-:W1:Y:S08]  /*05f0*/  I2F.RP R0, UR27 ;  /* 0x0000001b00007d06 */ /* 0x000e700008209400 */
[----:B------:R-:W2:Y:S08]  /*0600*/  I2F.RP R4, UR26 ;  /* 0x0000001a00047d06 */ /* 0x000eb00008209400 */
[----:B-1----:R-:W1:Y:S08]  /*0610*/  MUFU.RCP R0, R0 ;  /* 0x0000000000007308 */ /* 0x002e700000001000 */
[----:B--2---:R-:W2:Y:S01]  /*0620*/  MUFU.RCP R4, R4 ;  /* 0x0000000400047308 */ /* 0x004ea20000001000 */
[----:B-1----:R-:W-:-:S02]  /*0630*/  VIADD R2, R0, 0xffffffe ;  /* 0x0ffffffe00027836 */ /* 0x002fc40000000000 */
[----:B------:R-:W-:-:S05]  /*0640*/  IMAD.U32 R0, RZ, RZ, UR11 ;  /* 0x0000000bff007e24 */ /* 0x000fca000f8e00ff */
[----:B------:R-:W1:Y:S01]  /*0650*/  F2I.FTZ.U32.TRUNC.NTZ R2, R2 ;  /* 0x0000000200027305 */ /* 0x000e62000021f000 */
[----:B------:R-:W-:Y:S01]  /*0660*/  IABS R0, R0 ;  /* 0x0000000000007213 */ /* 0x000fe20000000000 */
[----:B--2---:R-:W-:Y:S01]  /*0670*/  VIADD R5, R4, 0xffffffe ;  /* 0x0ffffffe04057836 */ /* 0x004fe20000000000 */
[----:B------:R-:W-:Y:S02]  /*0680*/  IABS R4, R10 ;  /* 0x0000000a00047213 */ /* 0x000fe40000000000 */
[----:B------:R-:W-:-:S03]  /*0690*/  R2UR UR31, R0 ;  /* 0x00000000001f72ca */ /* 0x000fc600000e0000 */
[----:B------:R-:W2:Y:S01]  /*06a0*/  F2I.FTZ.U32.TRUNC.NTZ R5, R5 ;  /* 0x0000000500057305 */ /* 0x000ea2000021f000 */
[----:B------:R-:W-:Y:S01]  /*06b0*/  IMAD.MOV R4, RZ, RZ, -R4 ;  /* 0x000000ffff047224 */ /* 0x000fe200078e0a04 */
[----:B-1----:R-:W-:Y:S01]  /*06c0*/  R2UR UR5, R2 ;  /* 0x00000000020572ca */ /* 0x002fe200000e0000 */
[----:B------:R-:W-:Y:S01]  /*06d0*/  IMAD.U32 R2, RZ, RZ, UR6 ;  /* 0x00000006ff027e24 */ /* 0x000fe2000f8e00ff */
[----:B--2---:R-:W-:-:S04]  /*06e0*/  R2UR UR13, R5 ;  /* 0x00000000050d72ca */ /* 0x004fc800000e0000 */
[----:B------:R-:W-:Y:S01]  /*06f0*/  IABS R5, R2 ;  /* 0x0000000200057213 */ /* 0x000fe20000000000 */
[----:B------:R-:W-:Y:S01]  /*0700*/  IMAD.MOV.U32 R2, RZ, RZ, R4 ;  /* 0x000000ffff027224 */ /* 0x000fe200078e0004 */
[----:B------:R-:W-:-:S05]  /*0710*/  IABS R4, R11 ;  /* 0x0000000b00047213 */ /* 0x000fca0000000000 */
[----:B------:R-:W-:Y:S01]  /*0720*/  UIADD3 UR12, URZ, -UR5, URZ ;  /* 0x800000053f0c7290 */ /* 0x000fe2000fffe03f */
[----:B------:R-:W-:Y:S01]  /*0730*/  IMAD.MOV.U32 R0, RZ, RZ, R5 ;  /* 0x000000ffff007224 */ /* 0x000fe200078e0005 */
[----:B------:R-:W-:Y:S02]  /*0740*/  R2UR UR29, R2 ;  /* 0x00000000021d72ca */ /* 0x000fe400000e0000 */
[----:B------:R-:W-:Y:S01]  /*0750*/  UIMAD UR12, UR12, UR27, URZ ;  /* 0x0000001b0c0c72a4 */ /* 0x000fe2000f8e023f */
[----:B------:R-:W-:Y:S01]  /*0760*/  IMAD.MOV R4, RZ, RZ, -R4 ;  /* 0x000000ffff047224 */ /* 0x000fe200078e0a04 */
[----:B------:R-:W1:Y:S01]  /*0770*/  SHFL.IDX PT, R2, R13, RZ, 0x1f ;  /* 0x00001fff0d027589 */ /* 0x000e6200000e0000 */
[----:B------:R-:W-:Y:S01]  /*0780*/  R2UR UR32, R0 ;  /* 0x00000000002072ca */ /* 0x000fe200000e0000 */
[----:B------:R-:W-:Y:S02]  /*0790*/  UIADD3 UR24, URZ, -UR13, URZ ;  /* 0x8000000d3f187290 */ /* 0x000fe4000fffe03f */
[----:B------:R-:W-:Y:S01]  /*07a0*/  UIMAD.WIDE.U32 UR4, UR5, UR12, UR4 ;  /* 0x0000000c050472a5 */ /* 0x000fe2000f8e0004 */
[----:B------:R-:W-:Y:S01]  /*07b0*/  MOV R0, R4 ;  /* 0x0000000400007202 */ /* 0x000fe20000000f00 */
[----:B------:R-:W-:Y:S01]  /*07c0*/  UIMAD UR24, UR24, UR26, URZ ;  /* 0x0000001a181872a4 */ /* 0x000fe2000f8e023f */
[----:B------:R-:W-:-:S02]  /*07d0*/  UMOV UR12, URZ ;  /* 0x0000003f000c7c82 */ /* 0x000fc40008000000 */
[----:B------:R-:W-:Y:S01]  /*07e0*/  R2UR UR30, R0 ;  /* 0x00000000001e72ca */ /* 0x000fe200000e0000 */
[----:B------:R-:W-:Y:S01]  /*07f0*/  UIMAD.WIDE.U32 UR24, UR13, UR24, UR12 ;  /* 0x000000180d1872a5 */ /* 0x000fe2000f8e000c */
[----:B------:R-:W-:Y:S02]  /*0800*/  SHF.R.U32.HI R0, RZ, 0x7, R33 ;  /* 0x00000007ff007819 */ /* 0x000fe40000011621 */
[----:B------:R-:W-:Y:S02]  /*0810*/  UMOV UR13, UR5 ;  /* 0x00000005000d7c82 */ /* 0x000fe40008000000 */
[----:B------:R-:W-:Y:S02]  /*0820*/  UIMAD.WIDE.U32 UR4, UR13, UR31, URZ ;  /* 0x0000001f0d0472a5 */ /* 0x000fe4000f8e003f */
[----:B------:R-:W-:Y:S01]  /*0830*/  UMOV UR19, UR25 ;  /* 0x0000001900137c82 */ /* 0x000fe20008000000 */
[----:B------:R-:W2:Y:S01]  /*0840*/  SHFL.IDX PT, R0, R0, RZ, 0x1f ;  /* 0x00001fff00007589 */ /* 0x000ea200000e0000 */
[----:B------:R-:W-:-:S02]  /*0850*/  UIMAD UR5, UR5, UR29, UR31 ;  /* 0x0000001d050572a4 */ /* 0x000fc4000f8e021f */
[----:B------:R-:W-:Y:S02]  /*0860*/  UIMAD.WIDE.U32 UR24, UR19, UR32, URZ ;  /* 0x00000020131872a5 */ /* 0x000fe4000f8e003f */
[----:B------:R-:W-:Y:S01]  /*0870*/  UISETP.GT.U32.AND UP1, UPT, UR27, UR5, UPT ;  /* 0x000000051b00728c */ /* 0x000fe2000bf24070 */
[----:B-1----:R-:W-:Y:S01]  /*0880*/  R2UR UR33, R2 ;  /* 0x00000000022172ca */ /* 0x002fe200000e0000 */
[----:B------:R-:W-:Y:S02]  /*0890*/  UIMAD UR25, UR25, UR30, UR32 ;  /* 0x0000001e191972a4 */ /* 0x000fe4000f8e0220 */
[----:B------:R-:W-:Y:S02]  /*08a0*/  ULOP3.LUT UR31, URZ, UR8, URZ, 0x33, !UPT ;  /* 0x000000083f1f7292 */ /* 0x000fe4000f8e333f */
[----:B------:R-:W-:Y:S02]  /*08b0*/  UISETP.GT.U32.AND UP2, UPT, UR26, UR25, UPT ;  /* 0x000000191a00728c */ /* 0x000fe4000bf44070 */
[----:B------:R-:W-:-:S03]  /*08c0*/  ULOP3.LUT UR32, URZ, UR7, URZ, 0x33, !UPT ;  /* 0x000000073f207292 */ /* 0x000fc6000f8e333f */
[----:B------:R-:W-:-:S03]  /*08d0*/  @!UP1 UIADD3 UR5, UR5, -UR27, URZ ;  /* 0x8000001b05059290 */ /* 0x000fc6000fffe03f */
[----:B------:R-:W-:Y:S02]  /*08e0*/  USHF.R.S32.HI UR4, URZ, 0x1f, UR33 ;  /* 0x0000001f3f047899 */ /* 0x000fe40008011421 */
[----:B------:R-:W-:Y:S01]  /*08f0*/  ISETP.NE.AND P1, PT, RZ, UR33, PT ;  /* 0x00000021ff007c0c */ /* 0x000fe2000bf25270 */
[----:B------:R-:W-:Y:S02]  /*0900*/  UISETP.GT.U32.AND UP6, UPT, UR27, UR5, UPT ;  /* 0x000000051b00728c */ /* 0x000fe4000bfc4070 */
[----:B------:R-:W-:Y:S01]  /*0910*/  @!UP2 UIADD3 UR25, UR25, -UR26, URZ ;  /* 0x8000001a1919a290 */ /* 0x000fe2000fffe03f */
[----:B--2---:R-:W-:Y:S01]  /*0920*/  R2UR UR12, R0 ;  /* 0x00000000000c72ca */ /* 0x004fe200000e0000 */
[----:B------:R-:W-:Y:S02]  /*0930*/  UISETP.NE.AND UP2, UPT, UR7, URZ, UPT ;  /* 0x0000003f0700728c */ /* 0x000fe4000bf45270 */
[----:B------:R-:W-:Y:S02]  /*0940*/  UISETP.GT.U32.AND UP1, UPT, UR26, UR25, UPT ;  /* 0x000000191a00728c */ /* 0x000fe4000bf24070 */
[----:B------:R-:W-:-:S03]  /*0950*/  ULEA.HI UR4, UR4, UR33, URZ, 0x2 ;  /* 0x0000002104047291 */ /* 0x000fc6000f8f103f */
[----:B------:R-:W-:Y:S02]  /*0960*/  @!UP6 UIADD3 UR5, UR5, -UR27, URZ ;  /* 0x8000001b0505e290 */ /* 0x000fe4000fffe03f */
[----:B------:R-:W-:Y:S02]  /*0970*/  UISETP.GE.AND UP6, UPT, UR6, URZ, UPT ;  /* 0x0000003f0600728c */ /* 0x000fe4000bfc6270 */
[----:B------:R-:W-:Y:S02]  /*0980*/  @!UP5 UIADD3 UR5, -UR5, URZ, URZ ;  /* 0x0000003f0505d290 */ /* 0x000fe4000fffe13f */
[----:B------:R-:W-:Y:S02]  /*0990*/  @!UP1 UIADD3 UR25, UR25, -UR26, URZ ;  /* 0x8000001a19199290 */ /* 0x000fe4000fffe03f */
[----:B------:R-:W-:Y:S02]  /*09a0*/  USEL UR5, UR31, UR5, !UP4 ;  /* 0x000000051f057287 */ /* 0x000fe4000e000000 */
[----:B------:R-:W-:-:S02]  /*09b0*/  ULOP3.LUT UR4, UR4, 0xfffffffc, URZ, 0xc0, !UPT ;  /* 0xfffffffc04047892 */ /* 0x000fc4000f8ec03f */
[----:B------:R-:W-:Y:S02]  /*09c0*/  UIADD3 UR5, UR11, -UR5, URZ ;  /* 0x800000050b057290 */ /* 0x000fe4000fffe03f */
[----:B------:R-:W-:Y:S02]  /*09d0*/  @!UP6 UIADD3 UR25, -UR25, URZ, URZ ;  /* 0x0000003f1919e290 */ /* 0x000fe4000fffe13f */
[----:B------:R-:W-:Y:S02]  /*09e0*/  UIADD3 UR55, UR33, -UR4, URZ ;  /* 0x8000000421377290 */ /* 0x000fe4000fffe03f */
[----:B------:R-:W-:Y:S02]  /*09f0*/  USEL UR25, UR32, UR25, !UP2 ;  /* 0x0000001920197287 */ /* 0x000fe4000d000000 */
[----:B------:R-:W-:Y:S02]  /*0a00*/  UISETP.NE.AND UP1, UPT, UR12, URZ, UPT ;  /* 0x0000003f0c00728c */ /* 0x000fe4000bf25270 */
[----:B------:R-:W-:-:S02]  /*0a10*/  UIADD3 UR25, UR6, -UR25, URZ ;  /* 0x8000001906197290 */ /* 0x000fc4000fffe03f */
[----:B------:R-:W-:Y:S02]  /*0a20*/  UISETP.EQ.AND UP5, UPT, UR55, 0x3, !UP1 ;  /* 0x000000033700788c */ /* 0x000fe4000cfa2270 */
[----:B------:R-:W-:Y:S02]  /*0a30*/  UIMAD UR24, UR5, UR25, URZ ;  /* 0x00000019051872a4 */ /* 0x000fe4000f8e023f */
[----:B------:R-:W-:Y:S02]  /*0a40*/  USEL UR4, UR25, UR5, !UP3 ;  /* 0x0000000519047287 */ /* 0x000fe4000d800000 */
[----:B------:R-:W-:Y:S02]  /*0a50*/  USHF.R.S32.HI UR25, URZ, 0x1f, UR24 ;  /* 0x0000001f3f197899 */ /* 0x000fe40008011418 */
[----:B------:R-:W-:Y:S01]  /*0a60*/  USHF.R.S32.HI UR5, URZ, 0x1f, UR4 ;  /* 0x0000001f3f057899 */ /* 0x000fe20008011404 */
[----:B------:R-:W-:Y:S01]  /*0a70*/  IMAD.U32 R6, RZ, RZ, UR24 ;  /* 0x00000018ff067e24 */ /* 0x000fe2000f8e00ff */
[----:B------:R-:W-:Y:S01]  /*0a80*/  USEL UR54, UR54, 0x2, UP5 ;  /* 0x0000000236367887 */ /* 0x000fe2000a800000 */
[----:B------:R-:W-:-:S02]  /*0a90*/  IMAD.U32 R4, RZ, RZ, UR4 ;  /* 0x00000004ff047e24 */ /* 0x000fc4000f8e00ff */
[----:B------:R-:W-:Y:S02]  /*0aa0*/  IMAD.U32 R7, RZ, RZ, UR25 ;  /* 0x00000019ff077e24 */ /* 0x000fe4000f8e00ff */
[----:B------:R-:W-:Y:S01]  /*0ab0*/  IMAD.U32 R5, RZ, RZ, UR5 ;  /* 0x00000005ff057e24 */ /* 0x000fe2000f8e00ff */
[----:B------:R-:W-:Y:S06]  /*0ac0*/  @P1 BRA `(.L_x_1) ;  /* 0x0000000000841947 */ /* 0x000fec0003800000 */
[----:B------:R-:W-:Y:S01]  /*0ad0*/  ELECT P1, URZ, PT ;  /* 0x00000000003f782f */ /* 0x000fe20003820000 */
[----:B------:R-:W-:-:S12]  /*0ae0*/  BSSY B0, `(.L_x_1) ;  /* 0x000001f000007945 */ /* 0x000fd80003800000 */
[----:B------:R-:W-:Y:S05]  /*0af0*/  @!P1 BRA `(.L_x_2) ;  /* 0x0000000000749947 */ /* 0x000fea0003800000 */
[----:B------:R-:W1:Y:S01]  /*0b00*/  S2UR UR6, SR_CgaCtaId ;  /* 0x00000000000679c3 */ /* 0x000e620000008800 */
[----:B------:R-:W-:Y:S01]  /*0b10*/  UMOV UR4, 0x400 ;  /* 0x0000040000047882 */ /* 0x000fe20000000000 */
[----:B------:R-:W-:Y:S01]  /*0b20*/  UMOV UR5, 0x1 ;  /* 0x0000000100057882 */ /* 0x000fe20000000000 */
[----:B------:R-:W-:Y:S02]  /*0b30*/  UMOV UR24, 0x140 ;  /* 0x0000014000187882 */ /* 0x000fe40000000000 */
[----:B------:R-:W-:-:S04]  /*0b40*/  UIADD3 UR24, -UR24, 0x100000, URZ ;  /* 0x0010000018187890 */ /* 0x000fc8000fffe13f */
[----:B------:R-:W-:Y:S02]  /*0b50*/  USHF.L.U32 UR25, UR24, 0xb, URZ ;  /* 0x0000000b18197899 */ /* 0x000fe4000800063f */
[----:B------:R-:W-:Y:S02]  /*0b60*/  USHF.L.U32 UR24, UR24, 0x1, URZ ;  /* 0x0000000118187899 */ /* 0x000fe4000800063f */
[----:B-1----:R-:W-:Y:S02]  /*0b70*/  ULEA UR6, UR6, UR4, 0x18 ;  /* 0x0000000406067291 */ /* 0x002fe4000f8ec03f */
[----:B------:R-:W-:-:S04]  /*0b80*/  UIADD3 UR4, -UR5, 0x100000, URZ ;  /* 0x0010000005047890 */ /* 0x000fc8000fffe13f */
[----:B------:R-:W-:Y:S02]  /*0b90*/  USHF.L.U32 UR5, UR4, 0xb, URZ ;  /* 0x0000000b04057899 */ /* 0x000fe4000800063f */
[----:B------:R-:W-:Y:S01]  /*0ba0*/  USHF.L.U32 UR4, UR4, 0x1, URZ ;  /* 0x0000000104047899 */ /* 0x000fe2000800063f */
[----:B------:R-:W1:Y:S11]  /*0bb0*/  FENCE.VIEW.ASYNC.S ;  /* 0x00000000000073c6 */ /* 0x000e760000000000 */
[----:B-1----:R1:W2:Y:S01]  /*0bc0*/  SYNCS.EXCH.64 URZ, [UR6+0x38400], UR4 ;  /* 0x03840004063f75b2 */ /* 0x0022a20008000100 */
[----:B------:R1:W3:Y:S01]  /*0bd0*/  SYNCS.EXCH.64 URZ, [UR6+0x38440], UR24 ;  /* 0x03844018063f75b2 */ /* 0x0002e20008000100 */
[----:B------:R1:W4:Y:S01]  /*0be0*/  SYNCS.EXCH.64 URZ, [UR6+0x38408], UR4 ;  /* 0x03840804063f75b2 */ /* 0x0003220008000100 */
[----:B------:R1:W1:Y:S01]  /*0bf0*/  SYNCS.EXCH.64 URZ, [UR6+0x38448], UR24 ;  /* 0x03844818063f75b2 */ /* 0x0002620008000100 */
        /* <DEDUP_REMOVED lines=12> */
[----:B------:R-:W-:Y:S01]  /*0cc0*/  NOP ;  /* 0x0000000000007918 */ /* 0x000fe20000000000 */
.L_x_2:
[----:B-1----:R-:W-:Y:S05]  /*0cd0*/  BSYNC B0 ;  /* 0x0000000000007941 */ /* 0x002fea0003800000 */
.L_x_1:
[----:B------:R-:W1:Y:S01]  /*0ce0*/  SHFL.IDX PT, R0, R13, RZ, 0x1f ;  /* 0x00001fff0d007589 */ /* 0x000e6200000e0000 */
[----:B------:R-:W-:Y:S01]  /*0cf0*/  UIADD3 UR33, UR12, -0x1, URZ ;  /* 0xffffffff0c217890 */ /* 0x000fe2000fffe03f */
[----:B------:R-:W-:Y:S01]  /*0d00*/  NOP ;  /* 0x0000000000007918 */ /* 0x000fe20000000000 */
[----:B------:R-:W-:Y:S02]  /*0d10*/  UISETP.LT.U32.AND UP6, UPT, UR55, 0x2, !UP1 ;  /* 0x000000023700788c */ /* 0x000fe4000cfc1070 */
[----:B------:R-:W-:Y:S02]  /*0d20*/  UISETP.GE.U32.AND UP5, UPT, UR33, 0x2, UPT ;  /* 0x000000022100788c */ /* 0x000fe4000bfa6070 */
[----:B------:R-:W-:-:S04]  /*0d30*/  USEL UR53, URZ, 0x1, !UP6 ;  /* 0x000000013f357887 */ /* 0x000fc8000f000000 */
[----:B------:R-:W-:Y:S01]  /*0d40*/  USEL UR53, UR53, 0x2, UP5 ;  /* 0x0000000235357887 */ /* 0x000fe2000a800000 */
[----:B-1----:R-:W-:-:S13]  /*0d50*/  ISETP.NE.AND P1, PT, R0, RZ, PT ;  /* 0x000000ff0000720c */ /* 0x002fda0003f25270 */
[----:B------:R-:W-:Y:S05]  /*0d60*/  @P1 BRA `(.L_x_3) ;  /* 0x0000000000841947 */ /* 0x000fea0003800000 */
[----:B------:R-:W-:Y:S01]  /*0d70*/  ELECT P1, URZ, PT ;  /* 0x00000000003f782f */ /* 0x000fe20003820000 */
[----:B------:R-:W-:-:S12]  /*0d80*/  BSSY B0, `(.L_x_3) ;  /* 0x000001f000007945 */ /* 0x000fd80003800000 */
[----:B------:R-:W-:Y:S05]  /*0d90*/  @!P1 BRA `(.L_x_4) ;  /* 0x0000000000749947 */ /* 0x000fea0003800000 */
[----:B------:R-:W1:Y:S01]  /*0da0*/  S2UR UR5, SR_CgaCtaId ;  /* 0x00000000000579c3 */ /* 0x000e620000008800 */
[----:B------:R-:W-:Y:S01]  /*0db0*/  UMOV UR4, 0x400 ;  /* 0x0000040000047882 */ /* 0x000fe20000000000 */
[----:B------:R-:W-:Y:S01]  /*0dc0*/  UMOV UR24, 0x1 ;  /* 0x0000000100187882 */ /* 0x000fe20000000000 */
[----:B------:R-:W-:Y:S01]  /*0dd0*/  UMOV UR11, 0x100 ;  /* 0x00000100000b7882 */ /* 0x000fe20000000000 */
[----:B------:R-:W-:-:S04]  /*0de0*/  UIADD3 UR24, -UR24, 0x100000, URZ ;  /* 0x0010000018187890 */ /* 0x000fc8000fffe13f */
[----:B------:R-:W-:Y:S02]  /*0df0*/  USHF.L.U32 UR25, UR24, 0xb, URZ ;  /* 0x0000000b18197899 */ /* 0x000fe4000800063f */
[----:B------:R-:W-:Y:S02]  /*0e00*/  USHF.L.U32 UR24, UR24, 0x1, URZ ;  /* 0x0000000118187899 */ /* 0x000fe4000800063f */
[----:B-1----:R-:W-:Y:S02]  /*0e10*/  ULEA UR6, UR5, UR4, 0x18 ;  /* 0x0000000405067291 */ /* 0x002fe4000f8ec03f */
[----:B------:R-:W-:-:S04]  /*0e20*/  UIADD3 UR4, -UR11, 0x100000, URZ ;  /* 0x001000000b047890 */ /* 0x000fc8000fffe13f */
[----:B------:R-:W-:Y:S02]  /*0e30*/  USHF.L.U32 UR5, UR4, 0xb, URZ ;  /* 0x0000000b04057899 */ /* 0x000fe4000800063f */
[----:B------:R-:W-:Y:S01]  /*0e40*/  USHF.L.U32 UR4, UR4, 0x1, URZ ;  /* 0x0000000104047899 */ /* 0x000fe2000800063f */
[----:B------:R-:W1:Y:S03]  /*0e50*/  FENCE.VIEW.ASYNC.S ;  /* 0x00000000000073c6 */ /* 0x000e660000000000 */
[----:B-1----:R1:W1:Y:S08]  /*0e60*/  SYNCS.EXCH.64 URZ, [UR6+0x38480], UR24 ;  /* 0x03848018063f75b2 */ /* 0x0022700008000100 */
        /* <DEDUP_REMOVED lines=16> */
.L_x_4:
[----:B-1----:R-:W-:Y:S05]  /*0f70*/  BSYNC B0 ;  /* 0x0000000000007941 */ /* 0x002fea0003800000 */
.L_x_3:
[----:B------:R-:W1:Y:S01]  /*0f80*/  SHFL.IDX PT, R0, R13, RZ, 0x1f ;  /* 0x00001fff0d007589 */ /* 0x000e6200000e0000 */
[----:B------:R-:W-:Y:S01]  /*0f90*/  UISETP.EQ.AND UP6, UPT, UR55, 0x2, !UP1 ;  /* 0x000000023700788c */ /* 0x000fe2000cfc2270 */
[----:B------:R-:W-:-:S03]  /*0fa0*/  NOP ;  /* 0x0000000000007918 */ /* 0x000fc60000000000 */
[----:B------:R-:W-:-:S04]  /*0fb0*/  USEL UR52, URZ, 0x1, !UP6 ;  /* 0x000000013f347887 */ /* 0x000fc8000f000000 */
[----:B------:R-:W-:Y:S01]  /*0fc0*/  USEL UR52, UR52, 0x2, UP5 ;  /* 0x0000000234347887 */ /* 0x000fe2000a800000 */
[----:B-1----:R-:W-:-:S13]  /*0fd0*/  ISETP.NE.AND P1, PT, R0, RZ, PT ;  /* 0x000000ff0000720c */ /* 0x002fda0003f25270 */
[----:B------:R-:W-:Y:S05]  /*0fe0*/  @P1 BRA `(.L_x_5) ;  /* 0x0000000000581947 */ /* 0x000fea0003800000 */
[----:B------:R-:W1:Y:S01]  /*0ff0*/  S2UR UR5, SR_CgaCtaId ;  /* 0x00000000000579c3 */ /* 0x000e620000008800 */
[----:B------:R-:W-:Y:S01]  /*1000*/  UMOV UR4, 0x400 ;  /* 0x0000040000047882 */ /* 0x000fe20000000000 */
[----:B------:R-:W-:Y:S01]  /*1010*/  UMOV UR11, 0x20 ;  /* 0x00000020000b7882 */ /* 0x000fe20000000000 */
[----:B------:R-:W-:Y:S01]  /*1020*/  UMOV UR24, 0x100 ;  /* 0x0000010000187882 */ /* 0x000fe20000000000 */
[----:B------:R-:W-:Y:S01]  /*1030*/  ELECT P1, URZ, PT ;  /* 0x00000000003f782f */ /* 0x000fe20003820000 */
        /* <DEDUP_REMOVED lines=8> */
[----:B-1----:R1:W1:Y:S01]  /*10c0*/  SYNCS.EXCH.64 URZ, [UR6+0x38500], UR4 ;  /* 0x03850004063f75b2 */ /* 0x0022620008000100 */
        /* <DEDUP_REMOVED lines=8> */
.L_x_5:
[----:B------:R-:W2:Y:S01]  /*1150*/  SHFL.IDX PT, R0, R13, RZ, 0x1f ;  /* 0x00001fff0d007589 */ /* 0x000ea200000e0000 */
[----:B------:R-:W-:Y:S01]  /*1160*/  ELECT P1, URZ, PT ;  /* 0x00000000003f782f */ /* 0x000fe20003820000 */
[----:B------:R-:W3:Y:S01]  /*1170*/  LDC.64 R14, c[0x0][0x8f8] ;  /* 0x00023e00ff0e7b82 */ /* 0x000ee20000000a00 */
[----:B-1----:R-:W-:Y:S01]  /*1180*/  UMOV UR4, 0x20 ;  /* 0x0000002000047882 */ /* 0x002fe20000000000 */
[----:B------:R-:W-:Y:S01]  /*1190*/  NOP ;  /* 0x0000000000007918 */ /* 0x000fe20000000000 */
[----:B------:R-:W-:Y:S01]  /*11a0*/  ULDC UR41, c[0x0][0xc] ;  /* 0x0000030000297ab9 */ /* 0x000fe20000000800 */
[----:B------:R-:W-:Y:S02]  /*11b0*/  IMAD.MOV.U32 R16, RZ, RZ, -0x1 ;  /* 0xffffffffff107424 */ /* 0x000fe400078e00ff */
[----:B------:R-:W-:Y:S02]  /*11c0*/  IMAD.MOV.U32 R17, RZ, RZ, -0x1 ;  /* 0xffffffffff117424 */ /* 0x000fe400078e00ff */
[----:B------:R-:W-:Y:S01]  /*11d0*/  IMAD.MOV.U32 R18, RZ, RZ, -0x1 ;  /* 0xffffffffff127424 */ /* 0x000fe200078e00ff */
[----:B--2---:R-:W-:Y:S01]  /*11e0*/  ISETP.NE.OR P1, PT, R0, RZ, !P1 ;  /* 0x000000ff0000720c */ /* 0x004fe20004f25670 */
[----:B------:R-:W-:-:S12]  /*11f0*/  IMAD.U32 R0, RZ, RZ, UR9 ;  /* 0x00000009ff007e24 */ /* 0x000fd8000f8e00ff */
[----:B------:R-:W-:Y:S01]  /*1200*/  VOTEU.ALL UP5, P1 ;  /* 0x00000000003f7886 */ /* 0x000fe200008a0000 */
[----:B------:R-:W-:-:S04]  /*1210*/  VOTEU.ALL UP6, P1 ;  /* 0x00000000003f7886 */ /* 0x000fc800008c0000 */
[----:B------:R-:W1:Y:S01]  /*1220*/  @!UP5 S2UR UR11, SR_CgaCtaId ;  /* 0x00000000000bd9c3 */ /* 0x000e620000008800 */
[----:B------:R-:W-:Y:S01]  /*1230*/  @!UP5 UMOV UR6, 0x400 ;  /* 0x000004000006d882 */ /* 0x000fe20000000000 */
[----:B------:R-:W-:-:S04]  /*1240*/  @!UP5 UIADD3 UR4, -UR4, 0x100000, URZ ;  /* 0x001000000404d890 */ /* 0x000fc8000fffe13f */
[----:B------:R-:W-:Y:S02]  /*1250*/  @!UP5 USHF.L.U32 UR5, UR4, 0xb, URZ ;  /* 0x0000000b0405d899 */ /* 0x000fe4000800063f */
[----:B------:R-:W-:Y:S02]  /*1260*/  @!UP5 USHF.L.U32 UR4, UR4, 0x1, URZ ;  /* 0x000000010404d899 */ /* 0x000fe4000800063f */
[----:B-1----:R-:W-:Y:S01]  /*1270*/  @!UP5 ULEA UR6, UR11, UR6, 0x18 ;  /* 0x000000060b06d291 */ /* 0x002fe2000f8ec03f */
[----:B------:R-:W-:Y:S01]  /*1280*/  VOTEU.ALL UP5, P1 ;  /* 0x00000000003f7886 */ /* 0x000fe200008a0000 */
[----:B---3--:R-:W-:Y:S01]  /*1290*/  ISETP.LE.U32.AND P1, PT, R14, UR10, PT ;  /* 0x0000000a0e007c0c */ /* 0x008fe2000bf23070 */
[----:B------:R-:W-:-:S03]  /*12a0*/  UMOV UR11, URZ ;  /* 0x0000003f000b7c82 */ /* 0x000fc60008000000 */
[----:B------:R-:W-:Y:S01]  /*12b0*/  ISETP.GE.U32.AND.EX P1, PT, R0, R15, PT, P1 ;  /* 0x0000000f0000720c */ /* 0x000fe20003f26110 */
[----:B------:R-:W1:Y:S05]  /*12c0*/  FENCE.VIEW.ASYNC.S ;  /* 0x00000000000073c6 */ /* 0x000e6a0000000000 */
[----:B-1----:R-:W4:Y:S01]  /*12d0*/  @!UP5 SYNCS.EXCH.64 URZ, [UR6+0x38540], UR4 ;  /* 0x03854004063fd5b2 */ /* 0x002f220008000100 */
[----:B------:R1:W4:Y:S01]  /*12e0*/  @!UP6 SYNCS.EXCH.64 URZ, [UR6+0x38548], UR4 ;  /* 0x03854804063fe5b2 */ /* 0x0003220008000100 */
[----:B------:R-:W-:Y:S01]  /*12f0*/  NOP ;  /* 0x0000000000007918 */ /* 0x000fe20000000000 */
[----:B-1----:R-:W-:Y:S01]  /*1300*/  ULDC.U8 UR4, c[0x0][0x900] ;  /* 0x0002400000047ab9 */ /* 0x002fe20000000000 */
[----:B------:R-:W-:Y:S01]  /*1310*/  UMOV UR6, URZ ;  /* 0x0000003f00067c82 */ /* 0x000fe20008000000 */
[----:B----4-:R-:W-:Y:S01]  /*1320*/  BAR.SYNC.DEFER_BLOCKING 0x0 ;  /* 0x0000000000007b1d */ /* 0x010fe20000010000 */
[----:B------:R-:W-:-:S04]  /*1330*/  ISETP.NE.AND P2, PT, RZ, UR4, PT ;  /* 0x00000004ff007c0c */ /* 0x000fc8000bf45270 */
[----:B------:R-:W-:Y:S01]  /*1340*/  P2R R20, PR, RZ, 0x4 ;  /* 0x00000004ff147803 */ /* 0x000fe20000000000 */
[----:B------:R-:W-:Y:S01]  /*1350*/  UMOV UR5, URZ ;  /* 0x0000003f00057c82 */ /* 0x000fe20008000000 */
[----:B------:R-:W-:-:S07]  /*1360*/  UMOV UR4, URZ ;  /* 0x0000003f00047c82 */ /* 0x000fce0008000000 */
[----:B------:R-:W-:Y:S05]  /*1370*/  @P2 BRA P1, `(.L_x_6) ;  /* 0x0000001400f42947 */ /* 0x000fea0000800000 */
[----:B------:R-:W-:Y:S01]  /*1380*/  IMAD.U32 R15, RZ, RZ, UR9 ;  /* 0x00000009ff0f7e24 */ /* 0x000fe2000f8e00ff */
[----:B------:R-:W-:Y:S01]  /*1390*/  ISETP.LE.U32.AND P1, PT, R6, UR10, PT ;  /* 0x0000000a06007c0c */ /* 0x000fe2000bf23070 */
[----:B------:R-:W-:Y:S01]  /*13a0*/  UMOV UR5, URZ ;  /* 0x0000003f00057c82 */ /* 0x000fe20008000000 */
[----:B------:R-:W-:Y:S01]  /*13b0*/  UMOV UR4, URZ ;  /* 0x0000003f00047c82 */ /* 0x000fe20008000000 */
[----:B------:R-:W-:Y:S01]  /*13c0*/  UMOV UR11, URZ ;  /* 0x0000003f000b7c82 */ /* 0x000fe20008000000 */
[----:B------:R-:W-:Y:S01]  /*13d0*/  ISETP.GE.U32.AND.EX P1, PT, R15, R7, PT, P1 ;  /* 0x000000070f00720c */ /* 0x000fe20003f26110 */
[----:B------:R-:W-:-:S12]  /*13e0*/  UMOV UR6, URZ ;  /* 0x0000003f00067c82 */ /* 0x000fd80008000000 */
[----:B------:R-:W-:Y:S05]  /*13f0*/  @!P1 BRA `(.L_x_7) ;  /* 0x0000001000c09947 */ /* 0x000fea0003800000 */
[----:B------:R-:W-:Y:S01]  /*1400*/  VIADD R2, R34, 0x20 ;  /* 0x0000002022027836 */ /* 0x000fe20000000000 */
[----:B-----5:R-:W-:Y:S01]  /*1410*/  MOV R12, R8 ;  /* 0x00000008000c7202 */ /* 0x020fe20000000f00 */
[----:B------:R-:W-:Y:S02]  /*1420*/  IMAD.MOV.U32 R0, RZ, RZ, R34 ;  /* 0x000000ffff007224 */ /* 0x000fe400078e0022 */
[----:B------:R-:W-:Y:S01]  /*1430*/  IMAD.MOV.U32 R17, RZ, RZ, R9 ;  /* 0x000000ffff117224 */ /* 0x000fe200078e0009 */
[----:B------:R-:W-:-:S13]  /*1440*/  ISETP.GE.AND P1, PT, R2, R3, PT ;  /* 0x000000030200720c */ /* 0x000fda0003f26270 */
[----:B------:R-:W1:Y:S01]  /*1450*/  @!P1 LDC.64 R14, c[0x0][0x918] ;  /* 0x00024600ff0e9b82 */ /* 0x000e620000000a00 */
[----:B------:R-:W-:Y:S01]  /*1460*/  @!P1 VIADD R7, R0, 0x20 ;  /* 0x0000002000079836 */ /* 0x000fe20000000000 */
[----:B------:R-:W-:Y:S02]  /*1470*/  UIADD3 UR16, UP5, UR16, -0x1, URZ ;  /* 0xffffffff10107890 */ /* 0x000fe4000ffbe03f */
[----:B------:R-:W-:Y:S01]  /*1480*/  UIADD3 UR14, UP6, UR14, -0x1, URZ ;  /* 0xffffffff0e0e7890 */ /* 0x000fe2000ffde03f */
[----:B------:R-:W-:Y:S01]  /*1490*/  BSSY B0, `(.L_x_8) ;  /* 0x000004f000007945 */ /* 0x000fe20003800000 */
[----:B------:R-:W-:Y:S01]  /*14a0*/  UIADD3.X UR17, UR17, -0x1, URZ, UP5, !UPT ;  /* 0xffffffff11117890 */ /* 0x000fe2000affe43f */
[----:B-1----:R-:W-:-:S05]  /*14b0*/  @!P1 IMAD.WIDE R14, R7, 0xc, R14 ;  /* 0x0000000c070e9825 */ /* 0x002fca00078e020e */
[----:B------:R1:W5:Y:S04]  /*14c0*/  @!P1 LDG.E R8, desc[UR58][R14.64] ;  /* 0x0000003a0e089981 */ /* 0x000368000c1e1900 */
[----:B------:R1:W5:Y:S01]  /*14d0*/  @!P1 LDG.E R9, desc[UR58][R14.64+0x4] ;  /* 0x0000043a0e099981 */ /* 0x000362000c1e1900 */
[----:B------:R-:W-:Y:S01]  /*14e0*/  ISETP.GE.AND P1, PT, R0, R3, PT ;  /* 0x000000030000720c */ /* 0x000fe20003f26270 */
[----:B------:R-:W-:Y:S01]  /*14f0*/  UIADD3.X UR15, UR15, -0x1, URZ, UP6, !UPT ;  /* 0xffffffff0f0f7890 */ /* 0x000fe2000b7fe43f */
[----:B------:R-:W-:Y:S01]  /*1500*/  CS2R R6, SRZ ;  /* 0x0000000000067805 */ /* 0x000fe2000001ff00 */
[----:B------:R-:W-:Y:S01]  /*1510*/  UIADD3 UR4, UR8, -0x1, URZ ;  /* 0xffffffff08047890 */ /* 0x000fe2000fffe03f */
[----:B------:R-:W-:Y:S01]  /*1520*/  IMAD.MOV.U32 R27, RZ, RZ, 0x7fffffff ;  /* 0x7fffffffff1b7424 */ /* 0x000fe200078e00ff */
[----:B------:R-:W-:Y:S01]  /*1530*/  UIADD3 UR5, UR7, -0x1, URZ ;  /* 0xffffffff07057890 */ /* 0x000fe2000fffe03f */
[----:B------:R-:W-:-:S07]  /*1540*/  IMAD.MOV.U32 R29, RZ, RZ, RZ ;  /* 0x000000ffff1d7224 */ /* 0x000fce00078e00ff */
[----:B-1----:R-:W-:Y:S05]  /*1550*/  @P1 BRA `(.L_x_9) ;  /* 0x0000000400081947 */ /* 0x002fea0003800000 */
[----:B------:R-:W-:Y:S02]  /*1560*/  PLOP3.LUT P3, PT, PT, PT, UP0, 0x80, 0x0 ;  /* 0x000000000000781c */ /* 0x000fe40003f6f008 */
[C---:B------:R-:W-:Y:S02]  /*1570*/  IADD3 R21, P2, R17.reuse, UR16, RZ ;  /* 0x0000001011157c10 */ /* 0x040fe4000ff5e0ff */
[C---:B------:R-:W-:Y:S02]  /*1580*/  IADD3 R23, P1, R12.reuse, UR14, RZ ;  /* 0x0000000e0c177c10 */ /* 0x040fe4000ff3e0ff */
[----:B------:R-:W-:Y:S02]  /*1590*/  LEA.HI.X.SX32 R22, R17, UR17, 0x1, P2 ;  /* 0x0000001111167c11 */ /* 0x000fe400090f0eff */
[----:B------:R-:W-:-:S05]  /*15a0*/  LEA.HI.X.SX32 R12, R12, UR15, 0x1, P1 ;  /* 0x0000000f0c0c7c11 */ /* 0x000fca00088f0eff */
[----:B------:R-:W-:Y:S05]  /*15b0*/  @!P3 BRA `(.L_x_10) ;  /* 0x000000000030b947 */ /* 0x000fea0003800000 */
[----:B------:R-:W-:Y:S02]  /*15c0*/  ULDC UR6, c[0x0][0x8dc] ;  /* 0x0002370000067ab9 */ /* 0x000fe40000000800 */
[----:B------:R-:W-:-:S05]  /*15d0*/  IADD3 R17, P1, R23, UR6, RZ ;  /* 0x0000000617117c10 */ /* 0x000fca000ff3e0ff */
[----:B------:R-:W-:-:S04]  /*15e0*/  IMAD.X R23, RZ, RZ, R12, P1 ;  /* 0x000000ffff177224 */ /* 0x000fc800008e060c */
[----:B------:R-:W-:-:S04]  /*15f0*/  IMAD.WIDE.U32 R4, R23, UR20, RZ ;  /* 0x0000001417047c25 */ /* 0x000fc8000f8e00ff */
[----:B------:R-:W-:-:S04]  /*1600*/  IMAD.WIDE.U32 R14, P1, R17, UR21, R4 ;  /* 0x00000015110e7c25 */ /* 0x000fc8000f820004 */
[----:B------:R-:W-:-:S04]  /*1610*/  IMAD.WIDE.U32 R4, R17, UR20, RZ ;  /* 0x0000001411047c25 */ /* 0x000fc8000f8e00ff */
[----:B------:R-:W-:Y:S01]  /*1620*/  IMAD.X R19, RZ, RZ, RZ, P1 ;  /* 0x000000ffff137224 */ /* 0x000fe200008e06ff */
[----:B------:R-:W-:Y:S01]  /*1630*/  IADD3 RZ, P1, R5, R14, RZ ;  /* 0x0000000e05ff7210 */ /* 0x000fe20007f3e0ff */
[----:B------:R-:W-:-:S04]  /*1640*/  IMAD.MOV.U32 R18, RZ, RZ, R15 ;  /* 0x000000ffff127224 */ /* 0x000fc800078e000f */
[----:B------:R-:W-:-:S04]  /*1650*/  IMAD.WIDE.U32.X R4, R23, UR21, R18, P1 ;  /* 0x0000001517047c25 */ /* 0x000fc800088e0412 */
[----:B------:R-:W-:Y:S02]  /*1660*/  IMAD.MOV.U32 R23, RZ, RZ, R4 ;  /* 0x000000ffff177224 */ /* 0x000fe400078e0004 */
[----:B------:R-:W-:-:S07]  /*1670*/  IMAD.MOV.U32 R12, RZ, RZ, R5 ;  /* 0x000000ffff0c7224 */ /* 0x000fce00078e0005 */
.L_x_10:
        /* <DEDUP_REMOVED lines=11> */
[----:B------:R-:W-:Y:S01]  /*1730*/  IMAD.MOV.U32 R21, RZ, RZ, R4 ;  /* 0x000000ffff157224 */ /* 0x000fe200078e0004 */
[----:B------:R-:W-:-:S07]  /*1740*/  MOV R22, R5 ;  /* 0x0000000500167202 */ /* 0x000fce0000000f00 */
.L_x_11:
[----:B------:R-:W-:Y:S02]  /*1750*/  SHF.R.U64 R5, R23, UR18, R12 ;  /* 0x0000001217057c19 */ /* 0x000fe4000800120c */
[----:B------:R-:W-:-:S03]  /*1760*/  SHF.R.U64 R4, R21, UR28, R22 ;  /* 0x0000001c15047c19 */ /* 0x000fc60008001216 */
[----:B------:R-:W-:Y:S02]  /*1770*/  VIADD R17, R5, UR4 ;  /* 0x0000000405117c36 */ /* 0x000fe40008000000 */
[----:B------:R-:W-:-:S03]  /*1780*/  VIADD R14, R4, UR5 ;  /* 0x00000005040e7c36 */ /* 0x000fc60008000000 */
[----:B------:R-:W-:Y:S02]  /*1790*/  IABS R15, R17 ;  /* 0x00000011000f7213 */ /* 0x000fe40000000000 */
[----:B------:R-:W-:-:S03]  /*17a0*/  IABS R12, R14 ;  /* 0x0000000e000c7213 */ /* 0x000fc60000000000 */
[----:B------:R-:W-:-:S04]  /*17b0*/  IMAD.HI.U32 R4, R15, UR13, RZ ;  /* 0x0000000d0f047c27 */ /* 0x000fc8000f8e00ff */
[----:B------:R-:W-:-:S04]  /*17c0*/  IMAD.HI.U32 R5, R12, UR19, RZ ;  /* 0x000000130c057c27 */ /* 0x000fc8000f8e00ff */
[----:B------:R-:W-:Y:S02]  /*17d0*/  IMAD R4, R4, UR29, R15 ;  /* 0x0000001d04047c24 */ /* 0x000fe4000f8e020f */
[----:B------:R-:W-:Y:S02]  /*17e0*/  IMAD R5, R5, UR30, R12 ;  /* 0x0000001e05057c24 */ /* 0x000fe4000f8e020c */
[----:B------:R-:W-:Y:S01]  /*17f0*/  IMAD.U32 R15, RZ, RZ, UR31 ;  /* 0x0000001fff0f7e24 */ /* 0x000fe2000f8e00ff */
[----:B------:R-:W-:Y:S01]  /*1800*/  ISETP.LT.U32.AND P1, PT, R4, UR27, PT ;  /* 0x0000001b04007c0c */ /* 0x000fe2000bf21070 */
[----:B------:R-:W-:Y:S01]  /*1810*/  IMAD.U32 R12, RZ, RZ, UR32 ;  /* 0x00000020ff0c7e24 */ /* 0x000fe2000f8e00ff */
[----:B------:R-:W-:-:S11]  /*1820*/  ISETP.LT.U32.AND P2, PT, R5, UR26, PT ;  /* 0x0000001a05007c0c */ /* 0x000fd6000bf41070 */
[----:B------:R-:W-:Y:S01]  /*1830*/  @!P1 VIADD R4, R4, -UR27 ;  /* 0x8000001b04049c36 */ /* 0x000fe20008000000 */
[----:B------:R-:W-:Y:S01]  /*1840*/  ISETP.GE.AND P1, PT, R14, RZ, PT ;  /* 0x000000ff0e00720c */ /* 0x000fe20003f26270 */
[----:B------:R-:W-:Y:S01]  /*1850*/  @!P2 VIADD R5, R5, -UR26 ;  /* 0x8000001a0505ac36 */ /* 0x000fe20008000000 */
[----:B------:R-:W-:Y:S02]  /*1860*/  ISETP.GE.AND P2, PT, R17, RZ, PT ;  /* 0x000000ff1100720c */ /* 0x000fe40003f46270 */
[----:B------:R-:W-:Y:S02]  /*1870*/  ISETP.LT.U32.AND P3, PT, R4, UR27, PT ;  /* 0x0000001b04007c0c */ /* 0x000fe4000bf61070 */
[----:B------:R-:W-:-:S11]  /*1880*/  ISETP.LT.U32.AND P4, PT, R5, UR26, PT ;  /* 0x0000001a05007c0c */ /* 0x000fd6000bf81070 */
[----:B------:R-:W-:Y:S01]  /*1890*/  @!P3 VIADD R4, R4, -UR27 ;  /* 0x8000001b0404bc36 */ /* 0x000fe20008000000 */
[----:B------:R-:W-:Y:S01]  /*18a0*/  PLOP3.LUT P3, PT, PT, PT, UP4, 0x80, 0x0 ;  /* 0x000000000000781c */ /* 0x000fe20003f6f048 */
[----:B------:R-:W-:Y:S01]  /*18b0*/  @!P4 VIADD R5, R5, -UR26 ;  /* 0x8000001a0505cc36 */ /* 0x000fe20008000000 */
[----:B------:R-:W-:Y:S01]  /*18c0*/  PLOP3.LUT P4, PT, PT, PT, UP2, 0x80, 0x0 ;  /* 0x000000000000781c */ /* 0x000fe20003f8f028 */
[----:B------:R-:W-:Y:S02]  /*18d0*/  @!P2 IMAD.MOV R4, RZ, RZ, -R4 ;  /* 0x000000ffff04a224 */ /* 0x000fe400078e0a04 */
[----:B------:R-:W-:Y:S01]  /*18e0*/  @!P1 IMAD.MOV R5, RZ, RZ, -R5 ;  /* 0x000000ffff059224 */ /* 0x000fe200078e0a05 */
[----:B------:R-:W-:Y:S02]  /*18f0*/  PLOP3.LUT P1, PT, PT, PT, UP3, 0x80, 0x0 ;  /* 0x000000000000781c */ /* 0x000fe40003f2f038 */
[----:B------:R-:W-:Y:S02]  /*1900*/  SEL R4, R15, R4, !P3 ;  /* 0x000000040f047207 */ /* 0x000fe40005800000 */
[----:B------:R-:W-:-:S03]  /*1910*/  SEL R5, R12, R5, !P4 ;  /* 0x000000050c057207 */ /* 0x000fc60006000000 */
[----:B------:R-:W-:Y:S02]  /*1920*/  IMAD.IADD R12, R17, 0x1, -R4 ;  /* 0x00000001110c7824 */ /* 0x000fe400078e0a04 */
[----:B------:R-:W-:-:S04]  /*1930*/  IMAD.IADD R5, R14, 0x1, -R5 ;  /* 0x000000010e057824 */ /* 0x000fc800078e0a05 */
[----:B------:R-:W-:Y:S01]  /*1940*/  IMAD R27, R12, R5, RZ ;  /* 0x000000050c1b7224 */ /* 0x000fe200078e02ff */
[----:B------:R-:W-:-:S04]  /*1950*/  SEL R4, R5, R12, !P1 ;  /* 0x0000000c05047207 */ /* 0x000fc80004800000 */
[----:B------:R-:W-:Y:S02]  /*1960*/  SHF.R.S32.HI R5, RZ, 0x1f, R4 ;  /* 0x0000001fff057819 */ /* 0x000fe40000011404 */
[----:B------:R-:W-:-:S07]  /*1970*/  SHF.R.S32.HI R29, RZ, 0x1f, R27 ;  /* 0x0000001fff1d7819 */ /* 0x000fce000001141b */
.L_x_9:
[----:B------:R-:W-:Y:S05]  /*1980*/  BSYNC B0 ;  /* 0x0000000000007941 */ /* 0x000fea0003800000 */
.L_x_8:
[----:B------:R-:W1:Y:S01]  /*1990*/  SHFL.UP PT, R14, R27, 0x1, RZ ;  /* 0x042000001b0e7989 */ /* 0x000e6200000e00ff */
[C---:B------:R-:W-:Y:S02]  /*19a0*/  ISETP.NE.AND P2, PT, R34.reuse, RZ, PT ;  /* 0x000000ff2200720c */ /* 0x040fe40003f45270 */
[C---:B------:R-:W-:Y:S01]  /*19b0*/  ISETP.GE.U32.AND P3, PT, R34.reuse, 0x2, PT ;  /* 0x000000022200780c */ /* 0x040fe20003f66070 */
[----:B------:R-:W2:Y:S01]  /*19c0*/  SHFL.UP PT, R12, R29, 0x1, RZ ;  /* 0x042000001d0c7989 */ /* 0x000ea200000e00ff */
[C---:B------:R-:W-:Y:S02]  /*19d0*/  ISETP.GE.U32.AND P4, PT, R34.reuse, 0x4, PT ;  /* 0x000000042200780c */ /* 0x040fe40003f86070 */
[C---:B------:R-:W-:Y:S02]  /*19e0*/  ISETP.GE.U32.AND P5, PT, R34.reuse, 0x8, PT ;  /* 0x000000082200780c */ /* 0x040fe40003fa6070 */
[----:B------:R-:W-:Y:S02]  /*19f0*/  ISETP.GE.U32.AND P6, PT, R34, 0x10, PT ;  /* 0x000000102200780c */ /* 0x000fe40003fc6070 */
[----:B-1----:R-:W-:-:S02]  /*1a00*/  SEL R14, R14, RZ, P2 ;  /* 0x000000ff0e0e7207 */ /* 0x002fc40001000000 */
[----:B--2---:R-:W-:Y:S02]  /*1a10*/  SEL R12, R12, RZ, P2 ;  /* 0x000000ff0c0c7207 */ /* 0x004fe40001000000 */
[----:B------:R-:W-:-:S04]  /*1a20*/  IADD3 R19, P1, R14, R27, RZ ;  /* 0x0000001b0e137210 */ /* 0x000fc80007f3e0ff */
[----:B------:R-:W-:Y:S01]  /*1a30*/  IADD3.X R21, R12, R29, RZ, P1, !PT ;  /* 0x0000001d0c157210 */ /* 0x000fe20000ffe4ff */
[----:B------:R-:W1:Y:S04]  /*1a40*/  SHFL.UP PT, R14, R19, 0x2, RZ ;  /* 0x04400000130e7989 */ /* 0x000e6800000e00ff */
[----:B------:R-:W2:Y:S01]  /*1a50*/  SHFL.UP PT, R12, R21, 0x2, RZ ;  /* 0x04400000150c7989 */ /* 0x000ea200000e00ff */
[----:B-1----:R-:W-:-:S04]  /*1a60*/  SEL R14, R14, RZ, P3 ;  /* 0x000000ff0e0e7207 */ /* 0x002fc80001800000 */
[----:B------:R-:W-:Y:S02]  /*1a70*/  IADD3 R15, P1, R14, R19, RZ ;  /* 0x000000130e0f7210 */ /* 0x000fe40007f3e0ff */
[----:B--2---:R-:W-:-:S03]  /*1a80*/  SEL R12, R12, RZ, P3 ;  /* 0x000000ff0c0c7207 */ /* 0x004fc60001800000 */
[----:B------:R-:W1:Y:S02]  /*1a90*/  SHFL.UP PT, R14, R15, 0x4, RZ ;  /* 0x048000000f0e7989 */ /* 0x000e6400000e00ff */
[----:B------:R-:W-:-:S05]  /*1aa0*/  IMAD.X R17, R12, 0x1, R21, P1 ;  /* 0x000000010c117824 */ /* 0x000fca00008e0615 */
        /* <DEDUP_REMOVED lines=15> */
[----:B--2---:R-:W-:-:S05]  /*1ba0*/  SEL R12, R12, RZ, P6 ;  /* 0x000000ff0c0c7207 */ /* 0x004fca0003000000 */
[----:B------:R-:W-:Y:S01]  /*1bb0*/  IMAD.X R19, R12, 0x1, R17, P1 ;  /* 0x000000010c137824 */ /* 0x000fe200008e0611 */
[----:B------:R-:W-:-:S04]  /*1bc0*/  ISETP.GT.U32.AND P1, PT, R18, UR10, PT ;  /* 0x0000000a12007c0c */ /* 0x000fc8000bf24070 */
[----:B------:R-:W-:-:S13]  /*1bd0*/  ISETP.GT.U32.AND.EX P1, PT, R19, UR9, PT, P1 ;  /* 0x0000000913007c0c */ /* 0x000fda000bf24110 */
[----:B------:R-:W-:-:S04]  /*1be0*/  VOTE.ANY R12, PT, P1 ;  /* 0x00000000000c7806 */ /* 0x000fc800008e0100 */
[----:B------:R-:W-:-:S13]  /*1bf0*/  ISETP.NE.AND P1, PT, R12, RZ, PT ;  /* 0x000000ff0c00720c */ /* 0x000fda0003f25270 */
[----:B------:R-:W-:Y:S05]  /*1c00*/  @P1 BRA `(.L_x_12) ;  /* 0x00000008006c1947 */ /* 0x000fea0003800000 */
[----:B------:R-:W1:Y:S01]  /*1c10*/  LDC R3, c[0x0][0x910] ;  /* 0x00024400ff037b82 */ /* 0x000e620000000800 */
[----:B------:R-:W-:Y:S01]  /*1c20*/  ULDC UR13, c[0x0][0x8f4] ;  /* 0x00023d00000d7ab9 */ /* 0x000fe20000000800 */
[----:B------:R-:W-:Y:S01]  /*1c30*/  ULDC UR6, c[0x0][0x8dc] ;  /* 0x0002370000067ab9 */ /* 0x000fe20000000800 */
[----:B------:R-:W-:Y:S01]  /*1c40*/  ULDC UR22, c[0x0][0x8d8] ;  /* 0x0002360000167ab9 */ /* 0x000fe20000000800 */
[----:B------:R-:W-:Y:S01]  /*1c50*/  ULDC UR23, c[0x0][0x8f0] ;  /* 0x00023c0000177ab9 */ /* 0x000fe20000000800 */
[----:B------:R-:W-:Y:S01]  /*1c60*/  ULDC.64 UR18, c[0x0][0x8d0] ;  /* 0x0002340000127ab9 */ /* 0x000fe20000000a00 */
[----:B------:R-:W-:-:S05]  /*1c70*/  ULDC.64 UR20, c[0x0][0x8e8] ;  /* 0x00023a0000147ab9 */ /* 0x000fca0000000a00 */
.L_x_17:
[----:B------:R-:W-:Y:S02]  /*1c80*/  IMAD.MOV.U32 R0, RZ, RZ, R2 ;  /* 0x000000ffff007224 */ /* 0x000fe400078e0002 */
[----:B------:R-:W-:Y:S02]  /*1c90*/  VIADD R2, R2, 0x20 ;  /* 0x0000002002027836 */ /* 0x000fe40000000000 */
[----:B-----5:R-:W-:Y:S02]  /*1ca0*/  IMAD.MOV.U32 R12, RZ, RZ, R8 ;  /* 0x000000ffff0c7224 */ /* 0x020fe400078e0008 */
[----:B------:R-:W-:Y:S01]  /*1cb0*/  IMAD.MOV.U32 R17, RZ, RZ, R9 ;  /* 0x000000ffff117224 */ /* 0x000fe200078e0009 */
[----:B-1----:R-:W-:-:S13]  /*1cc0*/  ISETP.GE.AND P1, PT, R2, R3, PT ;  /* 0x000000030200720c */ /* 0x002fda0003f26270 */
[----:B------:R-:W1:Y:S01]  /*1cd0*/  @!P1 LDC.64 R6, c[0x0][0x918] ;  /* 0x00024600ff069b82 */ /* 0x000e620000000a00 */
[----:B------:R-:W-:Y:S01]  /*1ce0*/  @!P1 VIADD R15, R0, 0x20 ;  /* 0x00000020000f9836 */ /* 0x000fe20000000000 */
[----:B------:R-:W-:Y:S01]  /*1cf0*/  BSSY B0, `(.L_x_13) ;  /* 0x0000065000007945 */ /* 0x000fe20003800000 */
[----:B------:R-:W-:Y:S02]  /*1d00*/  IMAD.MOV.U32 R27, RZ, RZ, 0x7fffffff ;  /* 0x7fffffffff1b7424 */ /* 0x000fe400078e00ff */
[----:B-1----:R-:W-:-:S05]  /*1d10*/  @!P1 IMAD.WIDE R14, R15, 0xc, R6 ;  /* 0x0000000c0f0e9825 */ /* 0x002fca00078e0206 */
[----:B------:R1:W5:Y:S04]  /*1d20*/  @!P1 LDG.E R8, desc[UR58][R14.64] ;  /* 0x0000003a0e089981 */ /* 0x000368000c1e1900 */
[----:B------:R1:W5:Y:S01]  /*1d30*/  @!P1 LDG.E R9, desc[UR58][R14.64+0x4] ;  /* 0x0000043a0e099981 */ /* 0x000362000c1e1900 */
[----:B------:R-:W-:Y:S01]  /*1d40*/  ISETP.GE.AND P1, PT, R0, R3, PT ;  /* 0x000000030000720c */ /* 0x000fe20003f26270 */
[----:B------:R-:W-:Y:S02]  /*1d50*/  IMAD.MOV.U32 R29, RZ, RZ, RZ ;  /* 0x000000ffff1d7224 */ /* 0x000fe400078e00ff */
[----:B------:R1:W2:Y:S04]  /*1d60*/  SHFL.IDX PT, R6, R19, 0x1f, 0x1f ;  /* 0x03e01f0013067f89 */ /* 0x0002a800000e0000 */
[----:B------:R1:W3:Y:S06]  /*1d70*/  SHFL.IDX PT, R7, R18, 0x1f, 0x1f ;  /* 0x03e01f0012077f89 */ /* 0x0002ec00000e0000 */
[----:B------:R-:W-:Y:S05]  /*1d80*/  @P1 BRA `(.L_x_14) ;  /* 0x00000004006c1947 */ /* 0x000fea0003800000 */
[----:B------:R-:W-:Y:S02]  /*1d90*/  IABS R25, R11 ;  /* 0x0000000b00197213 */ /* 0x000fe40000000000 */
[C---:B------:R-:W-:Y:S02]  /*1da0*/  IADD3 R21, P1, R12.reuse, UR14, RZ ;  /* 0x0000000e0c157c10 */ /* 0x040fe4000ff3e0ff */
[----:B------:R-:W4:Y:S02]  /*1db0*/  I2F.RP R4, R25 ;  /* 0x0000001900047306 */ /* 0x000f240000209400 */
[----:B------:R-:W-:Y:S02]  /*1dc0*/  LEA.HI.X.SX32 R22, R12, UR15, 0x1, P1 ;  /* 0x0000000f0c167c11 */ /* 0x000fe400088f0eff */
[----:B------:R-:W-:-:S04]  /*1dd0*/  IADD3 R12, P1, R17, UR16, RZ ;  /* 0x00000010110c7c10 */ /* 0x000fc8000ff3e0ff */
[----:B------:R-:W-:Y:S02]  /*1de0*/  LEA.HI.X.SX32 R17, R17, UR17, 0x1, P1 ;  /* 0x0000001111117c11 */ /* 0x000fe400088f0eff */
[----:B------:R-:W-:Y:S01]  /*1df0*/  PLOP3.LUT P1, PT, PT, PT, UP0, 0x80, 0x0 ;  /* 0x000000000000781c */ /* 0x000fe20003f2f008 */
[----:B----4-:R-:W4:Y:S02]  /*1e00*/  MUFU.RCP R4, R4 ;  /* 0x0000000400047308 */ /* 0x010f240000001000 */
[----:B----4-:R-:W-:-:S06]  /*1e10*/  VIADD R5, R4, 0xffffffe ;  /* 0x0ffffffe04057836 */ /* 0x010fcc0000000000 */
[----:B------:R-:W4:Y:S02]  /*1e20*/  F2I.FTZ.U32.TRUNC.NTZ R27, R5 ;  /* 0x00000005001b7305 */ /* 0x000f24000021f000 */
[----:B----4-:R-:W-:Y:S02]  /*1e30*/  IADD3 R24, RZ, -R27, RZ ;  /* 0x8000001bff187210 */ /* 0x010fe40007ffe0ff */
[----:B------:R-:W-:Y:S05]  /*1e40*/  @!P1 BRA `(.L_x_15) ;  /* 0x00000000002c9947 */ /* 0x000fea0003800000 */
[----:B------:R-:W-:-:S05]  /*1e50*/  IADD3 R21, P1, R21, UR6, RZ ;  /* 0x0000000615157c10 */ /* 0x000fca000ff3e0ff */
[----:B------:R-:W-:-:S04]  /*1e60*/  IMAD.X R23, RZ, RZ, R22, P1 ;  /* 0x000000ffff177224 */ /* 0x000fc800008e0616 */
[----:B------:R-:W-:-:S04]  /*1e70*/  IMAD.WIDE.U32 R4, R23, UR18, RZ ;  /* 0x0000001217047c25 */ /* 0x000fc8000f8e00ff */
[----:B-1----:R-:W-:-:S04]  /*1e80*/  IMAD.WIDE.U32 R14, P1, R21, UR19, R4 ;  /* 0x00000013150e7c25 */ /* 0x002fc8000f820004 */
[----:B------:R-:W-:-:S04]  /*1e90*/  IMAD.WIDE.U32 R4, R21, UR18, RZ ;  /* 0x0000001215047c25 */ /* 0x000fc8000f8e00ff */
[----:B------:R-:W-:Y:S01]  /*1ea0*/  IMAD.X R19, RZ, RZ, RZ, P1 ;  /* 0x000000ffff137224 */ /* 0x000fe200008e06ff */
[----:B------:R-:W-:Y:S01]  /*1eb0*/  IADD3 RZ, P1, R5, R14, RZ ;  /* 0x0000000e05ff7210 */ /* 0x000fe20007f3e0ff */
[----:B------:R-:W-:-:S04]  /*1ec0*/  IMAD.MOV.U32 R18, RZ, RZ, R15 ;  /* 0x000000ffff127224 */ /* 0x000fc800078e000f */
[----:B------:R-:W-:-:S04]  /*1ed0*/  IMAD.WIDE.U32.X R4, R23, UR19, R18, P1 ;  /* 0x0000001317047c25 */ /* 0x000fc800088e0412 */
[----:B------:R-:W-:Y:S02]  /*1ee0*/  IMAD.MOV.U32 R21, RZ, RZ, R4 ;  /* 0x000000ffff157224 */ /* 0x000fe400078e0004 */
[----:B------:R-:W-:-:S07]  /*1ef0*/  IMAD.MOV.U32 R22, RZ, RZ, R5 ;  /* 0x000000ffff167224 */ /* 0x000fce00078e0005 */
.L_x_15:
        /* <DEDUP_REMOVED lines=12> */
.L_x_16:
[----:B------:R-:W-:Y:S01]  /*1fc0*/  SHF.R.U64 R12, R12, UR23, R17 ;  /* 0x000000170c0c7c19 */ /* 0x000fe20008001211 */
[----:B------:R-:W-:Y:S01]  /*1fd0*/  IMAD.MOV.U32 R4, RZ, RZ, R24 ;  /* 0x000000ffff047224 */ /* 0x000fe200078e0018 */
[----:B------:R-:W-:Y:S02]  /*1fe0*/  IABS R5, R11 ;  /* 0x0000000b00057213 */ /* 0x000fe40000000000 */
[-C--:B-1----:R-:W-:Y:S01]  /*1ff0*/  IABS R18, R10.reuse ;  /* 0x0000000a00127213 */ /* 0x082fe20000000000 */
[----:B------:R-:W-:Y:S01]  /*2000*/  VIADD R15, R12, UR5 ;  /* 0x000000050c0f7c36 */ /* 0x000fe20008000000 */
[----:B------:R-:W-:Y:S01]  /*2010*/  IADD3 R17, RZ, -R5, RZ ;  /* 0x80000005ff117210 */ /* 0x000fe20007ffe0ff */
[----:B------:R-:W-:Y:S01]  /*2020*/  IMAD R12, R4, R25, RZ ;  /* 0x00000019040c7224 */ /* 0x000fe200078e02ff */
[----:B------:R-:W-:Y:S01]  /*2030*/  SHF.R.U64 R21, R21, UR22, R22 ;  /* 0x0000001615157c19 */ /* 0x000fe20008001216 */
[----:B------:R-:W-:Y:S01]  /*2040*/  IMAD.MOV.U32 R4, RZ, RZ, RZ ;  /* 0x000000ffff047224 */ /* 0x000fe200078e00ff */
[----:B------:R-:W-:Y:S01]  /*2050*/  IABS R14, R15 ;  /* 0x0000000f000e7213 */ /* 0x000fe20000000000 */
[----:B------:R-:W-:Y:S01]  /*2060*/  IMAD.MOV.U32 R5, RZ, RZ, R27 ;  /* 0x000000ffff057224 */ /* 0x000fe200078e001b */
[----:B------:R-:W-:Y:S01]  /*2070*/  IABS R23, R10 ;  /* 0x0000000a00177213 */ /* 0x000fe20000000000 */
[----:B------:R-:W-:-:S04]  /*2080*/  IMAD.HI.U32 R4, R27, R12, R4 ;  /* 0x0000000c1b047227 */ /* 0x000fc800078e0004 */
[----:B------:R-:W-:Y:S02]  /*2090*/  IMAD.MOV.U32 R12, RZ, RZ, R17 ;  /* 0x000000ffff0c7224 */ /* 0x000fe400078e0011 */
[----:B------:R-:W1:Y:S01]  /*20a0*/  I2F.RP R17, R18 ;  /* 0x0000001200117306 */ /* 0x000e620000209400 */
[----:B------:R-:W-:Y:S02]  /*20b0*/  IMAD.MOV.U32 R5, RZ, RZ, R14 ;  /* 0x000000ffff057224 */ /* 0x000fe400078e000e */
[----:B------:R-:W-:Y:S02]  /*20c0*/  VIADD R14, R21, UR4 ;  /* 0x00000004150e7c36 */ /* 0x000fe40008000000 */
[----:B------:R-:W-:-:S03]  /*20d0*/  IMAD.HI.U32 R4, R4, R5, RZ ;  /* 0x0000000504047227 */ /* 0x000fc600078e00ff */
[----:B------:R-:W-:Y:S01]  /*20e0*/  IABS R21, R14 ;  /* 0x0000000e00157213 */ /* 0x000fe20000000000 */
[----:B------:R-:W-:-:S05]  /*20f0*/  IMAD R12, R4, R12, R5 ;  /* 0x0000000c040c7224 */ /* 0x000fca00078e0205 */
[----:B------:R-:W-:Y:S01]  /*2100*/  ISETP.GT.U32.AND P1, PT, R25, R12, PT ;  /* 0x0000000c1900720c */ /* 0x000fe20003f24070 */
[----:B-1----:R-:W1:-:S12]  /*2110*/  MUFU.RCP R17, R17 ;  /* 0x0000001100117308 */ /* 0x002e580000001000 */
[----:B------:R-:W-:Y:S02]  /*2120*/  @!P1 IMAD.IADD R12, R12, 0x1, -R25 ;  /* 0x000000010c0c9824 */ /* 0x000fe400078e0a19 */
[----:B-1----:R-:W-:Y:S02]  /*2130*/  VIADD R4, R17, 0xffffffe ;  /* 0x0ffffffe11047836 */ /* 0x002fe40000000000 */
[----:B------:R-:W-:Y:S02]  /*2140*/  IMAD.MOV R17, RZ, RZ, -R23 ;  /* 0x000000ffff117224 */ /* 0x000fe400078e0a17 */
[----:B------:R1:W4:Y:S02]  /*2150*/  F2I.FTZ.U32.TRUNC.NTZ R5, R4 ;  /* 0x0000000400057305 */ /* 0x000324000021f000 */
[----:B-1----:R-:W-:Y:S02]  /*2160*/  IMAD.MOV.U32 R4, RZ, RZ, RZ ;  /* 0x000000ffff047224 */ /* 0x002fe400078e00ff */
[----:B----4-:R-:W-:-:S04]  /*2170*/  IMAD.MOV R19, RZ, RZ, -R5 ;  /* 0x000000ffff137224 */ /* 0x010fc800078e0a05 */
[----:B------:R-:W-:-:S04]  /*2180*/  IMAD R19, R19, R18, RZ ;  /* 0x0000001213137224 */ /* 0x000fc800078e02ff */
[----:B------:R-:W-:-:S04]  /*2190*/  IMAD.HI.U32 R22, R5, R19, R4 ;  /* 0x0000001305167227 */ /* 0x000fc800078e0004 */
[----:B------:R-:W-:-:S04]  /*21a0*/  IMAD.MOV.U32 R5, RZ, RZ, R21 ;  /* 0x000000ffff057224 */ /* 0x000fc800078e0015 */
[----:B------:R-:W-:-:S04]  /*21b0*/  IMAD.HI.U32 R4, R22, R5, RZ ;  /* 0x0000000516047227 */ /* 0x000fc800078e00ff */
[----:B------:R-:W-:-:S05]  /*21c0*/  IMAD R5, R4, R17, R5 ;  /* 0x0000001104057224 */ /* 0x000fca00078e0205 */
[----:B------:R-:W-:-:S13]  /*21d0*/  ISETP.GT.U32.AND P1, PT, R18, R5, PT ;  /* 0x000000051200720c */ /* 0x000fda0003f24070 */
[----:B------:R-:W-:Y:S01]  /*21e0*/  @!P1 IMAD.IADD R5, R5, 0x1, -R18 ;  /* 0x0000000105059824 */ /* 0x000fe200078e0a12 */
[----:B------:R-:W-:-:S13]  /*21f0*/  ISETP.GT.U32.AND P1, PT, R25, R12, PT ;  /* 0x0000000c1900720c */ /* 0x000fda0003f24070 */
[----:B------:R-:W-:Y:S02]  /*2200*/  @!P1 IADD3 R12, R12, -R25, RZ ;  /* 0x800000190c0c9210 */ /* 0x000fe40007ffe0ff */
[----:B------:R-:W-:-:S03]  /*2210*/  ISETP.GT.U32.AND P1, PT, R18, R5, PT ;  /* 0x000000051200720c */ /* 0x000fc60003f24070 */
[----:B------:R-:W-:-:S10]  /*2220*/  IMAD.MOV.U32 R4, RZ, RZ, R12 ;  /* 0x000000ffff047224 */ /* 0x000fd400078e000c */
[----:B------:R-:W-:Y:S01]  /*2230*/  @!P1 IMAD.IADD R5, R5, 0x1, -R18 ;  /* 0x0000000105059824 */ /* 0x000fe200078e0a12 */
[----:B------:R-:W-:-:S13]  /*2240*/  ISETP.GE.AND P1, PT, R15, RZ, PT ;  /* 0x000000ff0f00720c */ /* 0x000fda0003f26270 */
[----:B------:R-:W-:Y:S01]  /*2250*/  @!P1 IMAD.MOV R4, RZ, RZ, -R4 ;  /* 0x000000ffff049224 */ /* 0x000fe200078e0a04 */
[----:B------:R-:W-:-:S13]  /*2260*/  ISETP.GE.AND P1, PT, R14, RZ, PT ;  /* 0x000000ff0e00720c */ /* 0x000fda0003f26270 */
[----:B------:R-:W-:Y:S01]  /*2270*/  @!P1 IMAD.MOV R5, RZ, RZ, -R5 ;  /* 0x000000ffff059224 */ /* 0x000fe200078e0a05 */
[----:B------:R-:W-:-:S13]  /*2280*/  ISETP.NE.AND P1, PT, RZ, UR7, PT ;  /* 0x00000007ff007c0c */ /* 0x000fda000bf25270 */
[----:B------:R-:W-:Y:S02]  /*2290*/  @!P1 LOP3.LUT R4, RZ, UR7, RZ, 0x33, !PT ;  /* 0x00000007ff049c12 */ /* 0x000fe4000f8e33ff */
[----:B------:R-:W-:-:S03]  /*22a0*/  ISETP.NE.AND P1, PT, RZ, UR8, PT ;  /* 0x00000008ff007c0c */ /* 0x000fc6000bf25270 */
[----:B------:R-:W-:-:S10]  /*22b0*/  IMAD.IADD R4, R15, 0x1, -R4 ;  /* 0x000000010f047824 */ /* 0x000fd400078e0a04 */
[----:B------:R-:W-:Y:S02]  /*22c0*/  @!P1 LOP3.LUT R5, RZ, UR8, RZ, 0x33, !PT ;  /* 0x00000008ff059c12 */ /* 0x000fe4000f8e33ff */
[----:B------:R-:W-:-:S03]  /*22d0*/  PLOP3.LUT P1, PT, PT, PT, UP3, 0x80, 0x0 ;  /* 0x000000000000781c */ /* 0x000fc60003f2f038 */
[----:B------:R-:W-:-:S04]  /*22e0*/  IMAD.IADD R5, R14, 0x1, -R5 ;  /* 0x000000010e057824 */ /* 0x000fc800078e0a05 */
[CC--:B------:R-:W-:Y:S01]  /*22f0*/  IMAD R27, R4.reuse, R5.reuse, RZ ;  /* 0x00000005041b7224 */ /* 0x0c0fe200078e02ff */
[----:B------:R-:W-:-:S04]  /*2300*/  SEL R15, R4, R5, !P1 ;  /* 0x00000005040f7207 */ /* 0x000fc80004800000 */
[--C-:B------:R-:W-:Y:S01]  /*2310*/  SHF.R.S32.HI R5, RZ, 0x1f, R15.reuse ;  /* 0x0000001fff057819 */ /* 0x100fe2000001140f */
[----:B------:R-:W-:Y:S01]  /*2320*/  IMAD.MOV.U32 R4, RZ, RZ, R15 ;  /* 0x000000ffff047224 */ /* 0x000fe200078e000f */
[----:B------:R-:W-:-:S07]  /*2330*/  SHF.R.S32.HI R29, RZ, 0x1f, R27 ;  /* 0x0000001fff1d7819 */ /* 0x000fce000001141b */
.L_x_14:
[----:B------:R-:W-:Y:S05]  /*2340*/  BSYNC B0 ;  /* 0x0000000000007941 */ /* 0x000fea0003800000 */
.L_x_13:
[----:B-1----:R-:W1:Y:S04]  /*2350*/  SHFL.UP PT, R14, R27, 0x1, RZ ;  /* 0x042000001b0e7989 */ /* 0x002e6800000e00ff */
[----:B------:R-:W4:Y:S01]  /*2360*/  SHFL.UP PT, R12, R29, 0x1, RZ ;  /* 0x042000001d0c7989 */ /* 0x000f2200000e00ff */
[----:B-1----:R-:W-:Y:S02]  /*2370*/  SEL R14, R14, RZ, P2 ;  /* 0x000000ff0e0e7207 */ /* 0x002fe40001000000 */
[----:B----4-:R-:W-:Y:S02]  /*2380*/  SEL R12, R12, RZ, P2 ;  /* 0x000000ff0c0c7207 */ /* 0x010fe40001000000 */
[----:B------:R-:W-:-:S05]  /*2390*/  IADD3 R17, P1, R14, R27, RZ ;  /* 0x0000001b0e117210 */ /* 0x000fca0007f3e0ff */
[----:B------:R-:W-:Y:S01]  /*23a0*/  IMAD.X R25, R12, 0x1, R29, P1 ;  /* 0x000000010c197824 */ /* 0x000fe200008e061d */
[----:B------:R-:W1:Y:S04]  /*23b0*/  SHFL.UP PT, R14, R17, 0x2, RZ ;  /* 0x04400000110e7989 */ /* 0x000e6800000e00ff */
        /* <DEDUP_REMOVED lines=21> */
[----:B------:R-:W-:-:S04]  /*2510*/  IADD3 R14, P1, R14, R17, RZ ;  /* 0x000000110e0e7210 */ /* 0x000fc80007f3e0ff */
[----:B------:R-:W-:Y:S02]  /*2520*/  IADD3.X R15, R12, R19, RZ, P1, !PT ;  /* 0x000000130c0f7210 */ /* 0x000fe40000ffe4ff */
[----:B---3--:R-:W-:-:S05]  /*2530*/  IADD3 R18, P1, R14, R7, RZ ;  /* 0x000000070e127210 */ /* 0x008fca0007f3e0ff */
[----:B--2---:R-:W-:Y:S01]  /*2540*/  IMAD.X R19, R15, 0x1, R6, P1 ;  /* 0x000000010f137824 */ /* 0x004fe200008e0606 */
[----:B------:R-:W-:-:S04]  /*2550*/  ISETP.GT.U32.AND P1, PT, R18, UR10, PT ;  /* 0x0000000a12007c0c */ /* 0x000fc8000bf24070 */
[----:B------:R-:W-:-:S13]  /*2560*/  ISETP.GT.U32.AND.EX P1, PT, R19, UR9, PT, P1 ;  /* 0x0000000913007c0c */ /* 0x000fda000bf24110 */
[----:B------:R-:W-:-:S04]  /*2570*/  VOTE.ANY R12, PT, P1 ;  /* 0x00000000000c7806 */ /* 0x000fc800008e0100 */
[----:B------:R-:W-:-:S13]  /*2580*/  ISETP.NE.AND P1, PT, R12, RZ, PT ;  /* 0x000000ff0c00720c */ /* 0x000fda0003f25270 */
[----:B------:R-:W-:Y:S05]  /*2590*/  @!P1 BRA `(.L_x_17) ;  /* 0xfffffff400b89947 */ /* 0x000fea000383ffff */
[----:B------:R-:W-:Y:S02]  /*25a0*/  IMAD.MOV.U32 R18, RZ, RZ, R14 ;  /* 0x000000ffff127224 */ /* 0x000fe400078e000e */
[----:B------:R-:W-:-:S07]  /*25b0*/  IMAD.MOV.U32 R19, RZ, RZ, R15 ;  /* 0x000000ffff137224 */ /* 0x000fce00078e000f */
.L_x_12:
[----:B------:R-:W1:Y:S08]  /*25c0*/  BREV R12, R12 ;  /* 0x0000000c000c7301 */ /* 0x000e700000000000 */
[----:B-1----:R-:W1:Y:S02]  /*25d0*/  FLO.U32.SH R17, R12 ;  /* 0x0000000c00117300 */ /* 0x002e6400000e0400 */
[----:B-1----:R-:W1:Y:S02]  /*25e0*/  SHFL.IDX PT, R0, R0, R17, 0x1f ;  /* 0x00001f1100007589 */ /* 0x002e6400000e0000 */
[----:B-1----:R-:W-:-:S13]  /*25f0*/  R2UR UR6, R0 ;  /* 0x00000000000672ca */ /* 0x002fda00000e0000 */
[----:B------:R-:W-:-:S05]  /*2600*/  VIADD R2, R34, UR6 ;  /* 0x0000000622027c36 */ /* 0x000fca0008000000 */
[----:B------:R-:W-:-:S13]  /*2610*/  ISETP.GE.AND P1, PT, R2, R3, PT ;  /* 0x000000030200720c */ /* 0x000fda0003f26270 */
[----:B------:R-:W1:Y:S02]  /*2620*/  @!P1 LDC.64 R14, c[0x0][0x918] ;  /* 0x00024600ff0e9b82 */ /* 0x000e640000000a00 */
[----:B-1----:R-:W-:-:S05]  /*2630*/  @!P1 IMAD.WIDE R14, R2, 0xc, R14 ;  /* 0x0000000c020e9825 */ /* 0x002fca00078e020e */
[----:B-----5:R1:W5:Y:S04]  /*2640*/  @!P1 LDG.E R8, desc[UR58][R14.64] ;  /* 0x0000003a0e089981 */ /* 0x020368000c1e1900 */
[----:B------:R1:W5:Y:S01]  /*2650*/  @!P1 LDG.E R9, desc[UR58][R14.64+0x4] ;  /* 0x0000043a0e099981 */ /* 0x000362000c1e1900 */
[----:B------:R-:W-:-:S03]  /*2660*/  IADD3 R2, P1, P2, R18, R7, -R27 ;  /* 0x0000000712027210 */ /* 0x000fc60007a3e81b */
[----:B------:R-:W-:Y:S01]  /*2670*/  SHFL.IDX PT, R7, R29, R17, 0x1f ;  /* 0x00001f111d077589 */ /* 0x000fe200000e0000 */
[----:B------:R-:W-:-:S03]  /*2680*/  IADD3.X R18, R19, R6, ~R29, P1, P2 ;  /* 0x0000000613127210 */ /* 0x000fc60000fe4c1d */
[----:B------:R-:W2:Y:S04]  /*2690*/  SHFL.IDX PT, R2, R2, R17, 0x1f ;  /* 0x00001f1102027589 */ /* 0x000ea800000e0000 */
[----:B------:R-:W3:Y:S04]  /*26a0*/  SHFL.IDX PT, R18, R18, R17, 0x1f ;  /* 0x00001f1112127589 */ /* 0x000ee800000e0000 */
[----:B------:R1:W4:Y:S04]  /*26b0*/  SHFL.IDX PT, R6, R27, R17, 0x1f ;  /* 0x00001f111b067589 */ /* 0x00032800000e0000 */
[----:B------:R1:W1:Y:S04]  /*26c0*/  SHFL.IDX PT, R5, R5, R17, 0x1f ;  /* 0x00001f1105057589 */ /* 0x00026800000e0000 */
[----:B------:R1:W1:Y:S01]  /*26d0*/  SHFL.IDX PT, R4, R4, R17, 0x1f ;  /* 0x00001f1104047589 */ /* 0x00026200000e0000 */
[----:B--2---:R-:W-:-:S02]  /*26e0*/  R2UR UR5, R2 ;  /* 0x00000000020572ca */ /* 0x004fc400000e0000 */
[----:B---3--:R-:W-:-:S15]  /*26f0*/  R2UR UR4, R18 ;  /* 0x00000000120472ca */ /* 0x008fde00000e0000 */
.L_x_7:
[----:B------:R-:W-:Y:S01]  /*2700*/  ISETP.LE.AND P1, PT, R3, UR6, PT ;  /* 0x0000000603007c0c */ /* 0x000fe2000bf23270 */
[----:B-1----:R-:W-:Y:S02]  /*2710*/  IMAD.MOV.U32 R17, RZ, RZ, -0x1 ;  /* 0xffffffffff117424 */ /* 0x002fe400078e00ff */
[----:B------:R-:W-:-:S10]  /*2720*/  IMAD.MOV.U32 R18, RZ, RZ, -0x1 ;  /* 0xffffffffff127424 */ /* 0x000fd400078e00ff */
[----:B------:R-:W-:Y:S05]  /*2730*/  @P1 BRA `(.L_x_6) ;  /* 0x0000000400041947 */ /* 0x000fea0003800000 */
[----:B------:R-:W-:Y:S01]  /*2740*/  UIADD3 UR15, UP2, -UR5, UR10, URZ ;  /* 0x0000000a050f7290 */ /* 0x000fe2000ff5e13f */
[----:B------:R-:W1:Y:S01]  /*2750*/  S2UR UR18, SR_CTAID.Y ;  /* 0x00000000001279c3 */ /* 0x000e620000002600 */
[----:B------:R-:W-:Y:S01]  /*2760*/  ULDC UR17, c[0x0][0x8c0] ;  /* 0x0002300000117ab9 */ /* 0x000fe20000000800 */
[----:B------:R-:W-:Y:S01]  /*2770*/  ULDC UR20, c[0x0][0x8b0] ;  /* 0x00022c0000147ab9 */ /* 0x000fe20000000800 */
[----:B------:R-:W-:Y:S01]  /*2780*/  UIADD3.X UR11, ~UR4, UR9, URZ, UP2, !UPT ;  /* 0x00000009040b7290 */ /* 0x000fe200097fe53f */
[--C-:B------:R-:W-:Y:S01]  /*2790*/  SHF.R.U32.HI R23, RZ, UR20, R5.reuse ;  /* 0x00000014ff177c19 */ /* 0x100fe20008011605 */
[----:B------:R-:W-:Y:S01]  /*27a0*/  ULDC UR19, c[0x0][0x904] ;  /* 0x0002410000137ab9 */ /* 0x000fe20000000800 */
[----:B------:R-:W-:Y:S01]  /*27b0*/  ULDC UR13, c[0x0][0x8a8] ;  /* 0x00022a00000d7ab9 */ /* 0x000fe20000000800 */
[----:B------:R-:W-:Y:S01]  /*27c0*/  USHF.R.U32.HI UR16, URZ, UR17, UR11 ;  /* 0x000000113f107299 */ /* 0x000fe2000801160b */
[----:B------:R-:W-:Y:S01]  /*27d0*/  SHF.R.U64 R16, R4, UR20, R5 ;  /* 0x0000001404107c19 */ /* 0x000fe20008001205 */
[----:B------:R-:W-:-:S02]  /*27e0*/  USHF.R.U64 UR15, UR15, UR17, UR11 ;  /* 0x000000110f0f7299 */ /* 0x000fc4000800120b */
[----:B------:R-:W-:Y:S02]  /*27f0*/  USHF.R.U32.HI UR14, URZ, UR20, UR16 ;  /* 0x000000143f0e7299 */ /* 0x000fe40008011610 */
[----:B------:R-:W-:Y:S02]  /*2800*/  UIADD3 UR13, UR13, -0x1, URZ ;  /* 0xffffffff0d0d7890 */ /* 0x000fe4000fffe03f */
[----:B------:R-:W-:Y:S02]  /*2810*/  USHF.R.U32.HI UR21, URZ, UR19, UR14 ;  /* 0x000000133f157299 */ /* 0x000fe4000801160e */
[----:B------:R-:W-:Y:S02]  /*2820*/  USHF.R.U64 UR16, UR15, UR20, UR16 ;  /* 0x000000140f107299 */ /* 0x000fe40008001210 */
[----:B------:R-:W-:Y:S02]  /*2830*/  ULOP3.LUT UR15, UR15, UR13, URZ, 0xc0, !UPT ;  /* 0x0000000d0f0f7292 */ /* 0x000fe4000f8ec03f */
[----:B------:R-:W-:Y:S01]  /*2840*/  LOP3.LUT R0, R23, UR21, RZ, 0xfc, !PT ;  /* 0x0000001517007c12 */ /* 0x000fe2000f8efcff */
[----:B------:R-:W-:-:S02]  /*2850*/  USHF.R.U64 UR14, UR16, UR19, UR14 ;  /* 0x00000013100e7299 */ /* 0x000fc4000800120e */
[----:B-1----:R-:W-:Y:S01]  /*2860*/  USEL UR11, UR40, UR18, !UP3 ;  /* 0x00000012280b7287 */ /* 0x002fe2000d800000 */
[----:B------:R-:W-:-:S13]  /*2870*/  ISETP.NE.U32.AND P1, PT, R0, RZ, PT ;  /* 0x000000ff0000720c */ /* 0x000fda0003f25070 */
[----:B------:R-:W-:Y:S05]  /*2880*/  @!P1 BRA `(.L_x_18) ;  /* 0x0000000000149947 */ /* 0x000fea0003800000 */
[----:B------:R-:W-:-:S07]  /*2890*/  MOV R12, 0x28b0 ;  /* 0x000028b0000c7802 */ /* 0x000fce0000000f00 */
[----:B----45:R-:W-:Y:S05]  /*28a0*/  CALL.REL.NOINC `($__internal_0_$__cuda_sm20_div_u64) ;  /* 0x000000c800f47944 */ /* 0x030fea0003c00000 */
[----:B------:R-:W-:-:S04]  /*28b0*/  IMAD.MOV R12, RZ, RZ, -R0 ;  /* 0x000000ffff0c7224 */ /* 0x000fc800078e0a00 */
[----:B------:R-:W-:Y:S01]  /*28c0*/  IMAD R12, R16, R12, UR14 ;  /* 0x0000000e100c7e24 */ /* 0x000fe2000f8e020c */
[----:B------:R-:W-:Y:S06]  /*28d0*/  BRA `(.L_x_19) ;  /* 0x0000000000507947 */ /* 0x000fec0003800000 */
.L_x_18:
[----:B------:R-:W1:Y:S01]  /*28e0*/  I2F.U32.RP R0, R16 ;  /* 0x0000001000007306 */ /* 0x000e620000209000 */
[----:B------:R-:W-:-:S07]  /*28f0*/  ISETP.NE.U32.AND P3, PT, R16, RZ, PT ;  /* 0x000000ff1000720c */ /* 0x000fce0003f65070 */
[----:B-1----:R-:W1:Y:S02]  /*2900*/  MUFU.RCP R0, R0 ;  /* 0x0000000000007308 */ /* 0x002e640000001000 */
[----:B-1----:R-:W-:-:S06]  /*2910*/  VIADD R2, R0, 0xffffffe ;  /* 0x0ffffffe00027836 */ /* 0x002fcc0000000000 */
[----:B------:R1:W2:Y:S02]  /*2920*/  F2I.FTZ.U32.TRUNC.NTZ R3, R2 ;  /* 0x0000000200037305 */ /* 0x0002a4000021f000 */
[----:B-1----:R-:W-:Y:S02]  /*2930*/  IMAD.MOV.U32 R2, RZ, RZ, RZ ;  /* 0x000000ffff027224 */ /* 0x002fe400078e00ff */
[----:B--2---:R-:W-:-:S04]  /*2940*/  IMAD.MOV R15, RZ, RZ, -R3 ;  /* 0x000000ffff0f7224 */ /* 0x004fc800078e0a03 */
[----:B------:R-:W-:-:S04]  /*2950*/  IMAD R15, R15, R16, RZ ;  /* 0x000000100f0f7224 */ /* 0x000fc800078e02ff */
[----:B------:R-:W-:-:S06]  /*2960*/  IMAD.HI.U32 R3, R3, R15, R2 ;  /* 0x0000000f03037227 */ /* 0x000fcc00078e0002 */
[----:B------:R-:W-:-:S04]  /*2970*/  IMAD.HI.U32 R0, R3, UR14, RZ ;  /* 0x0000000e03007c27 */ /* 0x000fc8000f8e00ff */
[----:B------:R-:W-:-:S04]  /*2980*/  IMAD.MOV R3, RZ, RZ, -R0 ;  /* 0x000000ffff037224 */ /* 0x000fc800078e0a00 */
[----:B------:R-:W-:-:S05]  /*2990*/  IMAD R3, R16, R3, UR14 ;  /* 0x0000000e10037e24 */ /* 0x000fca000f8e0203 */
[----:B------:R-:W-:-:S13]  /*29a0*/  ISETP.GE.U32.AND P1, PT, R3, R16, PT ;  /* 0x000000100300720c */ /* 0x000fda0003f26070 */
[----:B------:R-:W-:Y:S01]  /*29b0*/  @P1 IADD3 R3, R3, -R16, RZ ;  /* 0x8000001003031210 */ /* 0x000fe20007ffe0ff */
[----:B------:R-:W-:-:S03]  /*29c0*/  @P1 VIADD R0, R0, 0x1 ;  /* 0x0000000100001836 */ /* 0x000fc60000000000 */
[----:B------:R-:W-:-:S13]  /*29d0*/  ISETP.GE.U32.AND P2, PT, R3, R16, PT ;  /* 0x000000100300720c */ /* 0x000fda0003f46070 */
[----:B------:R-:W-:Y:S01]  /*29e0*/  @P2 VIADD R0, R0, 0x1 ;  /* 0x0000000100002836 */ /* 0x000fe20000000000 */
[----:B------:R-:W-:-:S05]  /*29f0*/  @!P3 LOP3.LUT R0, RZ, R16, RZ, 0x33, !PT ;  /* 0x00000010ff00b212 */ /* 0x000fca00078e33ff */
[----:B------:R-:W-:-:S04]  /*2a00*/  IMAD.MOV R12, RZ, RZ, -R0 ;  /* 0x000000ffff0c7224 */ /* 0x000fc800078e0a00 */
[----:B------:R-:W-:-:S07]  /*2a10*/  IMAD R12, R16, R12, UR14 ;  /* 0x0000000e100c7e24 */ /* 0x000fce000f8e020c */
.L_x_19:
[----:B------:R-:W1:Y:S01]  /*2a20*/  LDC R15, c[0x0][0x8a8] ;  /* 0x00022a00ff0f7b82 */ /* 0x000e620000000800 */
[----:B------:R-:W-:Y:S01]  /*2a30*/  ULDC UR14, c[0x0][0x904] ;  /* 0x00024100000e7ab9 */ /* 0x000fe20000000800 */
[----:B------:R-:W-:Y:S01]  /*2a40*/  UMOV UR13, 0xffffffff ;  /* 0xffffffff000d7882 */ /* 0x000fe20000000000 */
[----:B------:R-:W-:Y:S01]  /*2a50*/  PLOP3.LUT P1, PT, PT, PT, UP3, 0x80, 0x0 ;  /* 0x000000000000781c */ /* 0x000fe20003f2f038 */
[----:B------:R-:W-:-:S04]  /*2a60*/  USHF.L.U32 UR13, UR13, UR14, URZ ;  /* 0x0000000e0d0d7299 */ /* 0x000fc8000800063f */
[----:B------:R-:W2:Y:S02]  /*2a70*/  LDC R17, c[0x0][0x8b8] ;  /* 0x00022e00ff117b82 */ /* 0x000ea40000000800 */
[----:B------:R-:W-:Y:S01]  /*2a80*/  LOP3.LUT R2, RZ, UR13, RZ, 0x33, !PT ;  /* 0x0000000dff027c12 */ /* 0x000fe2000f8e33ff */
[----:B------:R-:W-:Y:S02]  /*2a90*/  UMOV UR13, 0x1 ;  /* 0x00000001000d7882 */ /* 0x000fe40000000000 */
[----:B------:R-:W-:Y:S01]  /*2aa0*/  USHF.L.U32 UR13, UR13, UR14, URZ ;  /* 0x0000000e0d0d7299 */ /* 0x000fe2000800063f */
[----:B------:R-:W-:Y:S02]  /*2ab0*/  LOP3.LUT R3, R2, UR16, RZ, 0xc0, !PT ;  /* 0x0000001002037c12 */ /* 0x000fe4000f8ec0ff */
[----:B------:R-:W-:Y:S02]  /*2ac0*/  @P1 IMAD.U32 R18, RZ, RZ, UR6 ;  /* 0x00000006ff121e24 */ /* 0x000fe4000f8e00ff */
[----:B------:R-:W-:-:S02]  /*2ad0*/  @!P1 IMAD.U32 R18, RZ, RZ, UR6 ;  /* 0x00000006ff129e24 */ /* 0x000fc4000f8e00ff */
[----:B------:R-:W-:Y:S02]  /*2ae0*/  IMAD R0, R0, UR13, R3 ;  /* 0x0000000d00007c24 */ /* 0x000fe4000f8e0203 */
[----:B-1----:R-:W-:-:S04]  /*2af0*/  IMAD R12, R12, R15, UR15 ;  /* 0x0000000f0c0c7e24 */ /* 0x002fc8000f8e020f */
[----:B------:R-:W-:Y:S02]  /*2b00*/  @P1 IMAD.MOV.U32 R16, RZ, RZ, R12 ;  /* 0x000000ffff101224 */ /* 0x000fe400078e000c */
[----:B--2---:R-:W-:Y:S01]  /*2b10*/  IMAD R17, R0, R17, UR11 ;  /* 0x0000000b00117e24 */ /* 0x004fe2000f8e0211 */
[----:B------:R-:W-:-:S03]  /*2b20*/  UMOV UR11, 0x1 ;  /* 0x00000001000b7882 */ /* 0x000fc60000000000 */
[----:B------:R-:W-:Y:S02]  /*2b30*/  @!P1 IMAD.MOV.U32 R16, RZ, RZ, R17 ;  /* 0x000000ffff109224 */ /* 0x000fe400078e0011 */
[----:B------:R-:W-:-:S07]  /*2b40*/  @!P1 IMAD.MOV.U32 R17, RZ, RZ, R12 ;  /* 0x000000ffff119224 */ /* 0x000fce00078e000c */
.L_x_6:
[----:B------:R-:W-:-:S13]  /*2b50*/  ISETP.NE.AND P1, PT, RZ, UR11, PT ;  /* 0x0000000bff007c0c */ /* 0x000fda000bf25270 */
[----:B------:R-:W-:Y:S05]  /*2b60*/  @!P1 EXIT ;  /* 0x000000000000994d */ /* 0x000fea0003800000 */
[----:B------:R-:W1:Y:S02]  /*2b70*/  LDC.64 R14, c[0x0][0x290] ;  /* 0x0000a400ff0e7b82 */ /* 0x000e640000000a00 */
[----:B-1----:R-:W-:-:S05]  /*2b80*/  IMAD.WIDE R14, R18, 0xc, R14 ;  /* 0x0000000c120e7825 */ /* 0x002fca00078e020e */
[----:B------:R1:W5:Y:S04]  /*2b90*/  LDG.E R2, desc[UR58][R14.64] ;  /* 0x0000003a0e027981 */ /* 0x000368000c1e1900 */
[----:B------:R1:W5:Y:S04]  /*2ba0*/  LDG.E R0, desc[UR58][R14.64+0x4] ;  /* 0x0000043a0e007981 */ /* 0x000368000c1e1900 */
[----:B------:R1:W5:Y:S01]  /*2bb0*/  LDG.E R19, desc[UR58][R14.64+0x8] ;  /* 0x0000083a0e137981 */ /* 0x000362000c1e1900 */
[----:B------:R-:W-:Y:S01]  /*2bc0*/  PLOP3.LUT P1, PT, PT, PT, UP1, 0x80, 0x0 ;  /* 0x000000000000781c */ /* 0x000fe20003f2f018 */
[----:B------:R-:W2:Y:S01]  /*2bd0*/  S2UR UR42, SR_CgaCtaId ;  /* 0x00000000002a79c3 */ /* 0x000ea20000008800 */
[----:B------:R-:W-:-:S11]  /*2be0*/  SHF.R.S32.HI R3, RZ, 0x1f, R18 ;  /* 0x0000001fff037819 */ /* 0x000fd60000011412 */
[----:B-1----:R-:W-:Y:S05]  /*2bf0*/  @!P1 BRA `(.L_x_20) ;  /* 0x0000005400fc9947 */ /* 0x002fea0003800000 */
[----:B------:R-:W-:-:S06]  /*2c00*/  UISETP.GT.U32.AND UP0, UPT, UR33, 0x1, UPT ;  /* 0x000000012100788c */ /* 0x000fcc000bf04070 */
[----:B------:R-:W-:-:S13]  /*2c10*/  PLOP3.LUT P0, PT, PT, PT, UP0, 0x80, 0x0 ;  /* 0x000000000000781c */ /* 0x000fda0003f0f008 */
[----:B--2---:R-:W-:Y:S05]  /*2c20*/  @P0 EXIT ;  /* 0x000000000000094d */ /* 0x004fea0003800000 */
.L_x_21:
[----:B------:R-:W-:-:S08]  /*2c30*/  NOP ;  /* 0x0000000000007918 */ /* 0x000fd00000000000 */
[----:B------:R-:W1:Y:S02]  /*2c40*/  USETMAXREG.TRY_ALLOC.CTAPOOL UP0, 0xe8 ;  /* 0x000000e8000079c8 */ /* 0x000e640008000600 */
[----:B-1----:R-:W-:-:S13]  /*2c50*/  PLOP3.LUT P0, PT, PT, PT, UP0, 0x80, 0x0 ;  /* 0x000000000000781c */ /* 0x002fda0003f0f008 */
[----:B------:R-:W-:Y:S05]  /*2c60*/  @!P0 BRA `(.L_x_21) ;  /* 0xfffffffc00f08947 */ /* 0x000fea000383ffff */
[----:B------:R-:W1:Y:S01]  /*2c70*/  SHFL.IDX PT, R13, R13, RZ, 0x1f ;  /* 0x00001fff0d0d7589 */ /* 0x000e6200000e0000 */
[----:B------:R-:W2:Y:S01]  /*2c80*/  S2UR UR4, SR_CTAID.Y ;  /* 0x00000000000479c3 */ /* 0x000ea20000002600 */
[----:B------:R-:W-:Y:S01]  /*2c90*/  UMOV UR60, URZ ;  /* 0x0000003f003c7c82 */ /* 0x000fe20008000000 */
[----:B------:R-:W-:Y:S01]  /*2ca0*/  UMOV UR61, URZ ;  /* 0x0000003f003d7c82 */ /* 0x000fe20008000000 */
[----:B-1----:R-:W-:Y:S01]  /*2cb0*/  LOP3.LUT P0, RZ, R13, 0x3, RZ, 0xc0, !PT ;  /* 0x000000030dff7812 */ /* 0x002fe2000780c0ff */
[----:B--2---:R-:W-:-:S12]  /*2cc0*/  UIMAD UR4, UR4, UR41, UR40 ;  /* 0x00000029040472a4 */ /* 0x004fd8000f8e0228 */
[----:B------:R-:W-:Y:S05]  /*2cd0*/  @P0 BRA `(.L_x_22) ;  /* 0x0000000000a40947 */ /* 0x000fea0003800000 */
[----:B------:R-:W-:Y:S01]  /*2ce0*/  ELECT P0, URZ, PT ;  /* 0x00000000003f782f */ /* 0x000fe20003800000 */
[----:B------:R-:W-:-:S12]  /*2cf0*/  BSSY B0, `(.L_x_23) ;  /* 0x0000020000007945 */ /* 0x000fd80003800000 */
[----:B------:R-:W-:Y:S05]  /*2d00*/  @!P0 BRA `(.L_x_24) ;  /* 0x0000000000788947 */ /* 0x000fea0003800000 */
[----:B------:R-:W1:Y:S01]  /*2d10*/  S2UR UR6, SR_CgaCtaId ;  /* 0x00000000000679c3 */ /* 0x000e620000008800 */
[----:B------:R-:W-:Y:S01]  /*2d20*/  UISETP.NE.AND UP0, UPT, UR12, 0x1, UPT ;  /* 0x000000010c00788c */ /* 0x000fe2000bf05270 */
[----:B------:R-:W-:-:S06]  /*2d30*/  UMOV UR5, 0x400 ;  /* 0x0000040000057882 */ /* 0x000fcc0000000000 */
[----:B------:R-:W2:Y:S08]  /*2d40*/  LDC.64 R4, c[0x0][0x700] ;  /* 0x0001c000ff047b82 */ /* 0x000eb00000000a00 */
[----:B----4-:R-:W2:Y:S08]  /*2d50*/  LDC.64 R6, c[0x0][0x708] ;  /* 0x0001c200ff067b82 */ /* 0x010eb00000000a00 */
[----:B-----5:R-:W3:Y:S01]  /*2d60*/  LDC.64 R8, c[0x0][0x710] ;  /* 0x0001c400ff087b82 */ /* 0x020ee20000000a00 */
[----:B-1----:R-:W-:-:S04]  /*2d70*/  ULEA UR5, UR6, UR5, 0x18 ;  /* 0x0000000506057291 */ /* 0x002fc8000f8ec03f */
[----:B------:R-:W-:Y:S02]  /*2d80*/  UIADD3 UR6, UR5, 0x80, URZ ;  /* 0x0000008005067890 */ /* 0x000fe4000fffe03f */
[----:B------:R-:W-:Y:S01]  /*2d90*/  @!UP0 UIADD3 UR6, UR5, URZ, URZ ;  /* 0x0000003f05068290 */ /* 0x000fe2000fffe03f */
[----:B------:R-:W3:Y:S08]  /*2da0*/  LDC.64 R10, c[0x0][0x718] ;  /* 0x0001c600ff0a7b82 */ /* 0x000ef00000000a00 */
[----:B------:R-:W1:Y:S01]  /*2db0*/  LDC.64 R12, c[0x0][0x720] ;  /* 0x0001c800ff0c7b82 */ /* 0x000e620000000a00 */
[----:B--2---:R2:W-:Y:S07]  /*2dc0*/  STS.128 [UR6+0x38780], R4 ;  /* 0x03878004ff007988 */ /* 0x0045ee0008000c06 */
[----:B------:R-:W1:Y:S08]  /*2dd0*/  LDC.64 R14, c[0x0][0x728] ;  /* 0x0001ca00ff0e7b82 */ /* 0x000e700000000a00 */
[----:B------:R-:W4:Y:S01]  /*2de0*/  LDC.64 R20, c[0x0][0x730] ;  /* 0x0001cc00ff147b82 */ /* 0x000f220000000a00 */
[----:B---3--:R2:W-:Y:S07]  /*2df0*/  STS.128 [UR6+0x38790], R8 ;  /* 0x03879008ff007988 */ /* 0x0085ee0008000c06 */
[----:B------:R-:W4:Y:S08]  /*2e00*/  LDC.64 R22, c[0x0][0x738] ;  /* 0x0001ce00ff167b82 */ /* 0x000f300000000a00 */
[----:B------:R-:W3:Y:S01]  /*2e10*/  LDC.64 R24, c[0x0][0x740] ;  /* 0x0001d000ff187b82 */ /* 0x000ee20000000a00 */
[----:B-1----:R2:W-:Y:S07]  /*2e20*/  STS.128 [UR6+0x387a0], R12 ;  /* 0x0387a00cff007988 */ /* 0x0025ee0008000c06 */
[----:B------:R-:W3:Y:S08]  /*2e30*/  LDC.64 R26, c[0x0][0x748] ;  /* 0x0001d200ff1a7b82 */ /* 0x000ef00000000a00 */
[----:B------:R-:W1:Y:S01]  /*2e40*/  LDC.64 R28, c[0x0][0x750] ;  /* 0x0001d400ff1c7b82 */ /* 0x000e620000000a00 */
[----:B----4-:R2:W-:Y:S07]  /*2e50*/  STS.128 [UR6+0x387b0], R20 ;  /* 0x0387b014ff007988 */ /* 0x0105ee0008000c06 */
[----:B------:R-:W1:Y:S08]  /*2e60*/  LDC.64 R30, c[0x0][0x758] ;  /* 0x0001d600ff1e7b82 */ /* 0x000e700000000a00 */
[----:B------:R-:W4:Y:S01]  /*2e70*/  LDC.64 R36, c[0x0][0x760] ;  /* 0x0001d800ff247b82 */ /* 0x000f220000000a00 */
[----:B---3--:R2:W-:Y:S07]  /*2e80*/  STS.128 [UR6+0x387c0], R24 ;  /* 0x0387c018ff007988 */ /* 0x0085ee0008000c06 */
[----:B------:R-:W4:Y:S08]  /*2e90*/  LDC.64 R38, c[0x0][0x768] ;  /* 0x0001da00ff267b82 */ /* 0x000f300000000a00 */
[----:B------:R-:W3:Y:S01]  /*2ea0*/  LDC.64 R40, c[0x0][0x770] ;  /* 0x0001dc00ff287b82 */ /* 0x000ee20000000a00 */
[----:B-1----:R2:W-:Y:S07]  /*2eb0*/  STS.128 [UR6+0x387d0], R28 ;  /* 0x0387d01cff007988 */ /* 0x0025ee0008000c06 */
[----:B------:R-:W3:Y:S01]  /*2ec0*/  LDC.64 R42, c[0x0][0x778] ;  /* 0x0001de00ff2a7b82 */ /* 0x000ee20000000a00 */
[----:B----4-:R2:W-:Y:S04]  /*2ed0*/  STS.128 [UR6+0x387e0], R36 ;  /* 0x0387e024ff007988 */ /* 0x0105e80008000c06 */
[----:B---3--:R2:W-:Y:S02]  /*2ee0*/  STS.128 [UR6+0x387f0], R40 ;  /* 0x0387f028ff007988 */ /* 0x0085e40008000c06 */
.L_x_24:
[----:B------:R-:W-:Y:S05]  /*2ef0*/  BSYNC B0 ;  /* 0x0000000000007941 */ /* 0x000fea0003800000 */
.L_x_23:
[----:B------:R-:W-:Y:S01]  /*2f00*/  UISETP.NE.AND UP0, UPT, UR12, 0x1, UPT ;  /* 0x000000010c00788c */ /* 0x000fe2000bf05270 */
[----:B------:R-:W-:Y:S01]  /*2f10*/  NOP ;  /* 0x0000000000007918 */ /* 0x000fe20000000000 */
[----:B------:R-:W-:Y:S01]  /*2f20*/  ULDC UR5, c[0x0][0x884] ;  /* 0x0002210000057ab9 */ /* 0x000fe20000000800 */
[----:B------:R-:W-:Y:S01]  /*2f30*/  ULDC.64 UR60, c[0x0][0x800] ;  /* 0x00020000003c7ab9 */ /* 0x000fe20000000a00 */
[----:B------:R-:W-:-:S04]  /*2f40*/  USEL UR5, UR5, URZ, UP0 ;  /* 0x0000003f05057287 */ /* 0x000fc80008000000 */
[----:B------:R-:W-:-:S04]  /*2f50*/  UIADD3 UR5, UR4, UR5, URZ ;  /* 0x0000000504057290 */ /* 0x000fc8000fffe03f */
[----:B------:R-:W-:-:S12]  /*2f60*/  UIMAD.WIDE UR60, UR5, 0x80, UR60 ;  /* 0x00000080053c78a5 */ /* 0x000fd8000f8e023c */
.L_x_22:
[----:B------:R-:W-:-:S13]  /*2f70*/  ISETP.NE.AND P0, PT, RZ, UR55, PT ;  /* 0x00000037ff007c0c */ /* 0x000fda000bf05270 */
[----:B------:R-:W-:Y:S05]  /*2f80*/  @P0 BRA `(.L_x_25) ;  /* 0x00000004001c0947 */ /* 0x000fea0003800000 */
[----:B------:R-:W-:Y:S01]  /*2f90*/  ELECT P0, URZ, PT ;  /* 0x00000000003f782f */ /* 0x000fe20003800000 */
[----:B------:R-:W-:-:S12]  /*2fa0*/  BSSY B0, `(.L_x_26) ;  /* 0x0000030000007945 */ /* 0x000fd80003800000 */
[----:B------:R-:W-:Y:S05]  /*2fb0*/  @!P0 BRA `(.L_x_27) ;  /* 0x0000000000b88947 */ /* 0x000fea0003800000 */
[C---:B--2---:R-:W-:Y:S01]  /*2fc0*/  IMAD.SHL.U32 R4, R18.reuse, 0x8, RZ ;  /* 0x0000000812047824 */ /* 0x044fe200078e00ff */
[----:B------:R-:W-:Y:S01]  /*2fd0*/  ULDC.64 UR4, c[0x0][0x820] ;  /* 0x0002080000047ab9 */ /* 0x000fe20000000a00 */
[----:B------:R-:W-:-:S03]  /*2fe0*/  SHF.L.U64.HI R3, R18, 0x3, R3 ;  /* 0x0000000312037819 */ /* 0x000fc60000010203 */
[----:B----4-:R-:W-:-:S04]  /*2ff0*/  IADD3 R6, P0, R4, UR4, RZ ;  /* 0x0000000404067c10 */ /* 0x010fc8000ff1e0ff */
[----:B------:R-:W-:Y:S01]  /*3000*/  IADD3.X R7, R3, UR5, RZ, P0, !PT ;  /* 0x0000000503077c10 */ /* 0x000fe200087fe4ff */
[----:B------:R-:W-:-:S05]  /*3010*/  ULDC.64 UR4, c[0x0][0x818] ;  /* 0x0002060000047ab9 */ /* 0x000fca0000000a00 */
[----:B------:R-:W2:Y:S01]  /*3020*/  LDG.E.64 R6, desc[UR58][R6.64] ;  /* 0x0000003a06067981 */ /* 0x000ea2000c1e1b00 */
[----:B------:R-:W-:-:S04]  /*3030*/  IADD3 R4, P0, R4, UR4, RZ ;  /* 0x0000000404047c10 */ /* 0x000fc8000ff1e0ff */
[----:B------:R-:W-:-:S06]  /*3040*/  IADD3.X R5, R3, UR5, RZ, P0, !PT ;  /* 0x0000000503057c10 */ /* 0x000fcc00087fe4ff */
[----:B------:R-:W3:Y:S01]  /*3050*/  LDG.E.64 R4, desc[UR58][R4.64] ;  /* 0x0000003a04047981 */ /* 0x000ee2000c1e1b00 */
[----:B------:R-:W1:Y:S01]  /*3060*/  S2UR UR5, SR_CgaCtaId ;  /* 0x00000000000579c3 */ /* 0x000e620000008800 */
[----:B------:R-:W-:Y:S01]  /*3070*/  UISETP.NE.AND UP0, UPT, UR12, 0x1, UPT ;  /* 0x000000010c00788c */ /* 0x000fe2000bf05270 */
[----:B-----5:R-:W-:Y:S01]  /*3080*/  VIADD R9, R0, 0xffffffff ;  /* 0xffffffff00097836 */ /* 0x020fe20000000000 */
[----:B------:R-:W-:Y:S01]  /*3090*/  UMOV UR4, 0x400 ;  /* 0x0000040000047882 */ /* 0x000fe20000000000 */
[----:B------:R-:W-:Y:S01]  /*30a0*/  CS2R R10, SRZ ;  /* 0x00000000000a7805 */ /* 0x000fe2000001ff00 */
[----:B-1----:R-:W-:-:S04]  /*30b0*/  ULEA UR4, UR5, UR4, 0x18 ;  /* 0x0000000405047291 */ /* 0x002fc8000f8ec03f */
[----:B------:R-:W-:-:S03]  /*30c0*/  UIADD3 UR5, UR4, 0x80, URZ ;  /* 0x0000008004057890 */ /* 0x000fc6000fffe03f */
[----:B------:R-:W-:-:S04]  /*30d0*/  @!UP0 UIADD3 UR5, UR4, URZ, URZ ;  /* 0x0000003f04058290 */ /* 0x000fc8000fffe03f */
[----:B------:R-:W-:-:S05]  /*30e0*/  UIADD3 UR4, UR5, 0x38780, URZ ;  /* 0x0003878005047890 */ /* 0x000fca000fffe03f */
[----:B------:R-:W1:Y:S01]  /*30f0*/  LDS R3, [UR5+0x3879c] ;  /* 0x03879c05ff037984 */ /* 0x000e620008000800 */
[----:B------:R-:W-:-:S03]  /*3100*/  IMAD.U32 R14, RZ, RZ, UR4 ;  /* 0x00000004ff0e7e24 */ /* 0x000fc6000f8e00ff */
[----:B------:R-:W-:Y:S02]  /*3110*/  STS [UR5+0x387b0], RZ ;  /* 0x0387b0ffff007988 */ /* 0x000fe40008000805 */
[----:B------:R-:W-:-:S05]  /*3120*/  SHF.R.U64 R14, R14, 0x4, RZ ;  /* 0x000000040e0e7819 */ /* 0x000fca00000012ff */
[----:B------:R-:W-:Y:S04]  /*3130*/  STS [UR5+0x38790], R14 ;  /* 0x0387900eff007988 */ /* 0x000fe80008000805 */
[----:B------:R-:W-:Y:S01]  /*3140*/  STS [UR5+0x38794], R14 ;  /* 0x0387940eff007988 */ /* 0x000fe20008000805 */
[C---:B--2---:R-:W-:Y:S01]  /*3150*/  SHF.L.U64.HI R13, R6.reuse, 0x1, R7 ;  /* 0x00000001060d7819 */ /* 0x044fe20000010207 */
[----:B------:R-:W-:-:S03]  /*3160*/  IMAD.SHL.U32 R6, R6, 0x2, RZ ;  /* 0x0000000206067824 */ /* 0x000fc600078e00ff */
[----:B------:R-:W-:Y:S02]  /*3170*/  LOP3.LUT R13, R13, 0x1fffffff, RZ, 0xc0, !PT ;  /* 0x1fffffff0d0d7812 */ /* 0x000fe400078ec0ff */
[----:B------:R-:W-:Y:S02]  /*3180*/  LOP3.LUT R0, R6, 0xfffffffe, RZ, 0xc0, !PT ;  /* 0xfffffffe06007812 */ /* 0x000fe400078ec0ff */
[--C-:B------:R-:W-:Y:S02]  /*3190*/  SHF.R.U32.HI R8, RZ, 0x4, R13.reuse ;  /* 0x00000004ff087819 */ /* 0x100fe4000001160d */
[----:B------:R-:W-:Y:S01]  /*31a0*/  SHF.R.U64 R0, R0, 0x4, R13 ;  /* 0x0000000400007819 */ /* 0x000fe2000000120d */
[----:B---3--:R-:W-:Y:S01]  /*31b0*/  STS.64 [UR5+0x38780], R4 ;  /* 0x03878004ff007988 */ /* 0x008fe20008000a05 */
[----:B-1----:R-:W-:-:S03]  /*31c0*/  LOP3.LUT R3, R3, 0xf, R8, 0xb8, !PT ;  /* 0x0000000f03037812 */ /* 0x002fc600078eb808 */
[----:B------:R-:W-:Y:S04]  /*31d0*/  STS [UR5+0x3878c], R0 ;  /* 0x03878c00ff007988 */ /* 0x000fe80008000805 */
[----:B------:R-:W-:Y:S04]  /*31e0*/  STS [UR5+0x3879c], R3 ;  /* 0x03879c03ff007988 */ /* 0x000fe80008000805 */
[----:B------:R-:W1:Y:S02]  /*31f0*/  LDS R7, [UR5+0x3879c] ;  /* 0x03879c05ff077984 */ /* 0x000e640008000800 */
[----:B-1----:R-:W-:-:S05]  /*3200*/  LOP3.LUT R7, R7, 0xf0, RZ, 0xb8, !PT ;  /* 0x000000f007077812 */ /* 0x002fca00078eb8ff */
[----:B------:R-:W-:Y:S04]  /*3210*/  STS [UR5+0x3879c], R7 ;  /* 0x03879c07ff007988 */ /* 0x000fe80008000805 */
[----:B------:R-:W1:Y:S02]  /*3220*/  LDS R8, [UR5+0x3879c] ;  /* 0x03879c05ff087984 */ /* 0x000e640008000800 */
[----:B-1----:R-:W-:Y:S02]  /*3230*/  LOP3.LUT R15, R8, 0xf00, RZ, 0xb8, !PT ;  /* 0x00000f00080f7812 */ /* 0x002fe400078eb8ff */
[----:B------:R-:W-:-:S03]  /*3240*/  IADD3 R8, R2, -0x1, RZ ;  /* 0xffffffff02087810 */ /* 0x000fc60007ffe0ff */
[----:B------:R-:W-:Y:S04]  /*3250*/  STS.64 [UR5+0x38798], R14 ;  /* 0x0387980eff007988 */ /* 0x000fe80008000a05 */
[----:B------:R-:W1:Y:S04]  /*3260*/  LDS R12, [UR5+0x3879c] ;  /* 0x03879c05ff0c7984 */ /* 0x000e680008000800 */
[----:B------:R3:W-:Y:S01]  /*3270*/  STS.128 [UR5+0x387a0], R8 ;  /* 0x0387a008ff007988 */ /* 0x0007e20008000c05 */
[----:B-1----:R-:W-:-:S05]  /*3280*/  LOP3.LUT R12, R12, 0xf000, RZ, 0xb8, !PT ;  /* 0x0000f0000c0c7812 */ /* 0x002fca00078eb8ff */
[----:B------:R3:W-:Y:S02]  /*3290*/  STS [UR5+0x3879c], R12 ;  /* 0x03879c0cff007988 */ /* 0x0007e40008000805 */
.L_x_27:
[----:B------:R-:W-:Y:S05]  /*32a0*/  BSYNC B0 ;  /* 0x0000000000007941 */ /* 0x000fea0003800000 */
.L_x_26:
[----:B------:R-:W-:Y:S01]  /*32b0*/  ELECT P0, URZ, PT ;  /* 0x00000000003f782f */ /* 0x000fe20003800000 */
[----:B------:R-:W-:Y:S01]  /*32c0*/  NOP ;  /* 0x0000000000007918 */ /* 0x000fe20000000000 */
[----:B------:R-:W-:Y:S11]  /*32d0*/  BSSY B0, `(.L_x_28) ;  /* 0x0000004000007945 */ /* 0x000ff60003800000 */
[----:B------:R-:W-:Y:S05]  /*32e0*/  @!P0 BRA `(.L_x_29) ;  /* 0x0000000000088947 */ /* 0x000fea0003800000 */
[----:B------:R0:W-:Y:S01]  /*32f0*/  UTMACMDFLUSH ;  /* 0x00000000000079b7 */ /* 0x0001e20000000000 */
[----:B------:R-:W-:-:S04]  /*3300*/  DEPBAR.LE SB0, 0x0 ;  /* 0x000080000000791a */ /* 0x000fc80000000000 */
.L_x_29:
[----:B------:R-:W-:Y:S05]  /*3310*/  BSYNC B0 ;  /* 0x0000000000007941 */ /* 0x000fea0003800000 */
.L_x_28:
[----:B------:R-:W1:Y:S01]  /*3320*/  S2UR UR5, SR_CgaCtaId ;  /* 0x00000000000579c3 */ /* 0x000e620000008800 */
[----:B-----5:R-:W2:Y:S01]  /*3330*/  S2R R0, SR_LANEID ;  /* 0x0000000000007919 */ /* 0x020ea20000000000 */
[----:B------:R-:W-:Y:S01]  /*3340*/  UISETP.NE.AND UP0, UPT, UR12, 0x1, UPT ;  /* 0x000000010c00788c */ /* 0x000fe2000bf05270 */
[----:B------:R-:W-:Y:S02]  /*3350*/  UMOV UR4, 0x400 ;  /* 0x0000040000047882 */ /* 0x000fe40000000000 */
[----:B-1----:R-:W-:-:S04]  /*3360*/  ULEA UR4, UR5, UR4, 0x18 ;  /* 0x0000000405047291 */ /* 0x002fc8000f8ec03f */
[----:B------:R-:W-:-:S04]  /*3370*/  UIADD3 UR5, UR4, 0x80, URZ ;  /* 0x0000008004057890 */ /* 0x000fc8000fffe03f */
[----:B------:R-:W-:Y:S01]  /*3380*/  @!UP0 UIADD3 UR5, UR4, URZ, URZ ;  /* 0x0000003f04058290 */ /* 0x000fe2000fffe03f */
[----:B--2---:R-:W-:-:S05]  /*3390*/  IMAD.SHL.U32 R0, R0, 0x4, RZ ;  /* 0x0000000400007824 */ /* 0x004fca00078e00ff */
[----:B------:R-:W-:Y:S01]  /*33a0*/  IMAD.U32 R3, RZ, RZ, UR5 ;  /* 0x00000005ff037e24 */ /* 0x000fe2000f8e00ff */
[----:B------:R-:W-:-:S04]  /*33b0*/  IADD3 R2, P0, R0, UR60, RZ ;  /* 0x0000003c00027c10 */ /* 0x000fc8000ff1e0ff */
[----:B------:R-:W-:Y:S01]  /*33c0*/  IADD3 R4, R0, 0x38780, R3 ;  /* 0x0003878000047810 */ /* 0x000fe20007ffe003 */
[----:B------:R-:W-:-:S04]  /*33d0*/  IMAD.X R3, RZ, RZ, UR61, P0 ;  /* 0x0000003dff037e24 */ /* 0x000fc800080e06ff */
[----:B------:R-:W1:Y:S04]  /*33e0*/  LDS R5, [R4] ;  /* 0x0000000004057984 */ /* 0x000e680000000800 */
[----:B-1----:R1:W5:Y:S02]  /*33f0*/  ATOMG.E.EXCH.STRONG.GPU PT, RZ, [R2], R5 ;  /* 0x0000000502ff73a8 */ /* 0x00236400041ee100 */
.L_x_25:
[----:B-----5:R-:W-:Y:S01]  /*3400*/  SHF.R.S32.HI R0, RZ, 0x1f, R33 ;  /* 0x0000001fff007819 */ /* 0x020fe20000011421 */
[----:B------:R-:W3:Y:S01]  /*3410*/  S2UR UR43, SR_CgaCtaId ;  /* 0x00000000002b79c3 */ /* 0x000ee20000008800 */
[----:B------:R-:W-:Y:S01]  /*3420*/  UISETP.NE.AND UP0, UPT, UR12, 0x1, UPT ;  /* 0x000000010c00788c */ /* 0x000fe2000bf05270 */
[----:B------:R-:W-:Y:S01]  /*3430*/  IMAD.MOV.U32 R154, RZ, RZ, RZ ;  /* 0x000000ffff9a7224 */ /* 0x000fe200078e00ff */
[----:B------:R-:W-:Y:S01]  /*3440*/  LEA.HI R0, R0, R33, RZ, 0x8 ;  /* 0x0000002100007211 */ /* 0x000fe200078f40ff */
[----:B------:R-:W-:Y:S01]  /*3450*/  UMOV UR47, 0x400 ;  /* 0x00000400002f7882 */ /* 0x000fe20000000000 */
[----:B------:R-:W-:Y:S02]  /*3460*/  ULOP3.LUT UR51, UR53, 0x1, URZ, 0xfc, !UPT ;  /* 0x0000000135337892 */ /* 0x000fe4000f8efc3f */
[----:B------:R-:W-:Y:S01]  /*3470*/  LOP3.LUT R0, R0, 0xffffff00, RZ, 0xc0, !PT ;  /* 0xffffff0000007812 */ /* 0x000fe200078ec0ff */
[----:B------:R-:W-:Y:S02]  /*3480*/  ULOP3.LUT UR50, UR54, 0x1, URZ, 0xfc, !UPT ;  /* 0x0000000136327892 */ /* 0x000fe4000f8efc3f */
[----:B------:R-:W-:-:S02]  /*3490*/  ULOP3.LUT UR48, UR52, 0x1, URZ, 0xfc, !UPT ;  /* 0x0000000134307892 */ /* 0x000fc4000f8efc3f */
[----:B------:R-:W-:Y:S01]  /*34a0*/  IMAD.IADD R0, R33, 0x1, -R0 ;  /* 0x0000000121007824 */ /* 0x000fe200078e0a00 */
[----:B------:R-:W-:Y:S01]  /*34b0*/  UMOV UR36, URZ ;  /* 0x0000003f00247c82 */ /* 0x000fe20008000000 */
[----:B------:R-:W-:Y:S01]  /*34c0*/  UMOV UR56, URZ ;  /* 0x0000003f00387c82 */ /* 0x000fe20008000000 */
[----:B------:R-:W-:Y:S01]  /*34d0*/  UMOV UR37, URZ ;  /* 0x0000003f00257c82 */ /* 0x000fe20008000000 */
[C---:B-12---:R-:W-:Y:S01]  /*34e0*/  IMAD.SHL.U32 R5, R0.reuse, 0x40, RZ ;  /* 0x0000004000057824 */ /* 0x046fe200078e00ff */
[----:B------:R-:W-:Y:S01]  /*34f0*/  SHF.R.S32.HI R3, RZ, 0x1f, R0 ;  /* 0x0000001fff037819 */ /* 0x000fe20000011400 */
[C---:B------:R-:W-:Y:S01]  /*3500*/  VIADD R152, R0.reuse, 0x1f ;  /* 0x0000001f00987836 */ /* 0x040fe20000000000 */
[-C--:B------:R-:W-:Y:S01]  /*3510*/  LEA.HI R2, R0, R0.reuse, RZ, 0x1 ;  /* 0x0000000000027211 */ /* 0x080fe200078f08ff */
[----:B------:R-:W-:Y:S01]  /*3520*/  UMOV UR38, URZ ;  /* 0x0000003f00267c82 */ /* 0x000fe20008000000 */
[----:B------:R-:W-:Y:S01]  /*3530*/  LEA.HI R4, R3, R0, RZ, 0x5 ;  /* 0x0000000003047211 */ /* 0x000fe200078f28ff */
[----:B------:R-:W-:Y:S01]  /*3540*/  UMOV UR39, URZ ;  /* 0x0000003f00277c82 */ /* 0x000fe20008000000 */
[----:B------:R-:W-:Y:S01]  /*3550*/  SHF.R.S32.HI R2, RZ, 0x1, R2 ;  /* 0x00000001ff027819 */ /* 0x000fe20000011402 */
[----:B---3--:R-:W-:Y:S01]  /*3560*/  ULEA UR47, UR43, UR47, 0x18 ;  /* 0x0000002f2b2f7291 */ /* 0x008fe2000f8ec03f */
[----:B------:R-:W-:-:S02]  /*3570*/  SHF.R.S32.HI R4, RZ, 0x5, R4 ;  /* 0x00000005ff047819 */ /* 0x000fc40000011404 */
[-C--:B------:R-:W-:Y:S01]  /*3580*/  LEA.HI R7, R3, R0.reuse, RZ, 0x4 ;  /* 0x0000000003077211 */ /* 0x080fe200078f20ff */
[----:B------:R-:W-:Y:S01]  /*3590*/  UIADD3 UR49, UR47, 0x80, URZ ;  /* 0x000000802f317890 */ /* 0x000fe2000fffe03f */
[----:B------:R-:W-:Y:S01]  /*35a0*/  LOP3.LUT R5, R5, 0x40, RZ, 0xc0, !PT ;  /* 0x0000004005057812 */ /* 0x000fe200078ec0ff */
[----:B----4-:R-:W-:Y:S01]  /*35b0*/  IMAD.SHL.U32 R6, R4, 0x10, RZ ;  /* 0x0000001004067824 */ /* 0x010fe200078e00ff */
[----:B------:R-:W-:Y:S01]  /*35c0*/  SHF.R.S32.HI R8, RZ, 0x4, R7 ;  /* 0x00000004ff087819 */ /* 0x000fe20000011407 */
[----:B------:R-:W-:Y:S01]  /*35d0*/  IMAD.SHL.U32 R4, R2, 0x80, RZ ;  /* 0x0000008002047824 */ /* 0x000fe200078e00ff */
[----:B------:R-:W-:Y:S01]  /*35e0*/  LEA.HI R2, R3, R0, RZ, 0x3 ;  /* 0x0000000003027211 */ /* 0x000fe200078f18ff */
[----:B------:R-:W-:Y:S01]  /*35f0*/  @!UP0 UIADD3 UR49, UR47, URZ, URZ ;  /* 0x0000003f2f318290 */ /* 0x000fe2000fffe03f */
[----:B------:R-:W-:Y:S02]  /*3600*/  LEA.HI R9, R7, R8, RZ, 0x1 ;  /* 0x0000000807097211 */ /* 0x000fe400078f08ff */
[----:B------:R-:W-:Y:S01]  /*3610*/  LOP3.LUT R4, R4, 0x180, RZ, 0xc0, !PT ;  /* 0x0000018004047812 */ /* 0x000fe200078ec0ff */
[----:B------:R-:W-:Y:S01]  /*3620*/  UIADD3 UR49, UR49, 0x38780, URZ ;  /* 0x0003878031317890 */ /* 0x000fe2000fffe03f */
[----:B------:R-:W-:-:S02]  /*3630*/  LOP3.LUT R7, R5, 0x30, R6, 0xf8, !PT ;  /* 0x0000003005077812 */ /* 0x000fc400078ef806 */
[----:B------:R-:W-:Y:S02]  /*3640*/  LOP3.LUT R9, R9, 0x7ffffe, RZ, 0xc0, !PT ;  /* 0x007ffffe09097812 */ /* 0x000fe400078ec0ff */
[----:B------:R-:W-:Y:S02]  /*3650*/  LOP3.LUT R5, R4, R5, RZ, 0xfc, !PT ;  /* 0x0000000504057212 */ /* 0x000fe400078efcff */
[----:B------:R-:W-:Y:S01]  /*3660*/  LEA.HI R22, R3, R0, RZ, 0x7 ;  /* 0x0000000003167211 */ /* 0x000fe200078f38ff */
[----:B------:R-:W-:Y:S01]  /*3670*/  IMAD.IADD R9, R8, 0x1, -R9 ;  /* 0x0000000108097824 */ /* 0x000fe200078e0a09 */
[----:B------:R-:W-:Y:S02]  /*3680*/  LOP3.LUT R7, R7, 0x8, R2, 0xf8, !PT ;  /* 0x0000000807077812 */ /* 0x000fe400078ef802 */
[----:B------:R-:W-:Y:S02]  /*3690*/  SHF.R.U32.HI R5, RZ, 0x3, R5 ;  /* 0x00000003ff057819 */ /* 0x000fe40000011605 */
[----:B------:R-:W-:-:S02]  /*36a0*/  SHF.R.S32.HI R22, RZ, 0x7, R22 ;  /* 0x00000007ff167819 */ /* 0x000fc40000011416 */
[----:B------:R-:W-:Y:S02]  /*36b0*/  LOP3.LUT R5, R5, R7, R4, 0x1e, !PT ;  /* 0x0000000705057212 */ /* 0x000fe400078e1e04 */
[----:B------:R-:W-:Y:S01]  /*36c0*/  MOV R4, 0x1 ;  /* 0x0000000100047802 */ /* 0x000fe20000000f00 */
[----:B------:R-:W-:-:S04]  /*36d0*/  IMAD R2, R22, 0x4, R9 ;  /* 0x0000000416027824 */ /* 0x000fc800078e0209 */
[----:B------:R-:W-:-:S07]  /*36e0*/  IMAD.U32 R23, R2, 0x200, R5 ;  /* 0x0000020002177824 */ /* 0x000fce00078e0005 */
.L_x_110:
[----:B-1-34-:R-:W1:Y:S02]  /*36f0*/  LDC.64 R2, c[0x0][0x290] ;  /* 0x0000a400ff027b82 */ /* 0x01ae640000000a00 */
[----:B-1----:R-:W-:-:S05]  /*3700*/  IMAD.WIDE R2, R18, 0xc, R2 ;  /* 0x0000000c12027825 */ /* 0x002fca00078e0202 */
[----:B------:R-:W2:Y:S01]  /*3710*/  LDG.E R153, desc[UR58][R2.64+0x8] ;  /* 0x0000083a02997981 */ /* 0x000ea2000c1e1900 */
[----:B------:R-:W-:Y:S01]  /*3720*/  UMOV UR8, URZ ;  /* 0x0000003f00087c82 */ /* 0x000fe20008000000 */
[----:B------:R-:W-:Y:S01]  /*3730*/  UMOV UR10, UR37 ;  /* 0x00000025000a7c82 */ /* 0x000fe20008000000 */
[--C-:B------:R-:W-:Y:S01]  /*3740*/  IMAD.MOV.U32 R155, RZ, RZ, R18.reuse ;  /* 0x000000ffff9b7224 */ /* 0x100fe200078e0012 */
[----:B-----5:R-:W1:Y:S01]  /*3750*/  SHFL.IDX PT, R0, R22, RZ, 0x1f ;  /* 0x00001fff16007589 */ /* 0x020e6200000e0000 */
[----:B------:R-:W-:Y:S02]  /*3760*/  SHF.R.S32.HI R19, RZ, 0x1f, R18 ;  /* 0x0000001fff137819 */ /* 0x000fe40000011412 */
[----:B------:R-:W-:Y:S02]  /*3770*/  CS2R R86, SRZ ;  /* 0x0000000000567805 */ /* 0x000fe4000001ff00 */
[----:B------:R-:W-:Y:S02]  /*3780*/  CS2R R88, SRZ ;  /* 0x0000000000587805 */ /* 0x000fe4000001ff00 */
[----:B------:R-:W-:-:S02]  /*3790*/  CS2R R90, SRZ ;  /* 0x00000000005a7805 */ /* 0x000fc4000001ff00 */
[----:B------:R-:W-:Y:S02]  /*37a0*/  CS2R R92, SRZ ;  /* 0x00000000005c7805 */ /* 0x000fe4000001ff00 */
[----:B------:R-:W-:Y:S02]  /*37b0*/  CS2R R94, SRZ ;  /* 0x00000000005e7805 */ /* 0x000fe4000001ff00 */
[----:B------:R-:W-:Y:S02]  /*37c0*/  CS2R R96, SRZ ;  /* 0x0000000000607805 */ /* 0x000fe4000001ff00 */
        /* <DEDUP_REMOVED lines=16> */
[----:B-1----:R-:W-:Y:S01]  /*38d0*/  R2UR UR4, R0 ;  /* 0x00000000000472ca */ /* 0x002fe200000e0000 */
[----:B------:R-:W-:Y:S01]  /*38e0*/  IMAD.U32 R0, RZ, RZ, UR38 ;  /* 0x00000026ff007e24 */ /* 0x000fe2000f8e00ff */
        /* <DEDUP_REMOVED lines=10> */
[----:B------:R-:W-:Y:S01]  /*3990*/  CS2R R150, SRZ ;  /* 0x0000000000967805 */ /* 0x000fe2000001ff00 */
[----:B------:R-:W-:Y:S01]  /*39a0*/  ULEA.HI UR5, UR4, UR4, URZ, 0x1 ;  /* 0x0000000404057291 */ /* 0x000fe2000f8f083f */
[----:B------:R-:W-:Y:S02]  /*39b0*/  CS2R R24, SRZ ;  /* 0x0000000000187805 */ /* 0x000fe4000001ff00 */
[----:B------:R-:W-:Y:S02]  /*39c0*/  CS2R R26, SRZ ;  /* 0x00000000001a7805 */ /* 0x000fe4000001ff00 */
[----:B------:R-:W-:Y:S01]  /*39d0*/  CS2R R28, SRZ ;  /* 0x00000000001c7805 */ /* 0x000fe2000001ff00 */
[----:B------:R-:W-:Y:S01]  /*39e0*/  ULOP3.LUT UR5, UR5, 0x3e, URZ, 0xc0, !UPT ;  /* 0x0000003e05057892 */ /* 0x000fe2000f8ec03f */
[----:B------:R-:W-:Y:S02]  /*39f0*/  CS2R R30, SRZ ;  /* 0x00000000001e7805 */ /* 0x000fe4000001ff00 */
[----:B------:R-:W-:-:S02]  /*3a00*/  CS2R R32, SRZ ;  /* 0x0000000000207805 */ /* 0x000fc4000001ff00 */
[----:B------:R-:W-:Y:S01]  /*3a10*/  CS2R R34, SRZ ;  /* 0x0000000000227805 */ /* 0x000fe2000001ff00 */
[----:B------:R-:W-:Y:S01]  /*3a20*/  UIADD3 UR5, UR4, -UR5, URZ ;  /* 0x8000000504057290 */ /* 0x000fe2000fffe03f */
        /* <DEDUP_REMOVED lines=25> */
[C---:B--2---:R-:W-:Y:S02]  /*3bc0*/  R2UR UR6, R153.reuse ;  /* 0x00000000990672ca */ /* 0x044fe400000e0000 */
[----:B------:R-:W-:-:S11]  /*3bd0*/  ISETP.GE.AND P0, PT, R153, 0x1, PT ;  /* 0x000000019900780c */ /* 0x000fd60003f06270 */
[----:B------:R-:W-:Y:S02]  /*3be0*/  UIADD3 UR4, UR6, 0x3f, URZ ;  /* 0x0000003f06047890 */ /* 0x000fe4000fffe03f */
[----:B------:R-:W-:Y:S02]  /*3bf0*/  ULEA UR6, UR5, UR47, 0xc ;  /* 0x0000002f05067291 */ /* 0x000fe4000f8e603f */
[----:B------:R-:W-:Y:S02]  /*3c00*/  USHF.R.S32.HI UR5, URZ, 0x1f, UR4 ;  /* 0x0000001f3f057899 */ /* 0x000fe40008011404 */
[----:B------:R-:W-:Y:S02]  /*3c10*/  USHF.R.U32.HI UR6, URZ, 0x4, UR6 ;  /* 0x000000043f067899 */ /* 0x000fe40008011606 */
[----:B------:R-:W-:Y:S02]  /*3c20*/  ULEA.HI UR5, UR5, UR4, URZ, 0x6 ;  /* 0x0000000405057291 */ /* 0x000fe4000f8f303f */
[----:B------:R-:W-:-:S02]  /*3c30*/  ULOP3.LUT UR9, UR6, 0x3fff, URZ, 0xc0, !UPT ;  /* 0x00003fff06097892 */ /* 0x000fc4000f8ec03f */
[----:B------:R-:W-:Y:S01]  /*3c40*/  USHF.R.S32.HI UR12, URZ, 0x6, UR5 ;  /* 0x000000063f0c7899 */ /* 0x000fe20008011405 */
[----:B------:R-:W-:Y:S11]  /*3c50*/  @!P0 BRA `(.L_x_30) ;  /* 0x0000000000cc8947 */ /* 0x000ff60003800000 */
[----:B------:R-:W-:-:S06]  /*3c60*/  UISETP.NE.AND UP0, UPT, UR51, 0x3, UPT ;  /* 0x000000033300788c */ /* 0x000fcc000bf05270 */
[----:B------:R-:W-:-:S13]  /*3c70*/  PLOP3.LUT P1, PT, PT, PT, UP0, 0x80, 0x0 ;  /* 0x000000000000781c */ /* 0x000fda0003f2f008 */
[----:B------:R-:W-:Y:S05]  /*3c80*/  @!P1 BRA `(.L_x_31) ;  /* 0x0000000000049947 */ /* 0x000fea0003800000 */
[----:B------:R-:W-:Y:S01]  /*3c90*/  BPT.TRAP 0x1 ;  /* 0x000000040000795c */ /* 0x000fe20000300000 */
.L_x_31:
[----:B------:R-:W-:Y:S01]  /*3ca0*/  ULEA UR4, UR37, UR47, 0x3 ;  /* 0x0000002f25047291 */ /* 0x000fe2000f8e183f */
[----:B------:R-:W-:-:S05]  /*3cb0*/  IMAD.U32 R0, RZ, RZ, UR38 ;  /* 0x00000026ff007e24 */ /* 0x000fca000f8e00ff */
[----:B------:R-:W-:-:S04]  /*3cc0*/  SHF.L.U32 R0, R0, 0x1f, RZ ;  /* 0x0000001f00007819 */ /* 0x000fc800000006ff */
[----:B------:R1:W2:Y:S01]  /*3cd0*/  SYNCS.PHASECHK.TRANS64.TRYWAIT P0, [UR4+0x38480], R0 ;  /* 0x03848000ff0075a7 */ /* 0x0002a20008000144 */
[----:B------:R-:W-:Y:S05]  /*3ce0*/  @!P1 BRA `(.L_x_32) ;  /* 0x0000000000049947 */ /* 0x000fea0003800000 */
[----:B------:R-:W-:Y:S01]  /*3cf0*/  BPT.TRAP 0x1 ;  /* 0x000000040000795c */ /* 0x000fe20000300000 */
.L_x_32:
[----:B--2---:R-:W-:Y:S05]  /*3d00*/  @P0 BRA `(.L_x_33) ;  /* 0x0000000000080947 */ /* 0x004fea0003800000 */
[----:B------:R-:W2:Y:S02]  /*3d10*/  SYNCS.PHASECHK.TRANS64.TRYWAIT P0, [UR4+0x38480], R0 ;  /* 0x03848000ff0075a7 */ /* 0x000ea40008000144 */
[----:B--2---:R-:W-:Y:S05]  /*3d20*/  @!P0 BRA `(.L_x_34) ;  /* 0x000000a400988947 */ /* 0x004fea0003800000 */
.L_x_33:
[----:B------:R-:W-:Y:S01]  /*3d30*/  UIADD3 UR4, UR47, 0x20000, URZ ;  /* 0x000200002f047890 */ /* 0x000fe2000fffe03f */
[----:B------:R-:W-:Y:S01]  /*3d40*/  WARPGROUP.ARRIVE ;  /* 0x00000000000079c5 */ /* 0x000fe20000000000 */
[----:B------:R-:W-:Y:S02]  /*3d50*/  ULOP3.LUT UR8, UR9, 0x10000, URZ, 0xfc, !UPT ;  /* 0x0001000009087892 */ /* 0x000fe4000f8efc3f */
[----:B------:R-:W-:Y:S02]  /*3d60*/  USHF.R.U32.HI UR4, URZ, 0x4, UR4 ;  /* 0x000000043f047899 */ /* 0x000fe40008011604 */
[----:B------:R-:W-:Y:S02]  /*3d70*/  ULEA UR8, UR37, UR8, 0xa ;  /* 0x0000000825087291 */ /* 0x000fe4000f8e503f */
[----:B------:R-:W-:Y:S01]  /*3d80*/  ULOP3.LUT UR4, UR4, 0x3fff, URZ, 0xc0, !UPT ;  /* 0x00003fff04047892 */ /* 0x000fe2000f8ec03f */
[----:B------:R-:W-:Y:S01]  /*3d90*/  UMOV UR5, 0x80000020 ;  /* 0x8000002000057882 */ /* 0x000fe20000000000 */
[----:B------:R-:W-:-:S02]  /*3da0*/  UMOV UR7, 0x80000020 ;  /* 0x8000002000077882 */ /* 0x000fc40000000000 */
[----:B------:R-:W-:-:S04]  /*3db0*/  ULOP3.LUT UR4, UR4, 0x10000, URZ, 0xfc, !UPT ;  /* 0x0001000004047892 */ /* 0x000fc8000f8efc3f */
[----:B------:R-:W-:-:S03]  /*3dc0*/  ULEA UR10, UR37, UR4, 0x9 ;  /* 0x00000004250a7291 */ /* 0x000fc6000f8e483f */
[----:B------:R-:W-:-:S04]  /*3dd0*/  UMOV UR4, UR8 ;  /* 0x0000000800047c82 */ /* 0x000fc80008000000 */
[----:B------:R-:W-:Y:S02]  /*3de0*/  UMOV UR6, UR10 ;  /* 0x0000000a00067c82 */ /* 0x000fe40008000000 */
[----:B------:R-:W-:Y:S01]  /*3df0*/  QGMMA.64x128x32.F32.E4M3.E4M3 R88, gdesc[UR4], RZ, !UPT, gsb0 ;  /* 0x01e00000045879f3 */ /* 0x000fe2000c0008ff */
[----:B------:R-:W-:Y:S01]  /*3e00*/  UIADD3 UR4, UR8, 0x200, URZ ;  /* 0x0000020008047890 */ /* 0x000fe2000fffe03f */
[----:B------:R-:W-:Y:S01]  /*3e10*/  UMOV UR5, 0x80000020 ;  /* 0x8000002000057882 */ /* 0x000fe20000000000 */
[----:B------:R-:W-:Y:S02]  /*3e20*/  WARPGROUP.DEPBAR.LE gsb0, 0x0 ;  /* 0x00008000000079c5 */ /* 0x000fe40000010000 */
[----:B------:R-:W-:-:S07]  /*3e30*/  WARPGROUP.ARRIVE ;  /* 0x00000000000079c5 */ /* 0x000fce0000000000 */
[----:B------:R-:W-:Y:S01]  /*3e40*/  QGMMA.64x128x32.F32.E4M3.E4M3 R24, gdesc[UR4], RZ, !UPT, gsb0 ;  /* 0x01e00000041879f3 */ /* 0x000fe2000c0008ff */
[----:B------:R-:W-:Y:S02]  /*3e50*/  UIADD3 UR4, UR8, 0x2, URZ ;  /* 0x0000000208047890 */ /* 0x000fe4000fffe03f */
[----:B------:R-:W-:Y:S01]  /*3e60*/  UIADD3 UR6, UR10, 0x2, URZ ;  /* 0x000000020a067890 */ /* 0x000fe2000fffe03f */
[----:B------:R-:W-:Y:S01]  /*3e70*/  UMOV UR5, 0x80000020 ;  /* 0x8000002000057882 */ /* 0x000fe20000000000 */
[----:B------:R-:W-:Y:S01]  /*3e80*/  UMOV UR7, 0x80000020 ;  /* 0x8000002000077882 */ /* 0x000fe20000000000 */
[----:B------:R-:W-:-:S04]  /*3e90*/  UIADD3 UR10, UR37, 0x1, URZ ;  /* 0x00000001250a7890 */ /* 0x000fc8000fffe03f */
[----:B------:R-:W-:-:S04]  /*3ea0*/  UISETP.NE.AND UP0, UPT, UR10, 0x8, UPT ;  /* 0x000000080a00788c */ /* 0x000fc8000bf05270 */
[----:B------:R-:W-:Y:S01]  /*3eb0*/  USEL UR10, UR10, URZ, UP0 ;  /* 0x0000003f0a0a7287 */ /* 0x000fe20008000000 */
[----:B------:R-:W-:Y:S02]  /*3ec0*/  WARPGROUP.DEPBAR.LE gsb0, 0x0 ;  /* 0x00008000000079c5 */ /* 0x000fe40000010000 */
[----:B------:R-:W-:-:S06]  /*3ed0*/  WARPGROUP.ARRIVE ;  /* 0x00000000000079c5 */ /* 0x000fcc0000000000 */
[----:B------:R-:W-:Y:S01]  /*3ee0*/  QGMMA.64x128x32.F32.E4M3.E4M3 R88, gdesc[UR4], R88, gsb0 ;  /* 0x01e00000045879f3 */ /* 0x000fe20008000858 */
[----:B------:R-:W-:Y:S01]  /*3ef0*/  UIADD3 UR4, UR8, 0x202, URZ ;  /* 0x0000020208047890 */ /* 0x000fe2000fffe03f */
[----:B------:R-:W-:Y:S02]  /*3f00*/  UMOV UR5, 0x80000020 ;  /* 0x8000002000057882 */ /* 0x000fe40000000000 */
[----:B------:R-:W-:Y:S01]  /*3f10*/  UMOV UR8, 0x1 ;  /* 0x0000000100087882 */ /* 0x000fe20000000000 */
[----:B------:R-:W-:Y:S02]  /*3f20*/  WARPGROUP.DEPBAR.LE gsb0, 0x0 ;  /* 0x00008000000079c5 */ /* 0x000fe40000010000 */
[----:B------:R-:W-:-:S06]  /*3f30*/  WARPGROUP.ARRIVE ;  /* 0x00000000000079c5 */ /* 0x000fcc0000000000 */
[----:B------:R-:W-:Y:S01]  /*3f40*/  QGMMA.64x128x32.F32.E4M3.E4M3 R24, gdesc[UR4], R24, gsb0 ;  /* 0x01e00000041879f3 */ /* 0x000fe20008000818 */
[----:B------:R-:W-:-:S04]  /*3f50*/  USEL UR4, URZ, 0x1, UP0 ;  /* 0x000000013f047887 */ /* 0x000fc80008000000 */
[----:B------:R-:W-:-:S06]  /*3f60*/  ULOP3.LUT UR4, UR38, UR4, URZ, 0x3c, !UPT ;  /* 0x0000000426047292 */ /* 0x000fcc000f8e3c3f */
[----:B-12---:R-:W-:Y:S01]  /*3f70*/  IMAD.U32 R0, RZ, RZ, UR4 ;  /* 0x00000004ff007e24 */ /* 0x006fe2000f8e00ff */
[----:B------:R-:W-:-:S06]  /*3f80*/  WARPGROUP.DEPBAR.LE gsb0, 0x0 ;  /* 0x00008000000079c5 */ /* 0x000fcc0000010000 */
.L_x_30:
[----:B------:R-:W-:-:S04]  /*3f90*/  UISETP.LT.AND UP0, UPT, UR12, 0x1, UPT ;  /* 0x000000010c00788c */ /* 0x000fc8000bf01270 */
[----:B------:R-:W-:-:S04]  /*3fa0*/  USEL UR11, UR12, 0x1, UP0 ;  /* 0x000000010c0b7887 */ /* 0x000fc80008000000 */
[----:B------:R-:W-:-:S04]  /*3fb0*/  UIADD3 UR11, UR12, -UR11, URZ ;  /* 0x8000000b0c0b7290 */ /* 0x000fc8000fffe03f */
[----:B------:R-:W-:-:S06]  /*3fc0*/  UISETP.GE.AND UP0, UPT, UR11, 0x1, UPT ;  /* 0x000000010b00788c */ /* 0x000fcc000bf06270 */
[----:B------:R-:W-:-:S13]  /*3fd0*/  PLOP3.LUT P0, PT, PT, PT, UP0, 0x80, 0x0 ;  /* 0x000000000000781c */ /* 0x000fda0003f0f008 */
[----:B------:R-:W-:Y:S05]  /*3fe0*/  @!P0 BRA `(.L_x_35) ;  /* 0x00000004000c8947 */ /* 0x000fea0003800000 */
[----:B------:R-:W-:Y:S01]  /*3ff0*/  IMAD.U32 R2, RZ, RZ, UR11 ;  /* 0x0000000bff027e24 */ /* 0x000fe2000f8e00ff */
[----:B------:R-:W-:-:S06]  /*4000*/  UMOV UR12, UR37 ;  /* 0x00000025000c7c82 */ /* 0x000fcc0008000000 */
.L_x_42:
[----:B------:R-:W-:-:S06]  /*4010*/  UISETP.NE.AND UP0, UPT, UR51, 0x3, UPT ;  /* 0x000000033300788c */ /* 0x000fcc000bf05270 */
[----:B------:R-:W-:-:S13]  /*4020*/  PLOP3.LUT P1, PT, PT, PT, UP0, 0x80, 0x0 ;  /* 0x000000000000781c */ /* 0x000fda0003f2f008 */
[----:B-12---:R-:W-:Y:S05]  /*4030*/  @!P1 BRA `(.L_x_36) ;  /* 0x0000000000049947 */ /* 0x006fea0003800000 */
[----:B------:R-:W-:Y:S01]  /*4040*/  BPT.TRAP 0x1 ;  /* 0x000000040000795c */ /* 0x000fe20000300000 */
.L_x_36:
[----:B------:R-:W-:Y:S01]  /*4050*/  ULEA UR4, UR10, UR47, 0x3 ;  /* 0x0000002f0a047291 */ /* 0x000fe2000f8e183f */
[----:B------:R-:W-:-:S08]  /*4060*/  SHF.L.U32 R3, R0, 0x1f, RZ ;  /* 0x0000001f00037819 */ /* 0x000fd000000006ff */
[----:B------:R1:W2:Y:S01]  /*4070*/  SYNCS.PHASECHK.TRANS64.TRYWAIT P0, [UR4+0x38480], R3 ;  /* 0x03848003ff0075a7 */ /* 0x0002a20008000144 */
[----:B------:R-:W-:Y:S05]  /*4080*/  @!P1 BRA `(.L_x_37) ;  /* 0x0000000000049947 */ /* 0x000fea0003800000 */
[----:B------:R-:W-:Y:S01]  /*4090*/  BPT.TRAP 0x1 ;  /* 0x000000040000795c */ /* 0x000fe20000300000 */
.L_x_37:
[----:B--2---:R-:W-:Y:S05]  /*40a0*/  @P0 BRA `(.L_x_38) ;  /* 0x0000000000080947 */ /* 0x004fea0003800000 */
[----:B------:R-:W2:Y:S02]  /*40b0*/  SYNCS.PHASECHK.TRANS64.TRYWAIT P0, [UR4+0x38480], R3 ;  /* 0x03848003ff0075a7 */ /* 0x000ea40008000144 */
[----:B--2---:R-:W-:Y:S05]  /*40c0*/  @!P0 BRA `(.L_x_39) ;  /* 0x000000a000c88947 */ /* 0x004fea0003800000 */
.L_x_38:
[----:B------:R-:W-:Y:S01]  /*40d0*/  UIADD3 UR4, UR47, 0x20000, URZ ;  /* 0x000200002f047890 */ /* 0x000fe2000fffe03f */
[----:B------:R-:W-:Y:S01]  /*40e0*/  WARPGROUP.ARRIVE ;  /* 0x00000000000079c5 */ /* 0x000fe20000000000 */
[----:B------:R-:W-:Y:S02]  /*40f0*/  ULOP3.LUT UR13, UR9, 0x10000, URZ, 0xfc, !UPT ;  /* 0x00010000090d7892 */ /* 0x000fe4000f8efc3f */
[----:B------:R-:W-:Y:S02]  /*4100*/  USHF.R.U32.HI UR4, URZ, 0x4, UR4 ;  /* 0x000000043f047899 */ /* 0x000fe40008011604 */
[----:B------:R-:W-:Y:S02]  /*4110*/  UISETP.NE.U32.AND UP0, UPT, UR8, URZ, UPT ;  /* 0x0000003f0800728c */ /* 0x000fe4000bf05070 */
[----:B------:R-:W-:Y:S02]  /*4120*/  ULOP3.LUT UR4, UR4, 0x3fff, URZ, 0xc0, !UPT ;  /* 0x00003fff04047892 */ /* 0x000fe4000f8ec03f */
[----:B------:R-:W-:-:S02]  /*4130*/  ULEA UR13, UR10, UR13, 0xa ;  /* 0x0000000d0a0d7291 */ /* 0x000fc4000f8e503f */
[----:B------:R-:W-:Y:S01]  /*4140*/  ULOP3.LUT UR4, UR4, 0x10000, URZ, 0xfc, !UPT ;  /* 0x0001000004047892 */ /* 0x000fe2000f8efc3f */
[----:B------:R-:W-:Y:S01]  /*4150*/  UMOV UR5, 0x80000020 ;  /* 0x8000002000057882 */ /* 0x000fe20000000000 */
[----:B------:R-:W-:Y:S02]  /*4160*/  UMOV UR7, 0x80000020 ;  /* 0x8000002000077882 */ /* 0x000fe40000000000 */
[----:B------:R-:W-:-:S03]  /*4170*/  ULEA UR14, UR10, UR4, 0x9 ;  /* 0x000000040a0e7291 */ /* 0x000fc6000f8e483f */
[----:B------:R-:W-:-:S04]  /*4180*/  UMOV UR4, UR13 ;  /* 0x0000000d00047c82 */ /* 0x000fc80008000000 */
[----:B------:R-:W-:Y:S02]  /*4190*/  UMOV UR6, UR14 ;  /* 0x0000000e00067c82 */ /* 0x000fe40008000000 */
[----:B------:R-:W-:Y:S01]  /*41a0*/  QGMMA.64x128x32.F32.E4M3.E4M3 R88, gdesc[UR4], R88, UP0, gsb0 ;  /* 0x01e00000045879f3 */ /* 0x000fe2000b800858 */
[----:B------:R-:W-:Y:S01]  /*41b0*/  UIADD3 UR4, UR13, 0x200, URZ ;  /* 0x000002000d047890 */ /* 0x000fe2000fffe03f */
[----:B------:R-:W-:Y:S01]  /*41c0*/  UMOV UR5, 0x80000020 ;  /* 0x8000002000057882 */ /* 0x000fe20000000000 */
[----:B------:R-:W-:Y:S02]  /*41d0*/  WARPGROUP.DEPBAR.LE gsb0, 0x0 ;  /* 0x00008000000079c5 */ /* 0x000fe40000010000 */
[----:B------:R-:W-:-:S07]  /*41e0*/  WARPGROUP.ARRIVE ;  /* 0x00000000000079c5 */ /* 0x000fce0000000000 */
[----:B------:R-:W-:Y:S01]  /*41f0*/  QGMMA.64x128x32.F32.E4M3.E4M3 R24, gdesc[UR4], R24, UP0, gsb0 ;  /* 0x01e00000041879f3 */ /* 0x000fe2000b800818 */
[----:B------:R-:W-:Y:S02]  /*4200*/  UIADD3 UR4, UR13, 0x2, URZ ;  /* 0x000000020d047890 */ /* 0x000fe4000fffe03f */
[----:B------:R-:W-:Y:S01]  /*4210*/  UIADD3 UR6, UR14, 0x2, URZ ;  /* 0x000000020e067890 */ /* 0x000fe2000fffe03f */
[----:B------:R-:W-:Y:S01]  /*4220*/  UMOV UR5, 0x80000020 ;  /* 0x8000002000057882 */ /* 0x000fe20000000000 */
[----:B------:R-:W-:Y:S01]  /*4230*/  UMOV UR7, 0x80000020 ;  /* 0x8000002000077882 */ /* 0x000fe20000000000 */
[----:B------:R-:W-:Y:S02]  /*4240*/  WARPGROUP.DEPBAR.LE gsb0, 0x0 ;  /* 0x00008000000079c5 */ /* 0x000fe40000010000 */
[----:B------:R-:W-:-:S06]  /*4250*/  WARPGROUP.ARRIVE ;  /* 0x00000000000079c5 */ /* 0x000fcc0000000000 */
[----:B------:R-:W-:Y:S01]  /*4260*/  QGMMA.64x128x32.F32.E4M3.E4M3 R88, gdesc[UR4], R88, UP0, gsb0 ;  /* 0x01e00000045879f3 */ /* 0x000fe2000b800858 */
[----:B------:R-:W-:Y:S01]  /*4270*/  UIADD3 UR4, UR13, 0x202, URZ ;  /* 0x000002020d047890 */ /* 0x000fe2000fffe03f */
[----:B------:R-:W-:Y:S01]  /*4280*/  UMOV UR5, 0x80000020 ;  /* 0x8000002000057882 */ /* 0x000fe20000000000 */
[----:B------:R-:W-:Y:S02]  /*4290*/  WARPGROUP.DEPBAR.LE gsb0, 0x0 ;  /* 0x00008000000079c5 */ /* 0x000fe40000010000 */
[----:B------:R-:W-:-:S07]  /*42a0*/  WARPGROUP.ARRIVE ;  /* 0x00000000000079c5 */ /* 0x000fce0000000000 */
[----:B------:R-:W-:Y:S03]  /*42b0*/  QGMMA.64x128x32.F32.E4M3.E4M3 R24, gdesc[UR4], R24, UP0, gsb0 ;  /* 0x01e00000041879f3 */ /* 0x000fe6000b800818 */
[----:B------:R-:W-:Y:S02]  /*42c0*/  WARPGROUP.DEPBAR.LE gsb0, 0x0 ;  /* 0x00008000000079c5 */ /* 0x000fe40000010000 */
[----:B------:R-:W-:Y:S05]  /*42d0*/  @!P1 BRA `(.L_x_40) ;  /* 0x0000000000049947 */ /* 0x000fea0003800000 */
[----:B------:R-:W-:Y:S01]  /*42e0*/  BPT.TRAP 0x1 ;  /* 0x000000040000795c */ /* 0x000fe20000300000 */
.L_x_40:
[----:B------:R-:W-:Y:S02]  /*42f0*/  UISETP.GT.U32.AND UP0, UPT, UR53, 0x1, UPT ;  /* 0x000000013500788c */ /* 0x000fe4000bf04070 */
[----:B------:R-:W-:-:S04]  /*4300*/  ULEA UR4, UR12, UR47, 0x3 ;  /* 0x0000002f0c047291 */ /* 0x000fc8000f8e183f */
[----:B------:R-:W-:Y:S01]  /*4310*/  UIADD3 UR4, UR4, 0x384c0, URZ ;  /* 0x000384c004047890 */ /* 0x000fe2000fffe03f */
[----:B------:R-:W-:-:S03]  /*4320*/  PLOP3.LUT P0, PT, PT, PT, UP0, 0x80, 0x0 ;  /* 0x000000000000781c */ /* 0x000fc60003f0f008 */
[----:B------:R-:W-:-:S09]  /*4330*/  UPRMT UR4, URZ, 0x654, UR4 ;  /* 0x000006543f047896 */ /* 0x000fd20008000004 */
[----:B------:R-:W-:Y:S01]  /*4340*/  SYNCS.ARRIVE.TRANS64.RED.A1T0 RZ, [UR4], RZ ;  /* 0x000000ffffff79a7 */ /* 0x000fe20008100404 */
[----:B------:R-:W-:Y:S05]  /*4350*/  @P0 BRA `(.L_x_41) ;  /* 0x0000000000040947 */ /* 0x000fea0003800000 */
[----:B------:R-:W-:Y:S01]  /*4360*/  BPT.TRAP 0x1 ;  /* 0x000000040000795c */ /* 0x000fe20000300000 */
.L_x_41:
[----:B------:R-:W-:Y:S01]  /*4370*/  UIADD3 UR10, UR10, 0x1, URZ ;  /* 0x000000010a0a7890 */ /* 0x000fe2000fffe03f */
[C---:B------:R-:W-:Y:S01]  /*4380*/  ISETP.GT.AND P0, PT, R2.reuse, 0x1, PT ;  /* 0x000000010200780c */ /* 0x040fe20003f04270 */
[----:B------:R-:W-:Y:S01]  /*4390*/  UIADD3 UR12, UR12, 0x1, URZ ;  /* 0x000000010c0c7890 */ /* 0x000fe2000fffe03f */
[----:B------:R-:W-:Y:S01]  /*43a0*/  VIADD R2, R2, 0xffffffff ;  /* 0xffffffff02027836 */ /* 0x000fe20000000000 */
[----:B------:R-:W-:Y:S02]  /*43b0*/  UISETP.NE.AND UP0, UPT, UR10, 0x8, UPT ;  /* 0x000000080a00788c */ /* 0x000fe4000bf05270 */
[----:B------:R-:W-:Y:S02]  /*43c0*/  UISETP.NE.AND UP1, UPT, UR12, 0x8, UPT ;  /* 0x000000080c00788c */ /* 0x000fe4000bf25270 */
[----:B------:R-:W-:Y:S02]  /*43d0*/  USEL UR4, URZ, 0x1, UP0 ;  /* 0x000000013f047887 */ /* 0x000fe40008000000 */
[----:B------:R-:W-:-:S02]  /*43e0*/  USEL UR10, UR10, URZ, UP0 ;  /* 0x0000003f0a0a7287 */ /* 0x000fc40008000000 */
[----:B------:R-:W-:Y:S02]  /*43f0*/  USEL UR12, UR12, URZ, UP1 ;  /* 0x0000003f0c0c7287 */ /* 0x000fe40008800000 */
[----:B------:R-:W-:Y:S01]  /*4400*/  LOP3.LUT R0, R0, UR4, RZ, 0x3c, !PT ;  /* 0x0000000400007c12 */ /* 0x000fe2000f8e3cff */
[----:B------:R-:W-:Y:S09]  /*4410*/  @P0 BRA `(.L_x_42) ;  /* 0xfffffff800fc0947 */ /* 0x000ff2000383ffff */
.L_x_35:
[----:B------:R-:W-:-:S13]  /*4420*/  ISETP.GE.AND P0, PT, R153, 0x1, PT ;  /* 0x000000019900780c */ /* 0x000fda0003f06270 */
[----:B------:R-:W-:Y:S05]  /*4430*/  @!P0 BRA `(.L_x_43) ;  /* 0x0000000000388947 */ /* 0x000fea0003800000 */
[----:B------:R-:W-:-:S06]  /*4440*/  UISETP.NE.AND UP0, UPT, UR51, 0x3, UPT ;  /* 0x000000033300788c */ /* 0x000fcc000bf05270 */
[----:B------:R-:W-:-:S13]  /*4450*/  PLOP3.LUT P0, PT, PT, PT, UP0, 0x80, 0x0 ;  /* 0x000000000000781c */ /* 0x000fda0003f0f008 */
[----:B------:R-:W-:Y:S05]  /*4460*/  @!P0 BRA `(.L_x_44) ;  /* 0x0000000000048947 */ /* 0x000fea0003800000 */
[----:B------:R-:W-:Y:S01]  /*4470*/  BPT.TRAP 0x1 ;  /* 0x000000040000795c */ /* 0x000fe20000300000 */
.L_x_44:
[----:B------:R-:W-:Y:S02]  /*4480*/  UIADD3 UR11, UR11, UR37, URZ ;  /* 0x000000250b0b7290 */ /* 0x000fe4000fffe03f */
[----:B------:R-:W-:Y:S02]  /*4490*/  UISETP.GT.U32.AND UP0, UPT, UR53, 0x1, UPT ;  /* 0x000000013500788c */ /* 0x000fe4000bf04070 */
[----:B------:R-:W-:-:S04]  /*44a0*/  USHF.L.U32 UR11, UR11, 0x3, URZ ;  /* 0x000000030b0b7899 */ /* 0x000fc8000800063f */
[----:B------:R-:W-:Y:S01]  /*44b0*/  ULOP3.LUT UR11, UR11, 0x38, URZ, 0xc0, !UPT ;  /* 0x000000380b0b7892 */ /* 0x000fe2000f8ec03f */
[----:B------:R-:W-:-:S03]  /*44c0*/  PLOP3.LUT P0, PT, PT, PT, UP0, 0x80, 0x0 ;  /* 0x000000000000781c */ /* 0x000fc60003f0f008 */
[----:B------:R-:W-:-:S04]  /*44d0*/  UIADD3 UR11, UR47, 0x384c0, UR11 ;  /* 0x000384c02f0b7890 */ /* 0x000fc8000fffe00b */
[----:B------:R-:W-:-:S09]  /*44e0*/  UPRMT UR11, URZ, 0x654, UR11 ;  /* 0x000006543f0b7896 */ /* 0x000fd2000800000b */
[----:B------:R-:W-:Y:S01]  /*44f0*/  SYNCS.ARRIVE.TRANS64.RED.A1T0 RZ, [UR11], RZ ;  /* 0x000000ffffff79a7 */ /* 0x000fe2000810040b */
[----:B------:R-:W-:Y:S05]  /*4500*/  @P0 BRA `(.L_x_43) ;  /* 0x0000000000040947 */ /* 0x000fea0003800000 */
[----:B------:R-:W-:Y:S01]  /*4510*/  BPT.TRAP 0x1 ;  /* 0x000000040000795c */ /* 0x000fe20000300000 */
.L_x_43:
[----:B------:R-:W-:Y:S01]  /*4520*/  R2UR UR45, R16 ;  /* 0x00000000102d72ca */ /* 0x000fe200000e0000 */
[----:B------:R-:W-:Y:S01]  /*4530*/  UIADD3 UR4, UR47, 0x30000, URZ ;  /* 0x000300002f047890 */ /* 0x000fe2000fffe03f */
[----:B------:R-:W-:Y:S02]  /*4540*/  R2UR UR46, R17 ;  /* 0x00000000112e72ca */ /* 0x000fe400000e0000 */
[----:B------:R-:W-:Y:S01]  /*4550*/  LOP3.LUT P0, RZ, R4, 0xff, RZ, 0xc0, !PT ;  /* 0x000000ff04ff7812 */ /* 0x000fe2000780c0ff */
[----:B------:R-:W-:-:S06]  /*4560*/  ULOP3.LUT UP0, URZ, UR4, 0x3ff, URZ, 0xc0, !UPT ;  /* 0x000003ff043f7892 */ /* 0x000fcc000f80c03f */
[----:B------:R-:W-:Y:S02]  /*4570*/  PLOP3.LUT P1, PT, PT, PT, UP0, 0x80, 0x0 ;  /* 0x000000000000781c */ /* 0x000fe40003f2f008 */
[----:B------:R-:W-:Y:S02]  /*4580*/  USHF.L.U32 UR45, UR45, 0x8, URZ ;  /* 0x000000082d2d7899 */ /* 0x000fe4000800063f */
[----:B------:R-:W-:Y:S02]  /*4590*/  USHF.L.U32 UR46, UR46, 0x7, URZ ;  /* 0x000000072e2e7899 */ /* 0x000fe4000800063f */
[----:B------:R-:W-:Y:S10]  /*45a0*/  @!P0 BRA `(.L_x_45) ;  /* 0x00000000000c8947 */ /* 0x000ff40003800000 */
[----:B------:R-:W-:-:S04]  /*45b0*/  DEPBAR {5,4,3,2,1,0} ;  /* 0x0000003f0000791a */ /* 0x000fc80000000000 */
[----:B------:R3:W-:Y:S02]  /*45c0*/  UTMACCTL.IV [UR60] ;  /* 0x000000003c0079b9 */ /* 0x0007e40008000000 */
[----:B---3--:R-:W-:Y:S01]  /*45d0*/  NOP ;  /* 0x0000000000007918 */ /* 0x008fe20000000000 */
.L_x_45:
[----:B------:R-:W-:Y:S05]  /*45e0*/  @!P1 BRA `(.L_x_46) ;  /* 0x00000000007c9947 */ /* 0x000fea0003800000 */
[----:B------:R-:W-:Y:S01]  /*45f0*/  MOV R2, 0x0 ;  /* 0x0000000000027802 */ /* 0x000fe20000000f00 */
[----:B------:R-:W-:Y:S01]  /*4600*/  ULDC.64 UR4, c[0x4][0x68] ;  /* 0x01001a0000047ab9 */ /* 0x000fe20000000a00 */
[----:B------:R-:W-:Y:S01]  /*4610*/  ULDC.64 UR6, c[0x4][0x8] ;  /* 0x0100020000067ab9 */ /* 0x000fe20000000a00 */
[----:B------:R-:W-:Y:S01]  /*4620*/  IMAD.U32 R4, RZ, RZ, UR4 ;  /* 0x00000004ff047e24 */ /* 0x000fe2000f8e00ff */
[----:B------:R3:W4:Y:S01]  /*4630*/  LDC.64 R14, c[0x4][R2] ;  /* 0x01000000020e7b82 */ /* 0x0007220000000a00 */
[----:B------:R-:W-:Y:S01]  /*4640*/  IMAD.U32 R5, RZ, RZ, UR5 ;  /* 0x00000005ff057e24 */ /* 0x000fe2000f8e00ff */
[----:B------:R-:W-:Y:S01]  /*4650*/  ULDC.64 UR4, c[0x4][0x70] ;  /* 0x01001c0000047ab9 */ /* 0x000fe20000000a00 */
[----:B------:R-:W-:Y:S01]  /*4660*/  IMAD.U32 R10, RZ, RZ, UR6 ;  /* 0x00000006ff0a7e24 */ /* 0x000fe2000f8e00ff */
[----:B------:R-:W-:Y:S01]  /*4670*/  MOV R7, UR5 ;  /* 0x0000000500077c02 */ /* 0x000fe20008000f00 */
[----:B--2---:R-:W-:Y:S02]  /*4680*/  IMAD.U32 R6, RZ, RZ, UR4 ;  /* 0x00000004ff067e24 */ /* 0x004fe4000f8e00ff */
[----:B------:R-:W-:-:S02]  /*4690*/  IMAD.U32 R11, RZ, RZ, UR7 ;  /* 0x00000007ff0b7e24 */ /* 0x000fc4000f8e00ff */
[----:B------:R-:W-:Y:S02]  /*46a0*/  IMAD.MOV.U32 R8, RZ, RZ, 0x70 ;  /* 0x00000070ff087424 */ /* 0x000fe400078e00ff */
[----:B------:R-:W-:Y:S02]  /*46b0*/  IMAD.MOV.U32 R12, RZ, RZ, 0x1 ;  /* 0x00000001ff0c7424 */ /* 0x000fe400078e00ff */
[----:B---3--:R-:W-:-:S07]  /*46c0*/  IMAD.MOV.U32 R13, RZ, RZ, RZ ;  /* 0x000000ffff0d7224 */ /* 0x008fce00078e00ff */
[----:B------:R-:W-:-:S07]  /*46d0*/  LEPC R20, `(.L_x_47) ;  /* 0x000000001014794e */ /* 0x000fce0000000000 */
[----:B-1--4-:R-:W-:Y:S05]  /*46e0*/  CALL.ABS.NOINC R14 ;  /* 0x000000000e007343 */ /* 0x012fea0003c00000 */
.L_x_47:
[----:B------:R-:W1:Y:S01]  /*46f0*/  LDC.64 R2, c[0x4][R2] ;  /* 0x0100000002027b82 */ /* 0x000e620000000a00 */
[----:B------:R-:W-:Y:S01]  /*4700*/  ULDC.64 UR4, c[0x4][0x68] ;  /* 0x01001a0000047ab9 */ /* 0x000fe20000000a00 */
[----:B------:R-:W-:Y:S01]  /*4710*/  ULDC.64 UR6, c[0x4][0x8] ;  /* 0x0100020000067ab9 */ /* 0x000fe20000000a00 */
[----:B------:R-:W-:Y:S01]  /*4720*/  IMAD.U32 R4, RZ, RZ, UR4 ;  /* 0x00000004ff047e24 */ /* 0x000fe2000f8e00ff */
[----:B------:R-:W-:Y:S01]  /*4730*/  MOV R8, 0x70 ;  /* 0x0000007000087802 */ /* 0x000fe20000000f00 */
[----:B------:R-:W-:Y:S01]  /*4740*/  IMAD.U32 R5, RZ, RZ, UR5 ;  /* 0x00000005ff057e24 */ /* 0x000fe2000f8e00ff */
[----:B------:R-:W-:Y:S01]  /*4750*/  ULDC.64 UR4, c[0x4][0x70] ;  /* 0x01001c0000047ab9 */ /* 0x000fe20000000a00 */
[----:B------:R-:W-:Y:S02]  /*4760*/  IMAD.U32 R10, RZ, RZ, UR6 ;  /* 0x00000006ff0a7e24 */ /* 0x000fe4000f8e00ff */
[----:B------:R-:W-:Y:S02]  /*4770*/  IMAD.U32 R6, RZ, RZ, UR4 ;  /* 0x00000004ff067e24 */ /* 0x000fe4000f8e00ff */
[----:B------:R-:W-:-:S02]  /*4780*/  IMAD.U32 R7, RZ, RZ, UR5 ;  /* 0x00000005ff077e24 */ /* 0x000fc4000f8e00ff */
[----:B------:R-:W-:Y:S02]  /*4790*/  IMAD.U32 R11, RZ, RZ, UR7 ;  /* 0x00000007ff0b7e24 */ /* 0x000fe4000f8e00ff */
[----:B------:R-:W-:Y:S02]  /*47a0*/  IMAD.MOV.U32 R12, RZ, RZ, 0x1 ;  /* 0x00000001ff0c7424 */ /* 0x000fe400078e00ff */
[----:B------:R-:W-:-:S07]  /*47b0*/  IMAD.MOV.U32 R13, RZ, RZ, RZ ;  /* 0x000000ffff0d7224 */ /* 0x000fce00078e00ff */
[----:B------:R-:W-:-:S07]  /*47c0*/  LEPC R20, `(.L_x_46) ;  /* 0x000000001014794e */ /* 0x000fce0000000000 */
[----:B-1----:R-:W-:Y:S05]  /*47d0*/  CALL.ABS.NOINC R2 ;  /* 0x0000000002007343 */ /* 0x002fea0003c00000 */
.L_x_46:
[----:B------:R-:W-:Y:S02]  /*47e0*/  ULDC.64 UR4, c[0x0][0x590] ;  /* 0x0001640000047ab9 */ /* 0x000fe40000000a00 */
[----:B------:R-:W-:-:S04]  /*47f0*/  ISETP.NE.U32.AND P0, PT, RZ, UR4, PT ;  /* 0x00000004ff007c0c */ /* 0x000fc8000bf05070 */
[----:B------:R-:W-:-:S13]  /*4800*/  ISETP.NE.AND.EX P0, PT, RZ, UR5, PT, P0 ;  /* 0x00000005ff007c0c */ /* 0x000fda000bf05300 */
[----:B------:R-:W-:Y:S05]  /*4810*/  @!P0 BRA `(.L_x_48) ;  /* 0x0000000000148947 */ /* 0x000fea0003800000 */
[----:B------:R-:W-:-:S04]  /*4820*/  LEA R2, P0, R18, UR4, 0x3 ;  /* 0x0000000412027c11 */ /* 0x000fc8000f8018ff */
[----:B-12---:R-:W-:-:S06]  /*4830*/  LEA.HI.X R3, R18, UR5, R19, 0x3, P0 ;  /* 0x0000000512037c11 */ /* 0x006fcc00080f1c13 */
[----:B------:R-:W2:Y:S04]  /*4840*/  LDG.E.64 R2, desc[UR58][R2.64] ;  /* 0x0000003a02027981 */ /* 0x000ea8000c1e1b00 */
[----:B--2---:R1:W5:Y:S01]  /*4850*/  LD.E R0, desc[UR58][R2.64] ;  /* 0x0000003a02007980 */ /* 0x004362000c101900 */
[----:B------:R-:W-:Y:S05]  /*4860*/  BRA `(.L_x_49) ;  /* 0x0000000000307947 */ /* 0x000fea0003800000 */
.L_x_48:
[----:B------:R-:W-:Y:S02]  /*4870*/  ULDC.64 UR4, c[0x0][0x588] ;  /* 0x0001620000047ab9 */ /* 0x000fe40000000a00 */
[----:B------:R-:W-:-:S04]  /*4880*/  ISETP.NE.U32.AND P0, PT, RZ, UR4, PT ;  /* 0x00000004ff007c0c */ /* 0x000fc8000bf05070 */
[----:B------:R-:W-:-:S13]  /*4890*/  ISETP.NE.AND.EX P0, PT, RZ, UR5, PT, P0 ;  /* 0x00000005ff007c0c */ /* 0x000fda000bf05300 */
[----:B------:R-:W-:Y:S05]  /*48a0*/  @!P0 BRA `(.L_x_50) ;  /* 0x0000000000188947 */ /* 0x000fea0003800000 */
[----:B-12---:R-:W1:Y:S01]  /*48b0*/  LDC.64 R2, c[0x0][0x588] ;  /* 0x00016200ff027b82 */ /* 0x006e620000000a00 */
[----:B------:R-:W-:Y:S02]  /*48c0*/  ULDC UR4, c[0x0][0x598] ;  /* 0x0001660000047ab9 */ /* 0x000fe40000000800 */
[----:B------:R-:W-:-:S04]  /*48d0*/  IMAD R5, R18, UR4, RZ ;  /* 0x0000000412057c24 */ /* 0x000fc8000f8e02ff */
[----:B-1----:R-:W-:-:S05]  /*48e0*/  IMAD.WIDE R2, R5, 0x4, R2 ;  /* 0x0000000405027825 */ /* 0x002fca00078e0202 */
[----:B------:R2:W5:Y:S01]  /*48f0*/  LDG.E R0, desc[UR58][R2.64] ;  /* 0x0000003a02007981 */ /* 0x000562000c1e1900 */
[----:B------:R-:W-:Y:S05]  /*4900*/  BRA `(.L_x_49) ;  /* 0x0000000000087947 */ /* 0x000fea0003800000 */
.L_x_50:
[----:B------:R-:W-:Y:S02]  /*4910*/  ULDC UR4, c[0x0][0x580] ;  /* 0x0001600000047ab9 */ /* 0x000fe40000000800 */
[----:B------:R-:W-:-:S07]  /*4920*/  IMAD.U32 R0, RZ, RZ, UR4 ;  /* 0x00000004ff007e24 */ /* 0x000fce000f8e00ff */
.L_x_49:
[----:B------:R-:W-:Y:S02]  /*4930*/  ULDC.64 UR4, c[0x0][0x5b8] ;  /* 0x00016e0000047ab9 */ /* 0x000fe40000000a00 */
[----:B------:R-:W-:-:S04]  /*4940*/  ISETP.NE.U32.AND P0, PT, RZ, UR4, PT ;  /* 0x00000004ff007c0c */ /* 0x000fc8000bf05070 */
[----:B------:R-:W-:-:S13]  /*4950*/  ISETP.NE.AND.EX P0, PT, RZ, UR5, PT, P0 ;  /* 0x00000005ff007c0c */ /* 0x000fda000bf05300 */
[----:B------:R-:W-:Y:S05]  /*4960*/  @!P0 BRA `(.L_x_51) ;  /* 0x0000000000148947 */ /* 0x000fea0003800000 */
[----:B------:R-:W-:-:S04]  /*4970*/  LEA R4, P0, R18, UR4, 0x3 ;  /* 0x0000000412047c11 */ /* 0x000fc8000f8018ff */
[----:B------:R-:W-:-:S05]  /*4980*/  LEA.HI.X R5, R18, UR5, R19, 0x3, P0 ;  /* 0x0000000512057c11 */ /* 0x000fca00080f1c13 */
[----:B-12---:R-:W2:Y:S04]  /*4990*/  LDG.E.64 R2, desc[UR58][R4.64] ;  /* 0x0000003a04027981 */ /* 0x006ea8000c1e1b00 */
[----:B--2---:R1:W5:Y:S01]  /*49a0*/  LD.E R2, desc[UR58][R2.64] ;  /* 0x0000003a02027980 */ /* 0x004362000c101900 */
[----:B------:R-:W-:Y:S05]  /*49b0*/  BRA `(.L_x_52) ;  /* 0x0000000000307947 */ /* 0x000fea0003800000 */
.L_x_51:
[----:B------:R-:W-:Y:S02]  /*49c0*/  ULDC.64 UR4, c[0x0][0x5b0] ;  /* 0x00016c0000047ab9 */ /* 0x000fe40000000a00 */
[----:B------:R-:W-:-:S04]  /*49d0*/  ISETP.NE.U32.AND P0, PT, RZ, UR4, PT ;  /* 0x00000004ff007c0c */ /* 0x000fc8000bf05070 */
[----:B------:R-:W-:-:S13]  /*49e0*/  ISETP.NE.AND.EX P0, PT, RZ, UR5, PT, P0 ;  /* 0x00000005ff007c0c */ /* 0x000fda000bf05300 */
[----:B------:R-:W-:Y:S05]  /*49f0*/  @!P0 BRA `(.L_x_53) ;  /* 0x0000000000188947 */ /* 0x000fea0003800000 */
[----:B-12---:R-:W1:Y:S01]  /*4a00*/  LDC.64 R2, c[0x0][0x5b0] ;  /* 0x00016c00ff027b82 */ /* 0x006e620000000a00 */
[----:B------:R-:W-:Y:S02]  /*4a10*/  ULDC UR4, c[0x0][0x5c0] ;  /* 0x0001700000047ab9 */ /* 0x000fe40000000800 */
[----:B------:R-:W-:-:S04]  /*4a20*/  IMAD R5, R18, UR4, RZ ;  /* 0x0000000412057c24 */ /* 0x000fc8000f8e02ff */
[----:B-1----:R-:W-:-:S06]  /*4a30*/  IMAD.WIDE R2, R5, 0x4, R2 ;  /* 0x0000000405027825 */ /* 0x002fcc00078e0202 */
[----:B------:R2:W5:Y:S01]  /*4a40*/  LDG.E R2, desc[UR58][R2.64] ;  /* 0x0000003a02027981 */ /* 0x000562000c1e1900 */
[----:B------:R-:W-:Y:S05]  /*4a50*/  BRA `(.L_x_52) ;  /* 0x0000000000087947 */ /* 0x000fea0003800000 */
.L_x_53:
[----:B------:R-:W-:Y:S02]  /*4a60*/  ULDC UR4, c[0x0][0x5a8] ;  /* 0x00016a0000047ab9 */ /* 0x000fe40000000800 */
[----:B-12---:R-:W-:-:S07]  /*4a70*/  IMAD.U32 R2, RZ, RZ, UR4 ;  /* 0x00000004ff027e24 */ /* 0x006fce000f8e00ff */
.L_x_52:
[----:B------:R-:W-:Y:S01]  /*4a80*/  ISETP.GT.U32.AND P0, PT, R152, 0x3e, PT ;  /* 0x0000003e9800780c */ /* 0x000fe20003f04070 */
[----:B------:R-:W-:Y:S01]  /*4a90*/  BSSY B0, `(.L_x_54) ;  /* 0x0000007000007945 */ /* 0x000fe20003800000 */
[----:B------:R-:W-:-:S11]  /*4aa0*/  PRMT R8, RZ, 0x7610, R8 ;  /* 0x00007610ff087816 */ /* 0x000fd60000000008 */
[----:B------:R-:W-:Y:S05]  /*4ab0*/  @P0 BRA `(.L_x_55) ;  /* 0x0000000000100947 */ /* 0x000fea0003800000 */
[----:B------:R-:W-:-:S03]  /*4ac0*/  UMOV UR4, 0xffffffff ;  /* 0xffffffff00047882 */ /* 0x000fc60000000000 */
[----:B------:R-:W-:Y:S05]  /*4ad0*/  BRA.DIV UR4, `(.L_x_56) ;  /* 0x0000009a045c7947 */ /* 0x000fea000b800000 */
[----:B------:R-:W-:-:S13]  /*4ae0*/  ELECT P6, URZ, PT ;  /* 0x00000000003f782f */ /* 0x000fda00038c0000 */
.L_x_270:
[----:B------:R-:W-:-:S07]  /*4af0*/  SEL R8, RZ, 0x1, !P6 ;  /* 0x00000001ff087807 */ /* 0x000fce0007000000 */
.L_x_55:
[----:B------:R-:W-:Y:S05]  /*4b00*/  BSYNC B0 ;  /* 0x0000000000007941 */ /* 0x000fea0003800000 */
.L_x_54:
[----:B-12---:R-:W-:-:S05]  /*4b10*/  IMAD.U32 R3, RZ, RZ, UR48 ;  /* 0x00000030ff037e24 */ /* 0x006fca000f8e00ff */
[----:B------:R-:W-:-:S13]  /*4b20*/  ISETP.NE.AND P1, PT, R3, 0x3, PT ;  /* 0x000000030300780c */ /* 0x000fda0003f25270 */
[----:B------:R-:W-:Y:S05]  /*4b30*/  @!P1 BRA `(.L_x_57) ;  /* 0x0000000000049947 */ /* 0x000fea0003800000 */
[----:B------:R-:W-:Y:S01]  /*4b40*/  BPT.TRAP 0x1 ;  /* 0x000000040000795c */ /* 0x000fe20000300000 */
.L_x_57:
[----:B------:R-:W-:Y:S01]  /*4b50*/  SHF.L.U32 R3, RZ, 0x1f, RZ ;  /* 0x0000001fff037819 */ /* 0x000fe200000006ff */
[----:B------:R-:W-:Y:S01]  /*4b60*/  IMAD.MOV.U32 R4, RZ, RZ, RZ ;  /* 0x000000ffff047224 */ /* 0x000fe200078e00ff */
[----:B-----5:R-:W-:Y:S02]  /*4b70*/  FSETP.NEU.AND P0, PT, R0, RZ, PT ;  /* 0x000000ff0000720b */ /* 0x020fe40003f0d000 */
[----:B------:R-:W1:Y:S11]  /*4b80*/  SYNCS.PHASECHK.TRANS64.TRYWAIT P2, [UR47+0x38500], R3 ;  /* 0x03850003ff0075a7 */ /* 0x000e76000804016f */
[----:B------:R-:W-:Y:S01]  /*4b90*/  @P0 LEA R12, R23, UR47, 0x1 ;  /* 0x0000002f170c0c11 */ /* 0x000fe2000f8e08ff */
[----:B-1----:R-:W-:Y:S06]  /*4ba0*/  @!P2 BRA `(.L_x_58) ;  /* 0x000000980040a947 */ /* 0x002fec0003800000 */
.L_x_271:
[----:B------:R-:W-:Y:S05]  /*4bb0*/  @P0 WARPSYNC.ALL ;  /* 0x0000000000000948 */ /* 0x000fea0003800000 */
[----:B-1----:R-:W1:Y:S01]  /*4bc0*/  @P0 LDSM.16.MT88.4 R4, [R12+0x30000] ;  /* 0x030000000c04083b */ /* 0x002e620000004200 */
[----:B------:R-:W-:Y:S01]  /*4bd0*/  PRMT R8, R8, 0x9910, RZ ;  /* 0x0000991008087816 */ /* 0x000fe200000000ff */
[----:B------:R-:W-:Y:S01]  /*4be0*/  BSSY B0, `(.L_x_59) ;  /* 0x000000d000007945 */ /* 0x000fe20003800000 */
[-C--:B------:R-:W-:Y:S01]  /*4bf0*/  FMUL R88, R88, R2.reuse ;  /* 0x0000000258587220 */ /* 0x080fe20000400000 */
[-C--:B------:R-:W-:Y:S01]  /*4c00*/  FMUL R14, R89, R2.reuse ;  /* 0x00000002590e7220 */ /* 0x080fe20000400000 */
[----:B------:R-:W-:Y:S01]  /*4c10*/  ISETP.NE.AND P2, PT, R8, RZ, PT ;  /* 0x000000ff0800720c */ /* 0x000fe20003f45270 */
[----:B------:R-:W-:Y:S01]  /*4c20*/  FMUL R90, R90, R2 ;  /* 0x000000025a5a7220 */ /* 0x000fe20000400000 */
[----:B------:R2:W3:Y:S01]  /*4c30*/  @P0 LDSM.16.MT88.4 R8, [R12+0x30800] ;  /* 0x030800000c08083b */ /* 0x0004e20000004200 */
[----:B-1----:R-:W-:-:S02]  /*4c40*/  HADD2.F32 R13, -RZ, R4.H0_H0 ;  /* 0x20000004ff0d7230 */ /* 0x002fc40000004100 */
[----:B------:R-:W-:Y:S01]  /*4c50*/  HADD2.F32 R15, -RZ, R4.H1_H1 ;  /* 0x30000004ff0f7230 */ /* 0x000fe20000004100 */
[----:B--2---:R-:W-:Y:S07]  /*4c60*/  @P0 BRA `(.L_x_60) ;  /* 0x0000000000100947 */ /* 0x004fee0003800000 */
[----:B------:R-:W-:Y:S01]  /*4c70*/  IMAD.MOV.U32 R5, RZ, RZ, RZ ;  /* 0x000000ffff057224 */ /* 0x000fe200078e00ff */
[----:B------:R-:W-:Y:S02]  /*4c80*/  CS2R R6, SRZ ;  /* 0x0000000000067805 */ /* 0x000fe4000001ff00 */
[----:B---3--:R-:W-:Y:S02]  /*4c90*/  CS2R R8, SRZ ;  /* 0x0000000000087805 */ /* 0x008fe4000001ff00 */
[----:B------:R-:W-:-:S07]  /*4ca0*/  CS2R R10, SRZ ;  /* 0x00000000000a7805 */ /* 0x000fce000001ff00 */
.L_x_60:
[----:B------:R-:W-:Y:S05]  /*4cb0*/  BSYNC B0 ;  /* 0x0000000000007941 */ /* 0x000fea0003800000 */
.L_x_59:
[--C-:B------:R-:W-:Y:S02]  /*4cc0*/  HADD2.F32 R19, -RZ, R5.reuse.H1_H1 ;  /* 0x30000005ff137230 */ /* 0x100fe40000004100 */
[----:B------:R-:W-:Y:S01]  /*4cd0*/  FMUL R12, R91, R2 ;  /* 0x000000025b0c7220 */ /* 0x000fe20000400000 */
[----:B------:R-:W-:Y:S02]  /*4ce0*/  HADD2.F32 R17, -RZ, R5.H0_H0 ;  /* 0x20000005ff117230 */ /* 0x000fe40000004100 */
[-C--:B------:R-:W-:Y:S01]  /*4cf0*/  FFMA R88, R13, R0.reuse, R88 ;  /* 0x000000000d587223 */ /* 0x080fe20000000058 */
[-C--:B------:R-:W-:Y:S01]  /*4d00*/  FFMA R21, R15, R0.reuse, R14 ;  /* 0x000000000f157223 */ /* 0x080fe2000000000e */
[-C--:B------:R-:W-:Y:S01]  /*4d10*/  FFMA R89, R19, R0.reuse, R12 ;  /* 0x0000000013597223 */ /* 0x080fe2000000000c */
[--C-:B------:R-:W-:Y:S02]  /*4d20*/  HADD2.F32 R13, -RZ, R6.reuse.H0_H0 ;  /* 0x20000006ff0d7230 */ /* 0x100fe40000004100 */
[----:B------:R-:W-:Y:S01]  /*4d30*/  FFMA R90, R17, R0, R90 ;  /* 0x00000000115a7223 */ /* 0x000fe2000000005a */
[----:B------:R-:W-:-:S02]  /*4d40*/  HADD2.F32 R15, -RZ, R6.H1_H1 ;  /* 0x30000006ff0f7230 */ /* 0x000fc40000004100 */
[-C--:B------:R-:W-:Y:S01]  /*4d50*/  FMUL R92, R92, R2.reuse ;  /* 0x000000025c5c7220 */ /* 0x080fe20000400000 */
[-C--:B------:R-:W-:Y:S01]  /*4d60*/  FMUL R12, R93, R2.reuse ;  /* 0x000000025d0c7220 */ /* 0x080fe20000400000 */
[--C-:B------:R-:W-:Y:S02]  /*4d70*/  HADD2.F32 R17, -RZ, R7.reuse.H0_H0 ;  /* 0x20000007ff117230 */ /* 0x100fe40000004100 */
[-C--:B------:R-:W-:Y:S01]  /*4d80*/  FMUL R94, R94, R2.reuse ;  /* 0x000000025e5e7220 */ /* 0x080fe20000400000 */
[----:B------:R-:W-:Y:S02]  /*4d90*/  HADD2.F32 R19, -RZ, R7.H1_H1 ;  /* 0x30000007ff137230 */ /* 0x000fe40000004100 */
[----:B------:R-:W-:Y:S01]  /*4da0*/  FMUL R14, R95, R2 ;  /* 0x000000025f0e7220 */ /* 0x000fe20000400000 */
[-C--:B------:R-:W-:Y:S01]  /*4db0*/  FFMA R92, R13, R0.reuse, R92 ;  /* 0x000000000d5c7223 */ /* 0x080fe2000000005c */
[----:B------:R-:W-:Y:S01]  /*4dc0*/  FFMA R91, R15, R0, R12 ;  /* 0x000000000f5b7223 */ /* 0x000fe2000000000c */
[----:B---3--:R-:W-:-:S02]  /*4dd0*/  HADD2.F32 R13, -RZ, R8.H0_H0 ;  /* 0x20000008ff0d7230 */ /* 0x008fc40000004100 */
[-C--:B------:R-:W-:Y:S01]  /*4de0*/  FFMA R94, R17, R0.reuse, R94 ;  /* 0x00000000115e7223 */ /* 0x080fe2000000005e */
[----:B------:R-:W-:Y:S02]  /*4df0*/  HADD2.F32 R15, -RZ, R8.H1_H1 ;  /* 0x30000008ff0f7230 */ /* 0x000fe40000004100 */
[----:B------:R-:W-:Y:S01]  /*4e00*/  FFMA R93, R19, R0, R14 ;  /* 0x00000000135d7223 */ /* 0x000fe2000000000e */
        /* <DEDUP_REMOVED lines=8> */
[----:B------:R-:W-:-:S02]  /*4e90*/  HADD2.F32 R13, -RZ, R10.H0_H0 ;  /* 0x2000000aff0d7230 */ /* 0x000fc40000004100 */
        /* <DEDUP_REMOVED lines=10> */
[-C--:B------:R-:W-:Y:S01]  /*4f40*/  FFMA R12, R15, R0.reuse, R12 ;  /* 0x000000000f0c7223 */ /* 0x080fe2000000000c */
[-C--:B------:R-:W-:Y:S01]  /*4f50*/  FFMA R17, R17, R0.reuse, R102 ;  /* 0x0000000011117223 */ /* 0x080fe20000000066 */
[----:B------:R-:W-:Y:S01]  /*4f60*/  FFMA R14, R19, R0, R14 ;  /* 0x00000000130e7223 */ /* 0x000fe2000000000e */
[----:B------:R-:W-:Y:S01]  /*4f70*/  F2FP.F16.F32.PACK_AB R89, R89, R90 ;  /* 0x0000005a5959723e */ /* 0x000fe200000000ff */
[----:B------:R-:W-:Y:S05]  /*4f80*/  WARPSYNC.ALL ;  /* 0x0000000000007948 */ /* 0x000fea0003800000 */
[----:B------:R-:W-:Y:S01]  /*4f90*/  F2FP.F16.F32.PACK_AB R97, R97, R98 ;  /* 0x000000626161723e */ /* 0x000fe200000000ff */
[----:B------:R-:W-:Y:S01]  /*4fa0*/  BSSY B0, `(.L_x_61) ;  /* 0x000001a000007945 */ /* 0x000fe20003800000 */
[----:B------:R-:W-:-:S02]  /*4fb0*/  F2FP.F16.F32.PACK_AB R90, R91, R92 ;  /* 0x0000005c5b5a723e */ /* 0x000fc400000000ff */
[----:B------:R-:W-:Y:S02]  /*4fc0*/  F2FP.F16.F32.PACK_AB R98, R12, R13 ;  /* 0x0000000d0c62723e */ /* 0x000fe400000000ff */
[----:B------:R-:W-:Y:S02]  /*4fd0*/  F2FP.F16.F32.PACK_AB R88, R21, R88 ;  /* 0x000000581558723e */ /* 0x000fe400000000ff */
[----:B------:R-:W-:Y:S02]  /*4fe0*/  F2FP.F16.F32.PACK_AB R91, R93, R94 ;  /* 0x0000005e5d5b723e */ /* 0x000fe400000000ff */
[----:B------:R-:W-:Y:S02]  /*4ff0*/  LEA R12, R23, UR47, 0x1 ;  /* 0x0000002f170c7c11 */ /* 0x000fe4000f8e08ff */
[----:B------:R-:W-:Y:S02]  /*5000*/  F2FP.F16.F32.PACK_AB R96, R95, R96 ;  /* 0x000000605f60723e */ /* 0x000fe400000000ff */
[----:B------:R-:W-:Y:S01]  /*5010*/  F2FP.F16.F32.PACK_AB R99, R14, R17 ;  /* 0x000000110e63723e */ /* 0x000fe200000000ff */
[----:B------:R1:W-:Y:S04]  /*5020*/  STSM.16.MT88.4 [R12+0x30000], R88 ;  /* 0x030000580c007844 */ /* 0x0003e80000004200 */
[----:B------:R1:W-:Y:S01]  /*5030*/  STSM.16.MT88.4 [R12+0x30800], R96 ;  /* 0x030800600c007844 */ /* 0x0003e20000004200 */
[----:B------:R-:W-:Y:S01]  /*5040*/  @!PT LDS RZ, [RZ] ;  /* 0x00000000fffff984 */ /* 0x000fe20000000800 */
[----:B------:R-:W-:Y:S01]  /*5050*/  @!PT LDS RZ, [RZ] ;  /* 0x00000000fffff984 */ /* 0x000fe20000000800 */
[----:B------:R-:W-:Y:S01]  /*5060*/  @!PT LDS RZ, [RZ] ;  /* 0x00000000fffff984 */ /* 0x000fe20000000800 */
[----:B------:R-:W-:Y:S01]  /*5070*/  @!PT LDS RZ, [RZ] ;  /* 0x00000000fffff984 */ /* 0x000fe20000000800 */
[----:B------:R2:W-:Y:S06]  /*5080*/  MEMBAR.ALL.CTA ;  /* 0x0000000000007992 */ /* 0x0005ec0000008000 */
[----:B--2---:R-:W2:Y:S02]  /*5090*/  FENCE.VIEW.ASYNC.S ;  /* 0x00000000000073c6 */ /* 0x004ea40000000000 */
[----:B--2---:R-:W-:Y:S06]  /*50a0*/  BAR.SYNC.DEFER_BLOCKING 0x1, 0x100 ;  /* 0x0044000000007b1d */ /* 0x004fec0000010000 */
[----:B------:R-:W-:Y:S05]  /*50b0*/  @!P2 BRA `(.L_x_62) ;  /* 0x000000000020a947 */ /* 0x000fea0003800000 */
[----:B------:R-:W-:Y:S02]  /*50c0*/  UIADD3 UR44, UR47, 0x30000, URZ ;  /* 0x000300002f2c7890 */ /* 0x000fe4000fffe03f */
[----:B------:R-:W-:Y:S02]  /*50d0*/  UIADD3 UR5, UR45, 0x40, URZ ;  /* 0x000000402d057890 */ /* 0x000fe4000fffe03f */
[----:B------:R-:W-:Y:S01]  /*50e0*/  UIADD3 UR4, UR47, 0x31000, URZ ;  /* 0x000310002f047890 */ /* 0x000fe2000fffe03f */
[----:B------:R-:W-:-:S04]  /*50f0*/  UMOV UR6, UR46 ;  /* 0x0000002e00067c82 */ /* 0x000fc80008000000 */
[----:B------:R2:W-:Y:S04]  /*5100*/  UTMASTG.2D [UR44], [UR60] ;  /* 0x0000002c3c0073b5 */ /* 0x0005e80008008000 */
[----:B------:R2:W-:Y:S01]  /*5110*/  UTMASTG.2D [UR4], [UR60] ;  /* 0x000000043c0073b5 */ /* 0x0005e20008008000 */
[----:B------:R0:W-:Y:S01]  /*5120*/  UTMACMDFLUSH ;  /* 0x00000000000079b7 */ /* 0x0001e20000000000 */
[----:B--2---:R-:W-:-:S04]  /*5130*/  DEPBAR.LE SB0, 0x1 ;  /* 0x000080400000791a */ /* 0x004fc80000000000 */
.L_x_62:
[----:B------:R-:W-:Y:S05]  /*5140*/  BSYNC B0 ;  /* 0x0000000000007941 */ /* 0x000fea0003800000 */
.L_x_61:
[----:B------:R-:W-:Y:S01]  /*5150*/  BAR.SYNC.DEFER_BLOCKING 0x1, 0x100 ;  /* 0x0044000000007b1d */ /* 0x000fe20000010000 */
[----:B------:R-:W-:-:S13]  /*5160*/  ISETP.NE.AND P3, PT, RZ, UR36, PT ;  /* 0x00000024ff007c0c */ /* 0x000fda000bf65270 */
[----:B------:R-:W-:Y:S05]  /*5170*/  @!P3 BRA `(.L_x_63) ;  /* 0x000000000024b947 */ /* 0x000fea0003800000 */
[----:B------:R-:W-:Y:S05]  /*5180*/  @!P1 BRA `(.L_x_64) ;  /* 0x0000000000049947 */ /* 0x000fea0003800000 */
[----:B------:R-:W-:Y:S01]  /*5190*/  BPT.TRAP 0x1 ;  /* 0x000000040000795c */ /* 0x000fe20000300000 */
.L_x_64:
[----:B------:R-:W-:Y:S02]  /*51a0*/  ULEA UR4, UR56, UR47, 0x3 ;  /* 0x0000002f38047291 */ /* 0x000fe4000f8e183f */
[----:B------:R-:W-:Y:S02]  /*51b0*/  UIADD3 UR56, UR56, 0x1, URZ ;  /* 0x0000000138387890 */ /* 0x000fe4000fffe03f */
[----:B------:R-:W-:Y:S02]  /*51c0*/  UIADD3 UR4, UR4, 0x38520, URZ ;  /* 0x0003852004047890 */ /* 0x000fe4000fffe03f */
[----:B------:R-:W-:Y:S02]  /*51d0*/  UISETP.NE.AND UP0, UPT, UR56, 0x4, UPT ;  /* 0x000000043800788c */ /* 0x000fe4000bf05270 */
[----:B------:R-:W-:Y:S02]  /*51e0*/  UPRMT UR4, UR43, 0x654, UR4 ;  /* 0x000006542b047896 */ /* 0x000fe40008000004 */
[----:B------:R-:W-:-:S07]  /*51f0*/  USEL UR56, UR56, URZ, UP0 ;  /* 0x0000003f38387287 */ /* 0x000fce0008000000 */
[----:B------:R-:W-:Y:S05]  /*5200*/  SYNCS.ARRIVE.TRANS64.RED.A1T0 RZ, [UR4], RZ ;  /* 0x000000ffffff79a7 */ /* 0x000fea0008100404 */
.L_x_63:
[----:B------:R-:W-:Y:S05]  /*5210*/  @!P1 BRA `(.L_x_65) ;  /* 0x0000000000049947 */ /* 0x000fea0003800000 */
[----:B------:R-:W-:Y:S01]  /*5220*/  BPT.TRAP 0x1 ;  /* 0x000000040000795c */ /* 0x000fe20000300000 */
.L_x_65:
[----:B------:R-:W2:Y:S02]  /*5230*/  SYNCS.PHASECHK.TRANS64.TRYWAIT P3, [UR47+0x38508], R3 ;  /* 0x03850803ff0075a7 */ /* 0x000ea4000806016f */
[----:B--2---:R-:W-:Y:S05]  /*5240*/  @!P3 BRA `(.L_x_66) ;  /* 0x0000009000b0b947 */ /* 0x004fea0003800000 */
.L_x_272:
[----:B------:R-:W-:Y:S05]  /*5250*/  @P0 WARPSYNC.ALL ;  /* 0x0000000000000948 */ /* 0x000fea0003800000 */
[----:B------:R-:W2:Y:S01]  /*5260*/  @P0 LDSM.16.MT88.4 R4, [R12+0x32000] ;  /* 0x032000000c04083b */ /* 0x000ea20000004200 */
[-C--:B------:R-:W-:Y:S01]  /*5270*/  FMUL R13, R24, R2.reuse ;  /* 0x00000002180d7220 */ /* 0x080fe20000400000 */
[-C--:B------:R-:W-:Y:S01]  /*5280*/  FMUL R25, R25, R2.reuse ;  /* 0x0000000219197220 */ /* 0x080fe20000400000 */
[-C--:B------:R-:W-:Y:S01]  /*5290*/  FMUL R15, R26, R2.reuse ;  /* 0x000000021a0f7220 */ /* 0x080fe20000400000 */
[----:B------:R-:W3:Y:S01]  /*52a0*/  @P0 LDSM.16.MT88.4 R8, [R12+0x32800] ;  /* 0x032800000c08083b */ /* 0x000ee20000004200 */
[-C--:B------:R-:W-:Y:S01]  /*52b0*/  FMUL R27, R27, R2.reuse ;  /* 0x000000021b1b7220 */ /* 0x080fe20000400000 */
        /* <DEDUP_REMOVED lines=8> */
[----:B------:R-:W-:Y:S01]  /*5340*/  FMUL R39, R39, R2 ;  /* 0x0000000227277220 */ /* 0x000fe20000400000 */
[----:B------:R-:W-:Y:S05]  /*5350*/  WARPSYNC.ALL ;  /* 0x0000000000007948 */ /* 0x000fea0003800000 */
[----:B------:R-:W-:Y:S01]  /*5360*/  BSSY B0, `(.L_x_67) ;  /* 0x0000040000007945 */ /* 0x000fe20003800000 */
[----:B--2---:R-:W-:-:S02]  /*5370*/  HADD2.F32 R14, -RZ, R4.H0_H0 ;  /* 0x20000004ff0e7230 */ /* 0x004fc40000004100 */
[----:B------:R-:W-:Y:S02]  /*5380*/  HADD2.F32 R16, -RZ, R4.H1_H1 ;  /* 0x30000004ff107230 */ /* 0x000fe40000004100 */
[--C-:B------:R-:W-:Y:S02]  /*5390*/  HADD2.F32 R18, -RZ, R5.reuse.H0_H0 ;  /* 0x20000005ff127230 */ /* 0x100fe40000004100 */
[-C--:B------:R-:W-:Y:S01]  /*53a0*/  FFMA R13, R14, R0.reuse, R13 ;  /* 0x000000000e0d7223 */ /* 0x080fe2000000000d */
[----:B------:R-:W-:Y:S02]  /*53b0*/  HADD2.F32 R20, -RZ, R5.H1_H1 ;  /* 0x30000005ff147230 */ /* 0x000fe40000004100 */
[-C--:B------:R-:W-:Y:S01]  /*53c0*/  FFMA R14, R16, R0.reuse, R25 ;  /* 0x00000000100e7223 */ /* 0x080fe20000000019 */
[----:B------:R-:W-:Y:S02]  /*53d0*/  HADD2.F32 R24, -RZ, R7.H0_H0 ;  /* 0x20000007ff187230 */ /* 0x000fe40000004100 */
[----:B------:R-:W-:Y:S01]  /*53e0*/  FFMA R15, R18, R0, R15 ;  /* 0x00000000120f7223 */ /* 0x000fe2000000000f */
[----:B------:R-:W-:-:S02]  /*53f0*/  HADD2.F32 R18, -RZ, R6.H0_H0 ;  /* 0x20000006ff127230 */ /* 0x000fc40000004100 */
[-C--:B------:R-:W-:Y:S01]  /*5400*/  FFMA R16, R20, R0.reuse, R27 ;  /* 0x0000000014107223 */ /* 0x080fe2000000001b */
[----:B------:R-:W-:Y:S02]  /*5410*/  HADD2.F32 R20, -RZ, R6.H1_H1 ;  /* 0x30000006ff147230 */ /* 0x000fe40000004100 */
[-C--:B------:R-:W-:Y:S01]  /*5420*/  FFMA R19, R24, R0.reuse, R19 ;  /* 0x0000000018137223 */ /* 0x080fe20000000013 */
[----:B------:R-:W-:Y:S02]  /*5430*/  HADD2.F32 R26, -RZ, R7.H1_H1 ;  /* 0x30000007ff1a7230 */ /* 0x000fe40000004100 */
[-C--:B------:R-:W-:Y:S01]  /*5440*/  FFMA R17, R18, R0.reuse, R17 ;  /* 0x0000000012117223 */ /* 0x080fe20000000011 */
[----:B---3--:R-:W-:Y:S02]  /*5450*/  HADD2.F32 R24, -RZ, R8.H0_H0 ;  /* 0x20000008ff187230 */ /* 0x008fe40000004100 */
[----:B------:R-:W-:Y:S01]  /*5460*/  FFMA R18, R20, R0, R29 ;  /* 0x0000000014127223 */ /* 0x000fe2000000001d */
[----:B------:R-:W-:-:S02]  /*5470*/  HADD2.F32 R28, -RZ, R9.H0_H0 ;  /* 0x20000009ff1c7230 */ /* 0x000fc40000004100 */
[----:B------:R-:W-:Y:S01]  /*5480*/  FFMA R20, R26, R0, R31 ;  /* 0x000000001a147223 */ /* 0x000fe2000000001f */
[----:B------:R-:W-:Y:S02]  /*5490*/  HADD2.F32 R26, -RZ, R8.H1_H1 ;  /* 0x30000008ff1a7230 */ /* 0x000fe40000004100 */
[----:B------:R-:W-:Y:S01]  /*54a0*/  FMUL R25, R34, R2 ;  /* 0x0000000222197220 */ /* 0x000fe20000400000 */
[----:B------:R-:W-:Y:S02]  /*54b0*/  HADD2.F32 R30, -RZ, R9.H1_H1 ;  /* 0x30000009ff1e7230 */ /* 0x000fe40000004100 */
[----:B------:R-:W-:Y:S01]  /*54c0*/  FFMA R21, R24, R0, R21 ;  /* 0x0000000018157223 */ /* 0x000fe20000000015 */
[----:B------:R-:W-:Y:S01]  /*54d0*/  FMUL R27, R36, R2 ;  /* 0x00000002241b7220 */ /* 0x000fe20000400000 */
[-C--:B------:R-:W-:Y:S01]  /*54e0*/  FFMA R24, R26, R0.reuse, R33 ;  /* 0x000000001a187223 */ /* 0x080fe20000000021 */
[-C--:B------:R-:W-:Y:S01]  /*54f0*/  FFMA R25, R28, R0.reuse, R25 ;  /* 0x000000001c197223 */ /* 0x080fe20000000019 */
[----:B------:R-:W-:Y:S01]  /*5500*/  FFMA R26, R30, R0, R35 ;  /* 0x000000001e1a7223 */ /* 0x000fe20000000023 */
[----:B------:R-:W-:-:S02]  /*5510*/  HADD2.F32 R28, -RZ, R10.H0_H0 ;  /* 0x2000000aff1c7230 */ /* 0x000fc40000004100 */
[----:B------:R-:W-:Y:S01]  /*5520*/  FMUL R29, R38, R2 ;  /* 0x00000002261d7220 */ /* 0x000fe20000400000 */
[----:B------:R-:W-:Y:S01]  /*5530*/  HADD2.F32 R30, -RZ, R10.H1_H1 ;  /* 0x3000000aff1e7230 */ /* 0x000fe20000004100 */
[----:B------:R-:W-:Y:S01]  /*5540*/  F2FP.F16.F32.PACK_AB R33, R16, R15 ;  /* 0x0000000f1021723e */ /* 0x000fe200000000ff */
[--C-:B------:R-:W-:Y:S02]  /*5550*/  HADD2.F32 R32, -RZ, R11.reuse.H0_H0 ;  /* 0x2000000bff207230 */ /* 0x100fe40000004100 */
[-C--:B------:R-:W-:Y:S01]  /*5560*/  FFMA R27, R28, R0.reuse, R27 ;  /* 0x000000001c1b7223 */ /* 0x080fe2000000001b */
[----:B------:R-:W-:Y:S02]  /*5570*/  HADD2.F32 R34, -RZ, R11.H1_H1 ;  /* 0x3000000bff227230 */ /* 0x000fe40000004100 */
[-C--:B------:R-:W-:Y:S01]  /*5580*/  FFMA R28, R30, R0.reuse, R37 ;  /* 0x000000001e1c7223 */ /* 0x080fe20000000025 */
[----:B------:R-:W-:Y:S01]  /*5590*/  F2FP.F16.F32.PACK_AB R25, R26, R25 ;  /* 0x000000191a19723e */ /* 0x000fe200000000ff */
[-C--:B------:R-:W-:Y:S01]  /*55a0*/  FFMA R29, R32, R0.reuse, R29 ;  /* 0x00000000201d7223 */ /* 0x080fe2000000001d */
[----:B------:R-:W-:Y:S01]  /*55b0*/  F2FP.F16.F32.PACK_AB R32, R14, R13 ;  /* 0x0000000d0e20723e */ /* 0x000fe200000000ff */
[----:B------:R-:W-:Y:S01]  /*55c0*/  FFMA R30, R34, R0, R39 ;  /* 0x00000000221e7223 */ /* 0x000fe20000000027 */
[----:B------:R-:W-:-:S02]  /*55d0*/  F2FP.F16.F32.PACK_AB R34, R18, R17 ;  /* 0x000000111222723e */ /* 0x000fc400000000ff */
[----:B------:R-:W-:Y:S02]  /*55e0*/  F2FP.F16.F32.PACK_AB R35, R20, R19 ;  /* 0x000000131423723e */ /* 0x000fe400000000ff */
[----:B------:R-:W-:Y:S02]  /*55f0*/  F2FP.F16.F32.PACK_AB R26, R28, R27 ;  /* 0x0000001b1c1a723e */ /* 0x000fe400000000ff */
[----:B------:R-:W-:Y:S01]  /*5600*/  F2FP.F16.F32.PACK_AB R24, R24, R21 ;  /* 0x000000151818723e */ /* 0x000fe200000000ff */
[----:B------:R2:W-:Y:S01]  /*5610*/  STSM.16.MT88.4 [R12+0x32000], R32 ;  /* 0x032000200c007844 */ /* 0x0005e20000004200 */
[----:B------:R-:W-:-:S05]  /*5620*/  F2FP.F16.F32.PACK_AB R27, R30, R29 ;  /* 0x0000001d1e1b723e */ /* 0x000fca00000000ff */
[----:B------:R2:W-:Y:S01]  /*5630*/  STSM.16.MT88.4 [R12+0x32800], R24 ;  /* 0x032800180c007844 */ /* 0x0005e20000004200 */
[----:B------:R-:W-:Y:S01]  /*5640*/  @!PT LDS RZ, [RZ] ;  /* 0x00000000fffff984 */ /* 0x000fe20000000800 */
[----:B------:R-:W-:Y:S01]  /*5650*/  @!PT LDS RZ, [RZ] ;  /* 0x00000000fffff984 */ /* 0x000fe20000000800 */
[----:B------:R-:W-:Y:S01]  /*5660*/  @!PT LDS RZ, [RZ] ;  /* 0x00000000fffff984 */ /* 0x000fe20000000800 */
[----:B------:R-:W-:Y:S01]  /*5670*/  @!PT LDS RZ, [RZ] ;  /* 0x00000000fffff984 */ /* 0x000fe20000000800 */
[----:B------:R3:W-:Y:S06]  /*5680*/  MEMBAR.ALL.CTA ;  /* 0x0000000000007992 */ /* 0x0007ec0000008000 */
[----:B---3--:R-:W3:Y:S02]  /*5690*/  FENCE.VIEW.ASYNC.S ;  /* 0x00000000000073c6 */ /* 0x008ee40000000000 */
[----:B---3--:R-:W-:Y:S06]  /*56a0*/  BAR.SYNC.DEFER_BLOCKING 0x1, 0x100 ;  /* 0x0044000000007b1d */ /* 0x008fec0000010000 */
[----:B------:R-:W-:Y:S05]  /*56b0*/  @!P2 BRA `(.L_x_68) ;  /* 0x000000000028a947 */ /* 0x000fea0003800000 */
[----:B------:R-:W-:Y:S02]  /*56c0*/  UIADD3 UR5, UR45, 0x80, URZ ;  /* 0x000000802d057890 */ /* 0x000fe4000fffe03f */
[----:B------:R-:W-:Y:S02]  /*56d0*/  UIADD3 UR4, UR47, 0x32000, URZ ;  /* 0x000320002f047890 */ /* 0x000fe4000fffe03f */
[----:B------:R-:W-:Y:S02]  /*56e0*/  UIADD3 UR9, UR45, 0xc0, URZ ;  /* 0x000000c02d097890 */ /* 0x000fe4000fffe03f */
[----:B------:R-:W-:Y:S01]  /*56f0*/  UIADD3 UR8, UR47, 0x33000, URZ ;  /* 0x000330002f087890 */ /* 0x000fe2000fffe03f */
[----:B------:R-:W-:Y:S01]  /*5700*/  UMOV UR6, UR46 ;  /* 0x0000002e00067c82 */ /* 0x000fe20008000000 */
[----:B------:R-:W-:-:S03]  /*5710*/  UMOV UR10, UR46 ;  /* 0x0000002e000a7c82 */ /* 0x000fc60008000000 */
[----:B------:R3:W-:Y:S04]  /*5720*/  UTMASTG.2D [UR4], [UR60] ;  /* 0x000000043c0073b5 */ /* 0x0007e80008008000 */
[----:B------:R3:W-:Y:S01]  /*5730*/  UTMASTG.2D [UR8], [UR60] ;  /* 0x000000083c0073b5 */ /* 0x0007e20008008000 */
[----:B------:R0:W-:Y:S01]  /*5740*/  UTMACMDFLUSH ;  /* 0x00000000000079b7 */ /* 0x0001e20000000000 */
[----:B---3--:R-:W-:-:S04]  /*5750*/  DEPBAR.LE SB0, 0x1 ;  /* 0x000080400000791a */ /* 0x008fc80000000000 */
.L_x_68:
[----:B------:R-:W-:Y:S05]  /*5760*/  BSYNC B0 ;  /* 0x0000000000007941 */ /* 0x000fea0003800000 */
.L_x_67:
[----:B------:R-:W-:Y:S06]  /*5770*/  BAR.SYNC.DEFER_BLOCKING 0x1, 0x100 ;  /* 0x0044000000007b1d */ /* 0x000fec0000010000 */
[----:B------:R-:W-:Y:S05]  /*5780*/  @!P1 BRA `(.L_x_69) ;  /* 0x0000000000049947 */ /* 0x000fea0003800000 */
[----:B------:R-:W-:Y:S01]  /*5790*/  BPT.TRAP 0x1 ;  /* 0x000000040000795c */ /* 0x000fe20000300000 */
.L_x_69:
[----:B------:R-:W-:-:S04]  /*57a0*/  ULEA UR4, UR56, UR47, 0x3 ;  /* 0x0000002f38047291 */ /* 0x000fc8000f8e183f */
[----:B------:R-:W-:-:S04]  /*57b0*/  UIADD3 UR4, UR4, 0x38520, URZ ;  /* 0x0003852004047890 */ /* 0x000fc8000fffe03f */
[----:B------:R-:W-:-:S09]  /*57c0*/  UPRMT UR4, UR43, 0x654, UR4 ;  /* 0x000006542b047896 */ /* 0x000fd20008000004 */
[----:B------:R-:W-:Y:S01]  /*57d0*/  SYNCS.ARRIVE.TRANS64.RED.A1T0 RZ, [UR4], RZ ;  /* 0x000000ffffff79a7 */ /* 0x000fe20008100404 */
[----:B------:R-:W-:Y:S05]  /*57e0*/  @!P1 BRA `(.L_x_70) ;  /* 0x0000000000049947 */ /* 0x000fea0003800000 */
[----:B------:R-:W-:Y:S01]  /*57f0*/  BPT.TRAP 0x1 ;  /* 0x000000040000795c */ /* 0x000fe20000300000 */
.L_x_70:
[----:B------:R-:W3:Y:S02]  /*5800*/  SYNCS.PHASECHK.TRANS64.TRYWAIT P3, [UR47+0x38510], R3 ;  /* 0x03851003ff0075a7 */ /* 0x000ee4000806016f */
[----:B---3--:R-:W-:Y:S05]  /*5810*/  @!P3 BRA `(.L_x_71) ;  /* 0x0000008c0054b947 */ /* 0x008fea0003800000 */
.L_x_273:
[----:B------:R-:W-:Y:S05]  /*5820*/  @P0 WARPSYNC.ALL ;  /* 0x0000000000000948 */ /* 0x000fea0003800000 */
[----:B------:R-:W3:Y:S01]  /*5830*/  @P0 LDSM.16.MT88.4 R4, [R12+0x34000] ;  /* 0x034000000c04083b */ /* 0x000ee20000004200 */
[-C--:B------:R-:W-:Y:S01]  /*5840*/  FMUL R13, R104, R2.reuse ;  /* 0x00000002680d7220 */ /* 0x080fe20000400000 */
[-C--:B------:R-:W-:Y:S01]  /*5850*/  FMUL R105, R105, R2.reuse ;  /* 0x0000000269697220 */ /* 0x080fe20000400000 */
[-C--:B------:R-:W-:Y:S01]  /*5860*/  FMUL R15, R106, R2.reuse ;  /* 0x000000026a0f7220 */ /* 0x080fe20000400000 */
[----:B------:R-:W4:Y:S01]  /*5870*/  @P0 LDSM.16.MT88.4 R8, [R12+0x34800] ;  /* 0x034800000c08083b */ /* 0x000f220000004200 */
[-C--:B------:R-:W-:Y:S01]  /*5880*/  FMUL R107, R107, R2.reuse ;  /* 0x000000026b6b7220 */ /* 0x080fe20000400000 */
[-C--:B------:R-:W-:Y:S01]  /*5890*/  FMUL R17, R108, R2.reuse ;  /* 0x000000026c117220 */ /* 0x080fe20000400000 */
[-C--:B------:R-:W-:Y:S01]  /*58a0*/  FMUL R109, R109, R2.reuse ;  /* 0x000000026d6d7220 */ /* 0x080fe20000400000 */
[-C--:B------:R-:W-:Y:S01]  /*58b0*/  FMUL R19, R110, R2.reuse ;  /* 0x000000026e137220 */ /* 0x080fe20000400000 */
[-C--:B------:R-:W-:Y:S01]  /*58c0*/  FMUL R111, R111, R2.reuse ;  /* 0x000000026f6f7220 */ /* 0x080fe20000400000 */
[-C--:B------:R-:W-:Y:S01]  /*58d0*/  FMUL R21, R112, R2.reuse ;  /* 0x0000000270157220 */ /* 0x080fe20000400000 */
[-C--:B------:R-:W-:Y:S01]  /*58e0*/  FMUL R113, R113, R2.reuse ;  /* 0x0000000271717220 */ /* 0x080fe20000400000 */
[-C--:B--2---:R-:W-:Y:S01]  /*58f0*/  FMUL R25, R114, R2.reuse ;  /* 0x0000000272197220 */ /* 0x084fe20000400000 */
[-C--:B------:R-:W-:Y:S01]  /*5900*/  FMUL R115, R115, R2.reuse ;  /* 0x0000000273737220 */ /* 0x080fe20000400000 */
[-C--:B------:R-:W-:Y:S01]  /*5910*/  FMUL R27, R116, R2.reuse ;  /* 0x00000002741b7220 */ /* 0x080fe20000400000 */
[-C--:B------:R-:W-:Y:S01]  /*5920*/  FMUL R117, R117, R2.reuse ;  /* 0x0000000275757220 */ /* 0x080fe20000400000 */
[-C--:B------:R-:W-:Y:S01]  /*5930*/  FMUL R29, R118, R2.reuse ;  /* 0x00000002761d7220 */ /* 0x080fe20000400000 */
[----:B------:R-:W-:Y:S01]  /*5940*/  FMUL R119, R119, R2 ;  /* 0x0000000277777220 */ /* 0x000fe20000400000 */
[----:B------:R-:W-:Y:S05]  /*5950*/  WARPSYNC.ALL ;  /* 0x0000000000007948 */ /* 0x000fea0003800000 */
[----:B------:R-:W-:Y:S01]  /*5960*/  BSSY B0, `(.L_x_72) ;  /* 0x000003d000007945 */ /* 0x000fe20003800000 */
[----:B---3--:R-:W-:-:S02]  /*5970*/  HADD2.F32 R14, -RZ, R4.H0_H0 ;  /* 0x20000004ff0e7230 */ /* 0x008fc40000004100 */
        /* <DEDUP_REMOVED lines=13> */
[----:B----4-:R-:W-:Y:S02]  /*5a50*/  HADD2.F32 R24, -RZ, R8.H0_H0 ;  /* 0x20000008ff187230 */ /* 0x010fe40000004100 */
[----:B------:R-:W-:Y:S01]  /*5a60*/  FFMA R18, R20, R0, R109 ;  /* 0x0000000014127223 */ /* 0x000fe2000000006d */
[----:B------:R-:W-:-:S02]  /*5a70*/  HADD2.F32 R28, -RZ, R9.H0_H0 ;  /* 0x20000009ff1c7230 */ /* 0x000fc40000004100 */
[-C--:B------:R-:W-:Y:S01]  /*5a80*/  FFMA R20, R26, R0.reuse, R111 ;  /* 0x000000001a147223 */ /* 0x080fe2000000006f */
[----:B------:R-:W-:Y:S02]  /*5a90*/  HADD2.F32 R26, -RZ, R8.H1_H1 ;  /* 0x30000008ff1a7230 */ /* 0x000fe40000004100 */
        /* <DEDUP_REMOVED lines=41> */
.L_x_73:
[----:B------:R-:W-:Y:S05]  /*5d30*/  BSYNC B0 ;  /* 0x0000000000007941 */ /* 0x000fea0003800000 */
.L_x_72:
[----:B------:R-:W-:Y:S06]  /*5d40*/  BAR.SYNC.DEFER_BLOCKING 0x1, 0x100 ;  /* 0x0044000000007b1d */ /* 0x000fec0000010000 */
[----:B------:R-:W-:Y:S05]  /*5d50*/  @!P1 BRA `(.L_x_74) ;  /* 0x0000000000049947 */ /* 0x000fea0003800000 */
[----:B------:R-:W-:Y:S01]  /*5d60*/  BPT.TRAP 0x1 ;  /* 0x000000040000795c */ /* 0x000fe20000300000 */
.L_x_74:
[----:B------:R-:W-:-:S04]  /*5d70*/  UIADD3 UR56, UR56, 0x1, URZ ;  /* 0x0000000138387890 */ /* 0x000fc8000fffe03f */
[----:B------:R-:W-:-:S04]  /*5d80*/  UISETP.NE.AND UP0, UPT, UR56, 0x4, UPT ;  /* 0x000000043800788c */ /* 0x000fc8000bf05270 */
[----:B------:R-:W-:-:S04]  /*5d90*/  USEL UR56, UR56, URZ, UP0 ;  /* 0x0000003f38387287 */ /* 0x000fc80008000000 */
[----:B------:R-:W-:-:S04]  /*5da0*/  ULEA UR4, UR56, UR47, 0x3 ;  /* 0x0000002f38047291 */ /* 0x000fc8000f8e183f */
[----:B------:R-:W-:-:S04]  /*5db0*/  UIADD3 UR4, UR4, 0x38520, URZ ;  /* 0x0003852004047890 */ /* 0x000fc8000fffe03f */
[----:B------:R-:W-:-:S09]  /*5dc0*/  UPRMT UR4, UR43, 0x654, UR4 ;  /* 0x000006542b047896 */ /* 0x000fd20008000004 */
[----:B------:R-:W-:Y:S01]  /*5dd0*/  SYNCS.ARRIVE.TRANS64.RED.A1T0 RZ, [UR4], RZ ;  /* 0x000000ffffff79a7 */ /* 0x000fe20008100404 */
[----:B------:R-:W-:Y:S05]  /*5de0*/  @!P1 BRA `(.L_x_75) ;  /* 0x0000000000049947 */ /* 0x000fea0003800000 */
[----:B------:R-:W-:Y:S01]  /*5df0*/  BPT.TRAP 0x1 ;  /* 0x000000040000795c */ /* 0x000fe20000300000 */
.L_x_75:
[----:B------:R-:W3:Y:S02]  /*5e00*/  SYNCS.PHASECHK.TRANS64.TRYWAIT P3, [UR47+0x38518], R3 ;  /* 0x03851803ff0075a7 */ /* 0x000ee4000806016f */
[----:B---3--:R-:W-:Y:S05]  /*5e10*/  @!P3 BRA `(.L_x_76) ;  /* 0x0000008400ecb947 */ /* 0x008fea0003800000 */
.L_x_274:
[----:B------:R-:W-:Y:S05]  /*5e20*/  @P0 WARPSYNC.ALL ;  /* 0x0000000000000948 */ /* 0x000fea0003800000 */
[----:B------:R-:W4:Y:S01]  /*5e30*/  @P0 LDSM.16.MT88.4 R4, [R12+0x36000] ;  /* 0x036000000c04083b */ /* 0x000f220000004200 */
[-C--:B---3--:R-:W-:Y:S01]  /*5e40*/  FMUL R3, R40, R2.reuse ;  /* 0x0000000228037220 */ /* 0x088fe20000400000 */
        /* <DEDUP_REMOVED lines=15> */
[----:B------:R-:W-:Y:S01]  /*5f40*/  FMUL R55, R55, R2 ;  /* 0x0000000237377220 */ /* 0x000fe20000400000 */
[----:B------:R-:W-:Y:S05]  /*5f50*/  WARPSYNC.ALL ;  /* 0x0000000000007948 */ /* 0x000fea0003800000 */
[----:B------:R-:W-:Y:S01]  /*5f60*/  BSSY B0, `(.L_x_77) ;  /* 0x000003d000007945 */ /* 0x000fe20003800000 */
[----:B----4-:R-:W-:-:S02]  /*5f70*/  HADD2.F32 R14, -RZ, R4.H0_H0 ;  /* 0x20000004ff0e7230 */ /* 0x010fc40000004100 */
        /* <DEDUP_REMOVED lines=38> */
[----:B------:R-:W-:Y:S02]  /*61e0*/  F2FP.F16.F32.PACK_AB R18, R28, R25 ;  /* 0x000000191c12723e */ /* 0x000fe400000000ff */
        /* <DEDUP_REMOVED lines=13> */
[----:B------:R-:W-:Y:S02]  /*62c0*/  UIADD3 UR9, UR45, 0xc0, URZ ;  /* 0x000000c02d097890 */ /* 0x000fe4000fffe03f */
[----:B------:R-:W-:Y:S01]  /*62d0*/  UIADD3 UR8, UR47, 0x37000, URZ ;  /* 0x000370002f087890 */ /* 0x000fe2000fffe03f */
[----:B------:R-:W-:-:S04]  /*62e0*/  UMOV UR10, UR6 ;  /* 0x00000006000a7c82 */ /* 0x000fc80008000000 */
[----:B------:R3:W-:Y:S04]  /*62f0*/  UTMASTG.2D [UR4], [UR60] ;  /* 0x000000043c0073b5 */ /* 0x0007e80008008000 */
[----:B------:R3:W-:Y:S01]  /*6300*/  UTMASTG.2D [UR8], [UR60] ;  /* 0x000000083c0073b5 */ /* 0x0007e20008008000 */
[----:B------:R0:W-:Y:S01]  /*6310*/  UTMACMDFLUSH ;  /* 0x00000000000079b7 */ /* 0x0001e20000000000 */
[----:B---3--:R-:W-:-:S04]  /*6320*/  DEPBAR.LE SB0, 0x1 ;  /* 0x000080400000791a */ /* 0x008fc80000000000 */
.L_x_78:
[----:B------:R-:W-:Y:S05]  /*6330*/  BSYNC B0 ;  /* 0x0000000000007941 */ /* 0x000fea0003800000 */
.L_x_77:
[----:B------:R-:W-:Y:S06]  /*6340*/  BAR.SYNC.DEFER_BLOCKING 0x1, 0x100 ;  /* 0x0044000000007b1d */ /* 0x000fec0000010000 */
[----:B------:R-:W-:Y:S05]  /*6350*/  @!P1 BRA `(.L_x_79) ;  /* 0x0000000000049947 */ /* 0x000fea0003800000 */
[----:B------:R-:W-:Y:S01]  /*6360*/  BPT.TRAP 0x1 ;  /* 0x000000040000795c */ /* 0x000fe20000300000 */
.L_x_79:
        /* <DEDUP_REMOVED lines=9> */
.L_x_80:
[----:B------:R-:W-:-:S05]  /*6400*/  IMAD.MOV.U32 R3, RZ, RZ, 0x1 ;  /* 0x00000001ff037424 */ /* 0x000fca00078e00ff */
[----:B------:R-:W-:-:S04]  /*6410*/  SHF.L.U32 R3, R3, 0x1f, RZ ;  /* 0x0000001f03037819 */ /* 0x000fc800000006ff */
[----:B------:R-:W3:Y:S02]  /*6420*/  SYNCS.PHASECHK.TRANS64.TRYWAIT P3, [UR47+0x38500], R3 ;  /* 0x03850003ff0075a7 */ /* 0x000ee4000806016f */
[----:B---3--:R-:W-:Y:S05]  /*6430*/  @!P3 BRA `(.L_x_81) ;  /* 0x00000080007cb947 */ /* 0x008fea0003800000 */
.L_x_275:
[----:B------:R-:W-:Y:S05]  /*6440*/  @P0 WARPSYNC.ALL ;  /* 0x0000000000000948 */ /* 0x000fea0003800000 */
[----:B------:R-:W3:Y:S01]  /*6450*/  @P0 LDSM.16.MT88.4 R4, [R12+0x30000] ;  /* 0x030000000c04083b */ /* 0x000ee20000004200 */
[-C--:B------:R-:W-:Y:S01]  /*6460*/  FMUL R13, R120, R2.reuse ;  /* 0x00000002780d7220 */ /* 0x080fe20000400000 */
[-C--:B------:R-:W-:Y:S01]  /*6470*/  FMUL R121, R121, R2.reuse ;  /* 0x0000000279797220 */ /* 0x080fe20000400000 */
[-C--:B------:R-:W-:Y:S01]  /*6480*/  FMUL R15, R122, R2.reuse ;  /* 0x000000027a0f7220 */ /* 0x080fe20000400000 */
[----:B------:R-:W4:Y:S01]  /*6490*/  @P0 LDSM.16.MT88.4 R8, [R12+0x30800] ;  /* 0x030800000c08083b */ /* 0x000f220000004200 */
[-C--:B------:R-:W-:Y:S01]  /*64a0*/  FMUL R123, R123, R2.reuse ;  /* 0x000000027b7b7220 */ /* 0x080fe20000400000 */
[-C--:B--2---:R-:W-:Y:S01]  /*64b0*/  FMUL R17, R124, R2.reuse ;  /* 0x000000027c117220 */ /* 0x084fe20000400000 */
        /* <DEDUP_REMOVED lines=73> */
.L_x_83:
[----:B------:R-:W-:Y:S05]  /*6950*/  BSYNC B0 ;  /* 0x0000000000007941 */ /* 0x000fea0003800000 */
.L_x_82:
[----:B------:R-:W-:Y:S06]  /*6960*/  BAR.SYNC.DEFER_BLOCKING 0x1, 0x100 ;  /* 0x0044000000007b1d */ /* 0x000fec0000010000 */
[----:B------:R-:W-:Y:S05]  /*6970*/  @!P1 BRA `(.L_x_84) ;  /* 0x0000000000049947 */ /* 0x000fea0003800000 */
[----:B------:R-:W-:Y:S01]  /*6980*/  BPT.TRAP 0x1 ;  /* 0x000000040000795c */ /* 0x000fe20000300000 */
.L_x_84:
        /* <DEDUP_REMOVED lines=9> */
.L_x_85:
[----:B------:R-:W3:Y:S02]  /*6a20*/  SYNCS.PHASECHK.TRANS64.TRYWAIT P3, [UR47+0x38508], R3 ;  /* 0x03850803ff0075a7 */ /* 0x000ee4000806016f */
[----:B---3--:R-:W-:Y:S05]  /*6a30*/  @!P3 BRA `(.L_x_86) ;  /* 0x0000007c0014b947 */ /* 0x008fea0003800000 */
.L_x_276:
        /* <DEDUP_REMOVED lines=81> */
.L_x_88:
[----:B------:R-:W-:Y:S05]  /*6f50*/  BSYNC B0 ;  /* 0x0000000000007941 */ /* 0x000fea0003800000 */
.L_x_87:
[----:B------:R-:W-:Y:S06]  /*6f60*/  BAR.SYNC.DEFER_BLOCKING 0x1, 0x100 ;  /* 0x0044000000007b1d */ /* 0x000fec0000010000 */
[----:B------:R-:W-:Y:S05]  /*6f70*/  @!P1 BRA `(.L_x_89) ;  /* 0x0000000000049947 */ /* 0x000fea0003800000 */
[----:B------:R-:W-:Y:S01]  /*6f80*/  BPT.TRAP 0x1 ;  /* 0x000000040000795c */ /* 0x000fe20000300000 */
.L_x_89:
        /* <DEDUP_REMOVED lines=9> */
.L_x_90:
[----:B------:R-:W3:Y:S02]  /*7020*/  SYNCS.PHASECHK.TRANS64.TRYWAIT P3, [UR47+0x38510], R3 ;  /* 0x03851003ff0075a7 */ /* 0x000ee4000806016f */
[----:B---3--:R-:W-:Y:S05]  /*7030*/  @!P3 BRA `(.L_x_91) ;  /* 0x0000007400acb947 */ /* 0x008fea0003800000 */
.L_x_277:
[----:B------:R-:W-:Y:S05]  /*7040*/  @P0 WARPSYNC.ALL ;  /* 0x0000000000000948 */ /* 0x000fea0003800000 */
[----:B------:R-:W4:Y:S01]  /*7050*/  @P0 LDSM.16.MT88.4 R4, [R12+0x34000] ;  /* 0x034000000c04083b */ /* 0x000f220000004200 */
[-C--:B------:R-:W-:Y:S01]  /*7060*/  FMUL R15, R138, R2.reuse ;  /* 0x000000028a0f7220 */ /* 0x080fe20000400000 */
[-C--:B------:R-:W-:Y:S01]  /*7070*/  FMUL R139, R139, R2.reuse ;  /* 0x000000028b8b7220 */ /* 0x080fe20000400000 */
[-C--:B------:R-:W-:Y:S01]  /*7080*/  FMUL R17, R140, R2.reuse ;  /* 0x000000028c117220 */ /* 0x080fe20000400000 */
[----:B------:R-:W5:Y:S01]  /*7090*/  @P0 LDSM.16.MT88.4 R8, [R12+0x34800] ;  /* 0x034800000c08083b */ /* 0x000f620000004200 */
        /* <DEDUP_REMOVED lines=21> */
[----:B-----5:R-:W-:Y:S02]  /*71f0*/  HADD2.F32 R26, -RZ, R8.H0_H0 ;  /* 0x20000008ff1a7230 */ /* 0x020fe40000004100 */
        /* <DEDUP_REMOVED lines=13> */
[----:B------:R-:W-:Y:S02]  /*72d0*/  HADD2.F32 R28, -RZ, R10.H0_H0 ;  /* 0x2000000aff1c7230 */ /* 0x000fe40000004100 */
[-C--:B------:R-:W-:Y:S01]  /*72e0*/  FFMA R25, R30, R0.reuse, R25 ;  /* 0x000000001e197223 */ /* 0x080fe20000000019 */
[----:B------:R-:W-:Y:S02]  /*72f0*/  HADD2.F32 R14, -RZ, R4.H1_H1 ;  /* 0x30000004ff0e7230 */ /* 0x000fe40000004100 */
[----:B------:R-:W-:Y:S01]  /*7300*/  FFMA R26, R26, R0, R147 ;  /* 0x000000001a1a7223 */ /* 0x000fe20000000093 */
[----:B------:R-:W-:-:S02]  /*7310*/  HADD2.F32 R30, -RZ, R10.H1_H1 ;  /* 0x3000000aff1e7230 */ /* 0x000fc40000004100 */
[-C--:B------:R-:W-:Y:S01]  /*7320*/  FFMA R27, R28, R0.reuse, R27 ;  /* 0x000000001c1b7223 */ /* 0x080fe2000000001b */
        /* <DEDUP_REMOVED lines=34> */
.L_x_93:
[----:B------:R-:W-:Y:S05]  /*7550*/  BSYNC B0 ;  /* 0x0000000000007941 */ /* 0x000fea0003800000 */
.L_x_92:
[----:B------:R-:W-:Y:S06]  /*7560*/  BAR.SYNC.DEFER_BLOCKING 0x1, 0x100 ;  /* 0x0044000000007b1d */ /* 0x000fec0000010000 */
[----:B------:R-:W-:Y:S05]  /*7570*/  @!P1 BRA `(.L_x_94) ;  /* 0x0000000000049947 */ /* 0x000fea0003800000 */
[----:B------:R-:W-:Y:S01]  /*7580*/  BPT.TRAP 0x1 ;  /* 0x000000040000795c */ /* 0x000fe20000300000 */
.L_x_94:
        /* <DEDUP_REMOVED lines=9> */
.L_x_95:
[----:B------:R-:W3:Y:S02]  /*7620*/  SYNCS.PHASECHK.TRANS64.TRYWAIT P3, [UR47+0x38518], R3 ;  /* 0x03851803ff0075a7 */ /* 0x000ee4000806016f */
[----:B---3--:R-:W-:Y:S05]  /*7630*/  @!P3 BRA `(.L_x_96) ;  /* 0x000000700044b947 */ /* 0x008fea0003800000 */
.L_x_278:
[----:B------:R-:W-:Y:S05]  /*7640*/  @P0 WARPSYNC.ALL ;  /* 0x0000000000000948 */ /* 0x000fea0003800000 */
[----:B------:R-:W4:Y:S01]  /*7650*/  @P0 LDSM.16.MT88.4 R4, [R12+0x36000] ;  /* 0x036000000c04083b */ /* 0x000f220000004200 */
[-C--:B------:R-:W-:Y:S01]  /*7660*/  FMUL R80, R80, R2.reuse ;  /* 0x0000000250507220 */ /* 0x080fe20000400000 */
[-C--:B--2---:R-:W-:Y:S01]  /*7670*/  FMUL R24, R81, R2.reuse ;  /* 0x0000000251187220 */ /* 0x084fe20000400000 */
[-C--:B------:R-:W-:Y:S01]  /*7680*/  FMUL R72, R72, R2.reuse ;  /* 0x0000000248487220 */ /* 0x080fe20000400000 */
[----:B------:R-:W2:Y:S01]  /*7690*/  @P0 LDSM.16.MT88.4 R8, [R12+0x36800] ;  /* 0x036800000c08083b */ /* 0x000ea20000004200 */
[-C--:B---3--:R-:W-:Y:S01]  /*76a0*/  FMUL R14, R73, R2.reuse ;  /* 0x00000002490e7220 */ /* 0x088fe20000400000 */
        /* <DEDUP_REMOVED lines=15> */
[----:B------:R-:W-:Y:S02]  /*77a0*/  HADD2.F32 R21, -RZ, R7.H0_H0 ;  /* 0x20000007ff157230 */ /* 0x000fe40000004100 */
[--C-:B--2---:R-:W-:Y:S02]  /*77b0*/  HADD2.F32 R25, -RZ, R8.reuse.H0_H0 ;  /* 0x20000008ff197230 */ /* 0x104fe40000004100 */
        /* <DEDUP_REMOVED lines=11> */
[--C-:B------:R-:W-:Y:S02]  /*7870*/  HADD2.F32 R17, -RZ, R6.reuse.H0_H0 ;  /* 0x20000006ff117230 */ /* 0x100fe40000004100 */
[----:B------:R-:W-:Y:S01]  /*7880*/  FFMA R14, R13, R0, R14 ;  /* 0x000000000d0e7223 */ /* 0x000fe2000000000e */
[----:B------:R-:W-:-:S02]  /*7890*/  HADD2.F32 R19, -RZ, R6.H1_H1 ;  /* 0x30000006ff137230 */ /* 0x000fc40000004100 */
        /* <DEDUP_REMOVED lines=40> */
[----:B------:R3:W-:Y:S02]  /*7b20*/  UTMASTG.2D [UR8], [UR60] ;  /* 0x000000083c0073b5 */ /* 0x0007e40008008000 */
[----:B---3--:R0:W-:Y:S02]  /*7b30*/  UTMACMDFLUSH ;  /* 0x00000000000079b7 */ /* 0x0081e40000000000 */
.L_x_98:
[----:B------:R-:W-:Y:S05]  /*7b40*/  BSYNC B0 ;  /* 0x0000000000007941 */ /* 0x000fea0003800000 */
.L_x_97:
[----:B------:R-:W-:Y:S04]  /*7b50*/  BSSY B0, `(.L_x_99) ;  /* 0x0000003000007945 */ /* 0x000fe80003800000 */
[----:B------:R-:W-:Y:S05]  /*7b60*/  @!P2 BRA `(.L_x_100) ;  /* 0x000000000004a947 */ /* 0x000fea0003800000 */
[----:B------:R-:W-:-:S04]  /*7b70*/  DEPBAR.LE SB0, 0x1 ;  /* 0x000080400000791a */ /* 0x000fc80000000000 */
.L_x_100:
[----:B------:R-:W-:Y:S05]  /*7b80*/  BSYNC B0 ;  /* 0x0000000000007941 */ /* 0x000fea0003800000 */
.L_x_99:
[----:B------:R-:W-:Y:S06]  /*7b90*/  BAR.SYNC.DEFER_BLOCKING 0x1, 0x100 ;  /* 0x0044000000007b1d */ /* 0x000fec0000010000 */
[----:B------:R-:W-:Y:S05]  /*7ba0*/  @!P1 BRA `(.L_x_101) ;  /* 0x0000000000049947 */ /* 0x000fea0003800000 */
[----:B------:R-:W-:Y:S01]  /*7bb0*/  BPT.TRAP 0x1 ;  /* 0x000000040000795c */ /* 0x000fe20000300000 */
.L_x_101:
[----:B------:R-:W-:Y:S02]  /*7bc0*/  UIADD3 UR4, UR7, 0x1, URZ ;  /* 0x0000000107047890 */ /* 0x000fe4000fffe03f */
[----:B------:R-:W-:Y:S02]  /*7bd0*/  UISETP.NE.AND UP1, UPT, UR50, 0x3, UPT ;  /* 0x000000033200788c */ /* 0x000fe4000bf25270 */
[----:B------:R-:W-:-:S04]  /*7be0*/  UISETP.NE.AND UP0, UPT, UR4, 0x4, UPT ;  /* 0x000000040400788c */ /* 0x000fc8000bf05270 */
[----:B------:R-:W-:Y:S01]  /*7bf0*/  USEL UR4, UR4, URZ, UP0 ;  /* 0x0000003f04047287 */ /* 0x000fe20008000000 */
[----:B------:R-:W-:-:S03]  /*7c00*/  PLOP3.LUT P2, PT, PT, PT, UP1, 0x80, 0x0 ;  /* 0x000000000000781c */ /* 0x000fc60003f4f018 */
[----:B------:R-:W-:Y:S02]  /*7c10*/  ULEA UR5, UR4, UR47, 0x3 ;  /* 0x0000002f04057291 */ /* 0x000fe4000f8e183f */
[----:B------:R-:W-:Y:S02]  /*7c20*/  UIADD3 UR4, UR4, 0x1, URZ ;  /* 0x0000000104047890 */ /* 0x000fe4000fffe03f */
[----:B------:R-:W-:Y:S02]  /*7c30*/  UIADD3 UR5, UR5, 0x38520, URZ ;  /* 0x0003852005057890 */ /* 0x000fe4000fffe03f */
[----:B------:R-:W-:Y:S02]  /*7c40*/  UISETP.NE.AND UP0, UPT, UR4, 0x4, UPT ;  /* 0x000000040400788c */ /* 0x000fe4000bf05270 */
[----:B------:R-:W-:Y:S02]  /*7c50*/  UPRMT UR5, UR43, 0x654, UR5 ;  /* 0x000006542b057896 */ /* 0x000fe40008000005 */
[----:B------:R-:W-:-:S07]  /*7c60*/  USEL UR56, UR4, URZ, UP0 ;  /* 0x0000003f04387287 */ /* 0x000fce0008000000 */
[----:B------:R-:W-:Y:S01]  /*7c70*/  SYNCS.ARRIVE.TRANS64.RED.A1T0 RZ, [UR5], RZ ;  /* 0x000000ffffff79a7 */ /* 0x000fe20008100405 */
[----:B------:R-:W-:Y:S05]  /*7c80*/  @!P2 BRA `(.L_x_102) ;  /* 0x000000000004a947 */ /* 0x000fea0003800000 */
[----:B------:R-:W-:Y:S01]  /*7c90*/  BPT.TRAP 0x1 ;  /* 0x000000040000795c */ /* 0x000fe20000300000 */
.L_x_102:
[----:B------:R-:W-:Y:S01]  /*7ca0*/  ULEA UR4, UR39, UR47, 0x3 ;  /* 0x0000002f27047291 */ /* 0x000fe2000f8e183f */
[----:B------:R-:W-:-:S08]  /*7cb0*/  SHF.L.U32 R0, R154, 0x1f, RZ ;  /* 0x0000001f9a007819 */ /* 0x000fd000000006ff */
[----:B------:R-:W3:Y:S02]  /*7cc0*/  SYNCS.PHASECHK.TRANS64.TRYWAIT P0, [UR4+0x38400], R0 ;  /* 0x03840000ff0075a7 */ /* 0x000ee40008000144 */
[----:B---3--:R-:W-:Y:S05]  /*7cd0*/  @!P0 BRA `(.L_x_103) ;  /* 0x0000006800b48947 */ /* 0x008fea0003800000 */
.L_x_279:
[----:B------:R-:W-:-:S09]  /*7ce0*/  ULEA UR5, UR39, UR47, 0x4 ;  /* 0x0000002f27057291 */ /* 0x000fd2000f8e203f */
[----:B------:R-:W4:Y:S01]  /*7cf0*/  LDS.128 R16, [UR5+0x38550] ;  /* 0x03855005ff107984 */ /* 0x000f220008000c00 */
[----:B------:R-:W-:Y:S01]  /*7d00*/  @!PT LDS RZ, [RZ] ;  /* 0x00000000fffff984 */ /* 0x000fe20000000800 */
[----:B------:R-:W-:Y:S01]  /*7d10*/  @!PT LDS RZ, [RZ] ;  /* 0x00000000fffff984 */ /* 0x000fe20000000800 */
[----:B------:R-:W-:Y:S01]  /*7d20*/  @!PT LDS RZ, [RZ] ;  /* 0x00000000fffff984 */ /* 0x000fe20000000800 */
[----:B------:R-:W-:Y:S01]  /*7d30*/  @!PT LDS RZ, [RZ] ;  /* 0x00000000fffff984 */ /* 0x000fe20000000800 */
[----:B------:R5:W-:Y:S06]  /*7d40*/  MEMBAR.ALL.CTA ;  /* 0x0000000000007992 */ /* 0x000bec0000008000 */
[----:B-----5:R-:W1:Y:S01]  /*7d50*/  FENCE.VIEW.ASYNC.S ;  /* 0x00000000000073c6 */ /* 0x020e620000000000 */
[----:B------:R-:W-:Y:S05]  /*7d60*/  @!P2 BRA `(.L_x_104) ;  /* 0x000000000004a947 */ /* 0x000fea0003800000 */
[----:B------:R-:W-:Y:S01]  /*7d70*/  BPT.TRAP 0x1 ;  /* 0x000000040000795c */ /* 0x000fe20000300000 */
.L_x_104:
[----:B----4-:R-:W-:Y:S01]  /*7d80*/  ISETP.NE.AND P0, PT, R19, RZ, PT ;  /* 0x000000ff1300720c */ /* 0x010fe20003f05270 */
[----:B------:R-:W-:Y:S01]  /*7d90*/  UIADD3 UR4, UR4, 0x38440, URZ ;  /* 0x0003844004047890 */ /* 0x000fe2000fffe03f */
[CC--:B------:R-:W-:Y:S02]  /*7da0*/  ISETP.NE.AND P2, PT, R155.reuse, R18.reuse, PT ;  /* 0x000000129b00720c */ /* 0x0c0fe40003f45270 */
[----:B------:R-:W-:Y:S01]  /*7db0*/  ISETP.EQ.OR P0, PT, R155, R18, !P0 ;  /* 0x000000129b00720c */ /* 0x000fe20004702670 */
[----:B------:R-:W-:-:S09]  /*7dc0*/  UPRMT UR4, UR43, 0x654, UR4 ;  /* 0x000006542b047896 */ /* 0x000fd20008000004 */
[----:B-1----:R-:W-:Y:S03]  /*7dd0*/  SYNCS.ARRIVE.TRANS64.RED.A1T0 RZ, [UR4], RZ ;  /* 0x000000ffffff79a7 */ /* 0x002fe60008100404 */
[----:B------:R-:W-:Y:S05]  /*7de0*/  @P0 BRA `(.L_x_105) ;  /* 0x0000000000fc0947 */ /* 0x000fea0003800000 */
[----:B------:R-:W-:-:S13]  /*7df0*/  ISETP.NE.AND P0, PT, RZ, UR55, PT ;  /* 0x00000037ff007c0c */ /* 0x000fda000bf05270 */
[----:B------:R-:W-:Y:S05]  /*7e00*/  @P0 BRA `(.L_x_105) ;  /* 0x0000000000f40947 */ /* 0x000fea0003800000 */
[----:B---3--:R-:W1:Y:S01]  /*7e10*/  S2R R0, SR_LANEID ;  /* 0x0000000000007919 */ /* 0x008e620000000000 */
[----:B------:R-:W-:Y:S01]  /*7e20*/  ELECT P0, URZ, PT ;  /* 0x00000000003f782f */ /* 0x000fe20003800000 */
[----:B------:R-:W-:Y:S01]  /*7e30*/  BSSY B0, `(.L_x_106) ;  /* 0x000002f000007945 */ /* 0x000fe20003800000 */
[----:B-1----:R-:W-:-:S11]  /*7e40*/  IMAD.SHL.U32 R15, R0, 0x4, RZ ;  /* 0x00000004000f7824 */ /* 0x002fd600078e00ff */
[----:B------:R-:W-:Y:S05]  /*7e50*/  @!P0 BRA `(.L_x_107) ;  /* 0x0000000000b08947 */ /* 0x000fea0003800000 */
[----:B------:R-:W-:Y:S01]  /*7e60*/  IMAD.SHL.U32 R0, R18, 0x8, RZ ;  /* 0x0000000812007824 */ /* 0x000fe200078e00ff */
[----:B------:R-:W-:Y:S01]  /*7e70*/  SHF.R.S32.HI R3, RZ, 0x1f, R18 ;  /* 0x0000001fff037819 */ /* 0x000fe20000011412 */
[----:B------:R-:W-:-:S03]  /*7e80*/  ULDC.64 UR4, c[0x0][0x820] ;  /* 0x0002080000047ab9 */ /* 0x000fc60000000a00 */
[----:B------:R-:W-:Y:S02]  /*7e90*/  SHF.L.U64.HI R8, R18, 0x3, R3 ;  /* 0x0000000312087819 */ /* 0x000fe40000010203 */
[----:B--2---:R-:W-:Y:S01]  /*7ea0*/  IADD3 R4, P0, R0, UR4, RZ ;  /* 0x0000000400047c10 */ /* 0x004fe2000ff1e0ff */
[----:B------:R-:W1:Y:S03]  /*7eb0*/  LDC.64 R2, c[0x0][0x290] ;  /* 0x0000a400ff027b82 */ /* 0x000e660000000a00 */
[----:B------:R-:W-:Y:S01]  /*7ec0*/  IADD3.X R5, R8, UR5, RZ, P0, !PT ;  /* 0x0000000508057c10 */ /* 0x000fe200087fe4ff */
[----:B------:R-:W-:-:S05]  /*7ed0*/  ULDC.64 UR4, c[0x0][0x818] ;  /* 0x0002060000047ab9 */ /* 0x000fca0000000a00 */
[----:B------:R-:W2:Y:S01]  /*7ee0*/  LDG.E.64 R4, desc[UR58][R4.64] ;  /* 0x0000003a04047981 */ /* 0x000ea2000c1e1b00 */
[----:B-1----:R-:W-:Y:S01]  /*7ef0*/  IMAD.WIDE R6, R18, 0xc, R2 ;  /* 0x0000000c12067825 */ /* 0x002fe200078e0202 */
[----:B------:R-:W-:Y:S02]  /*7f00*/  IADD3 R2, P0, R0, UR4, RZ ;  /* 0x0000000400027c10 */ /* 0x000fe4000ff1e0ff */
[----:B------:R-:W1:Y:S02]  /*7f10*/  LDS R0, [UR49+0x1c] ;  /* 0x00001c31ff007984 */ /* 0x000e640008000800 */
[----:B------:R-:W-:Y:S02]  /*7f20*/  IADD3.X R3, R8, UR5, RZ, P0, !PT ;  /* 0x0000000508037c10 */ /* 0x000fe400087fe4ff */
[----:B------:R-:W3:Y:S04]  /*7f30*/  LDG.E R12, desc[UR58][R6.64] ;  /* 0x0000003a060c7981 */ /* 0x000ee8000c1e1900 */
[----:B------:R4:W5:Y:S04]  /*7f40*/  LDG.E R13, desc[UR58][R6.64+0x4] ;  /* 0x0000043a060d7981 */ /* 0x000968000c1e1900 */
[----:B------:R-:W5:Y:S01]  /*7f50*/  LDG.E.64 R2, desc[UR58][R2.64] ;  /* 0x0000003a02027981 */ /* 0x000f62000c1e1b00 */
[----:B------:R-:W-:-:S03]  /*7f60*/  IMAD.U32 R8, RZ, RZ, UR49 ;  /* 0x00000031ff087e24 */ /* 0x000fc6000f8e00ff */
[----:B------:R-:W-:Y:S02]  /*7f70*/  STS [UR49+0x30], RZ ;  /* 0x000030ffff007988 */ /* 0x000fe40008000831 */
[----:B------:R-:W-:Y:S02]  /*7f80*/  SHF.R.U64 R8, R8, 0x4, RZ ;  /* 0x0000000408087819 */ /* 0x000fe400000012ff */
[----:B----4-:R-:W-:-:S03]  /*7f90*/  CS2R R6, SRZ ;  /* 0x0000000000067805 */ /* 0x010fc6000001ff00 */
[----:B------:R-:W-:Y:S04]  /*7fa0*/  STS [UR49+0x10], R8 ;  /* 0x00001008ff007988 */ /* 0x000fe80008000831 */
[----:B------:R-:W-:Y:S01]  /*7fb0*/  STS [UR49+0x14], R8 ;  /* 0x00001408ff007988 */ /* 0x000fe20008000831 */
[C---:B--2---:R-:W-:Y:S02]  /*7fc0*/  SHF.L.U64.HI R11, R4.reuse, 0x1, R5 ;  /* 0x00000001040b7819 */ /* 0x044fe40000010205 */
[----:B------:R-:W-:Y:S02]  /*7fd0*/  SHF.L.U32 R10, R4, 0x1, RZ ;  /* 0x00000001040a7819 */ /* 0x000fe400000006ff */
[----:B------:R-:W-:Y:S02]  /*7fe0*/  LOP3.LUT R11, R11, 0x1fffffff, RZ, 0xc0, !PT ;  /* 0x1fffffff0b0b7812 */ /* 0x000fe400078ec0ff */
[----:B------:R-:W-:-:S02]  /*7ff0*/  LOP3.LUT R10, R10, 0xfffffffe, RZ, 0xc0, !PT ;  /* 0xfffffffe0a0a7812 */ /* 0x000fc400078ec0ff */
[--C-:B------:R-:W-:Y:S02]  /*8000*/  SHF.R.U32.HI R5, RZ, 0x4, R11.reuse ;  /* 0x00000004ff057819 */ /* 0x100fe4000001160b */
[----:B------:R-:W-:Y:S02]  /*8010*/  SHF.R.U64 R10, R10, 0x4, R11 ;  /* 0x000000040a0a7819 */ /* 0x000fe4000000120b */
[----:B-1----:R-:W-:-:S03]  /*8020*/  LOP3.LUT R0, R0, 0xf, R5, 0xb8, !PT ;  /* 0x0000000f00007812 */ /* 0x002fc600078eb805 */
[----:B------:R-:W-:Y:S04]  /*8030*/  STS [UR49+0xc], R10 ;  /* 0x00000c0aff007988 */ /* 0x000fe80008000831 */
[----:B------:R-:W-:Y:S01]  /*8040*/  STS [UR49+0x1c], R0 ;  /* 0x00001c00ff007988 */ /* 0x000fe20008000831 */
[----:B---3--:R-:W-:-:S03]  /*8050*/  VIADD R4, R12, 0xffffffff ;  /* 0xffffffff0c047836 */ /* 0x008fc60000000000 */
[----:B------:R-:W1:Y:S04]  /*8060*/  LDS R5, [UR49+0x1c] ;  /* 0x00001c31ff057984 */ /* 0x000e680008000800 */
[----:B-----5:R-:W-:Y:S01]  /*8070*/  STS.64 [UR49], R2 ;  /* 0x00000002ff007988 */ /* 0x020fe20008000a31 */
[----:B-1----:R-:W-:-:S05]  /*8080*/  LOP3.LUT R5, R5, 0xf0, RZ, 0xb8, !PT ;  /* 0x000000f005057812 */ /* 0x002fca00078eb8ff */
[----:B------:R1:W-:Y:S04]  /*8090*/  STS [UR49+0x1c], R5 ;  /* 0x00001c05ff007988 */ /* 0x0003e80008000831 */
[----:B------:R-:W2:Y:S01]  /*80a0*/  LDS R9, [UR49+0x1c] ;  /* 0x00001c31ff097984 */ /* 0x000ea20008000800 */
[----:B-1----:R-:W-:-:S05]  /*80b0*/  VIADD R5, R13, 0xffffffff ;  /* 0xffffffff0d057836 */ /* 0x002fca0000000000 */
[----:B------:R-:W-:Y:S01]  /*80c0*/  STS.128 [UR49+0x20], R4 ;  /* 0x00002004ff007988 */ /* 0x000fe20008000c31 */
[----:B--2---:R-:W-:-:S05]  /*80d0*/  LOP3.LUT R9, R9, 0xf00, RZ, 0xb8, !PT ;  /* 0x00000f0009097812 */ /* 0x004fca00078eb8ff */
[----:B------:R-:W-:Y:S04]  /*80e0*/  STS.64 [UR49+0x18], R8 ;  /* 0x00001808ff007988 */ /* 0x000fe80008000a31 */
[----:B------:R-:W1:Y:S02]  /*80f0*/  LDS R14, [UR49+0x1c] ;  /* 0x00001c31ff0e7984 */ /* 0x000e640008000800 */
[----:B-1----:R-:W-:-:S05]  /*8100*/  LOP3.LUT R0, R14, 0xf000, RZ, 0xb8, !PT ;  /* 0x0000f0000e007812 */ /* 0x002fca00078eb8ff */
[----:B------:R1:W-:Y:S02]  /*8110*/  STS [UR49+0x1c], R0 ;  /* 0x00001c00ff007988 */ /* 0x0003e40008000831 */
.L_x_107:
[----:B------:R-:W-:Y:S05]  /*8120*/  BSYNC B0 ;  /* 0x0000000000007941 */ /* 0x000fea0003800000 */
.L_x_106:
[----:B------:R-:W-:Y:S01]  /*8130*/  NOP ;  /* 0x0000000000007918 */ /* 0x000fe20000000000 */
[----:B--2---:R2:W3:Y:S01]  /*8140*/  LDS R5, [R15+UR49] ;  /* 0x000000310f057984 */ /* 0x0044e20008000800 */
[----:B------:R-:W-:Y:S02]  /*8150*/  ELECT P0, URZ, PT ;  /* 0x00000000003f782f */ /* 0x000fe40003800000 */
[----:B------:R-:W-:Y:S01]  /*8160*/  IADD3 R2, P3, R15, UR60, RZ ;  /* 0x0000003c0f027c10 */ /* 0x000fe2000ff7e0ff */
[----:B------:R-:W-:Y:S04]  /*8170*/  BSSY B0, `(.L_x_108) ;  /* 0x0000005000007945 */ /* 0x000fe80003800000 */
[----:B------:R-:W-:-:S06]  /*8180*/  IMAD.X R3, RZ, RZ, UR61, P3 ;  /* 0x0000003dff037e24 */ /* 0x000fcc00098e06ff */
[----:B--2---:R-:W-:Y:S05]  /*8190*/  @!P0 BRA `(.L_x_109) ;  /* 0x0000000000088947 */ /* 0x004fea0003800000 */
[----:B------:R0:W-:Y:S01]  /*81a0*/  UTMACMDFLUSH ;  /* 0x00000000000079b7 */ /* 0x0001e20000000000 */
[----:B------:R-:W-:-:S04]  /*81b0*/  DEPBAR.LE SB0, 0x0 ;  /* 0x000080000000791a */ /* 0x000fc80000000000 */
.L_x_109:
[----:B------:R-:W-:Y:S05]  /*81c0*/  BSYNC B0 ;  /* 0x0000000000007941 */ /* 0x000fea0003800000 */
.L_x_108:
[----:B---3--:R4:W5:Y:S02]  /*81d0*/  ATOMG.E.EXCH.STRONG.GPU PT, RZ, [R2], R5 ;  /* 0x0000000502ff73a8 */ /* 0x00896400041ee100 */
.L_x_105:
[----:B------:R-:W-:Y:S01]  /*81e0*/  R2UR UR4, R153 ;  /* 0x00000000990472ca */ /* 0x000fe200000e0000 */
[----:B------:R-:W-:Y:S01]  /*81f0*/  UIADD3 UR39, UR39, 0x1, URZ ;  /* 0x0000000127277890 */ /* 0x000fe2000fffe03f */
[----:B------:R-:W-:Y:S01]  /*8200*/  ISETP.NE.AND P0, PT, R19, RZ, PT ;  /* 0x000000ff1300720c */ /* 0x000fe20003f05270 */
[----:B------:R-:W-:Y:S01]  /*8210*/  UIADD3 UR36, UR36, 0x8, URZ ;  /* 0x0000000824247890 */ /* 0x000fe2000fffe03f */
[----:B--2---:R-:W-:Y:S01]  /*8220*/  SEL R4, RZ, 0x1, !P2 ;  /* 0x00000001ff047807 */ /* 0x004fe20005000000 */
[----:B------:R-:W-:-:S04]  /*8230*/  UISETP.NE.AND UP3, UPT, UR39, 0x8, UPT ;  /* 0x000000082700788c */ /* 0x000fc8000bf65270 */
[----:B------:R-:W-:Y:S02]  /*8240*/  USEL UR6, URZ, 0x1, UP3 ;  /* 0x000000013f067887 */ /* 0x000fe40009800000 */
[----:B------:R-:W-:Y:S02]  /*8250*/  USEL UR39, UR39, URZ, UP3 ;  /* 0x0000003f27277287 */ /* 0x000fe40009800000 */
[----:B------:R-:W-:Y:S02]  /*8260*/  UIADD3 UR4, UR4, 0x3f, URZ ;  /* 0x0000003f04047890 */ /* 0x000fe4000fffe03f */
[----:B------:R-:W-:Y:S02]  /*8270*/  LOP3.LUT R154, R154, UR6, RZ, 0x3c, !PT ;  /* 0x000000069a9a7c12 */ /* 0x000fe4000f8e3cff */
[----:B------:R-:W-:-:S04]  /*8280*/  USHF.R.S32.HI UR5, URZ, 0x1f, UR4 ;  /* 0x0000001f3f057899 */ /* 0x000fc80008011404 */
[----:B------:R-:W-:-:S04]  /*8290*/  ULEA.HI UR5, UR5, UR4, URZ, 0x6 ;  /* 0x0000000405057291 */ /* 0x000fc8000f8f303f */
[----:B------:R-:W-:-:S04]  /*82a0*/  USHF.R.S32.HI UR5, URZ, 0x6, UR5 ;  /* 0x000000063f057899 */ /* 0x000fc80008011405 */
[----:B------:R-:W-:-:S04]  /*82b0*/  UIADD3 UR37, UR37, UR5, URZ ;  /* 0x0000000525257290 */ /* 0x000fc8000fffe03f */
[----:B------:R-:W-:Y:S02]  /*82c0*/  USHF.R.U32.HI UR4, URZ, 0x3, UR37 ;  /* 0x000000033f047899 */ /* 0x000fe40008011625 */
[----:B------:R-:W-:Y:S02]  /*82d0*/  UISETP.GT.U32.AND UP0, UPT, UR37, 0x7, UPT ;  /* 0x000000072500788c */ /* 0x000fe4000bf04070 */
[----:B------:R-:W-:Y:S02]  /*82e0*/  ULOP3.LUT UR4, UR4, 0x1, URZ, 0xc0, !UPT ;  /* 0x0000000104047892 */ /* 0x000fe4000f8ec03f */
[----:B------:R-:W-:Y:S02]  /*82f0*/  UISETP.LT.U32.AND UP1, UPT, UR5, 0x8, UP0 ;  /* 0x000000080500788c */ /* 0x000fe40008721070 */
[----:B------:R-:W-:Y:S02]  /*8300*/  UISETP.NE.U32.AND UP2, UPT, UR4, 0x1, UPT ;  /* 0x000000010400788c */ /* 0x000fe4000bf45070 */
[----:B------:R-:W-:-:S02]  /*8310*/  ULOP3.LUT UR37, UR37, 0x7, URZ, 0xc0, !UPT ;  /* 0x0000000725257892 */ /* 0x000fc4000f8ec03f */
[----:B------:R-:W-:Y:S02]  /*8320*/  UISETP.GT.U32.AND UP0, UPT, UR5, 0x7, !UP2 ;  /* 0x000000070500788c */ /* 0x000fe4000d704070 */
[----:B------:R-:W-:Y:S02]  /*8330*/  USEL UR5, URZ, 0x1, !UP1 ;  /* 0x000000013f057887 */ /* 0x000fe4000c800000 */
[----:B------:R-:W-:-:S04]  /*8340*/  USEL UR4, URZ, 0x1, !UP0 ;  /* 0x000000013f047887 */ /* 0x000fc8000c000000 */
[----:B------:R-:W-:Y:S01]  /*8350*/  ULOP3.LUT UR38, UR4, UR38, UR5, 0x96, !UPT ;  /* 0x0000002604267292 */ /* 0x000fe2000f8e9605 */
[----:B------:R-:W-:Y:S11]  /*8360*/  @P0 BRA `(.L_x_110) ;  /* 0xffffffb000e00947 */ /* 0x000ff6000383ffff */
[----:B------:R-:W-:-:S04]  /*8370*/  DEPBAR.LE SB0, 0x0 ;  /* 0x000080000000791a */ /* 0x000fc80000000000 */
[----:B------:R-:W-:Y:S05]  /*8380*/  @!P1 BRA `(.L_x_111) ;  /* 0x0000000000049947 */ /* 0x000fea0003800000 */
[----:B------:R-:W-:Y:S01]  /*8390*/  BPT.TRAP 0x1 ;  /* 0x000000040000795c */ /* 0x000fe20000300000 */
.L_x_111:
[----:B------:R-:W-:-:S04]  /*83a0*/  ULEA UR47, UR56, UR47, 0x3 ;  /* 0x0000002f382f7291 */ /* 0x000fc8000f8e183f */
[----:B------:R-:W-:-:S04]  /*83b0*/  UIADD3 UR47, UR47, 0x38520, URZ ;  /* 0x000385202f2f7890 */ /* 0x000fc8000fffe03f */
[----:B------:R-:W-:-:S09]  /*83c0*/  UPRMT UR47, UR43, 0x654, UR47 ;  /* 0x000006542b2f7896 */ /* 0x000fd2000800002f */
[----:B-----5:R-:W-:Y:S01]  /*83d0*/  SYNCS.ARRIVE.TRANS64.RED.A1T0 RZ, [UR47], RZ ;  /* 0x000000ffffff79a7 */ /* 0x020fe2000810042f */
[----:B------:R-:W-:Y:S05]  /*83e0*/  EXIT ;  /* 0x000000000000794d */ /* 0x000fea0003800000 */
.L_x_20:
[----:B------:R-:W-:-:S08]  /*83f0*/  NOP ;  /* 0x0000000000007918 */ /* 0x000fd00000000000 */
[----:B----45:R-:W1:-:S00]  /*8400*/  USETMAXREG.DEALLOC.CTAPOOL 0x28 ;  /* 0x00000028000079c8 */ /* 0x030e4000080e0500 */
[----:B------:R-:W-:-:S06]  /*8410*/  UISETP.NE.AND UP1, UPT, UR55, 0x3, UPT ;  /* 0x000000033700788c */ /* 0x000fcc000bf25270 */
[----:B------:R-:W-:-:S13]  /*8420*/  PLOP3.LUT P1, PT, PT, PT, UP1, 0x80, 0x0 ;  /* 0x000000000000781c */ /* 0x000fda0003f2f018 */
[----:B-1----:R-:W-:Y:S05]  /*8430*/  @!P1 BRA `(.L_x_112) ;  /* 0x0000003c00089947 */ /* 0x002fea0003800000 */
[----:B------:R-:W-:-:S13]  /*8440*/  ISETP.NE.AND P0, PT, RZ, UR55, PT ;  /* 0x00000037ff007c0c */ /* 0x000fda000bf05270 */
[----:B------:R-:W-:Y:S05]  /*8450*/  @!P0 BRA `(.L_x_113) ;  /* 0x0000001c00a48947 */ /* 0x000fea0003800000 */
[----:B------:R-:W-:-:S06]  /*8460*/  UISETP.NE.AND UP0, UPT, UR55, 0x2, UPT ;  /* 0x000000023700788c */ /* 0x000fcc000bf05270 */
[----:B------:R-:W-:-:S13]  /*8470*/  PLOP3.LUT P0, PT, PT, PT, UP0, 0x80, 0x0 ;  /* 0x000000000000781c */ /* 0x000fda0003f0f008 */
[----:B--2---:R-:W-:Y:S05]  /*8480*/  @P0 EXIT ;  /* 0x000000000000094d */ /* 0x004fea0003800000 */
[----:B------:R-:W1:Y:S01]  /*8490*/  S2UR UR4, SR_CTAID.Y ;  /* 0x00000000000479c3 */ /* 0x000e620000002600 */
[----:B------:R-:W-:Y:S01]  /*84a0*/  ELECT P0, URZ, PT ;  /* 0x00000000003f782f */ /* 0x000fe20003800000 */
[----:B------:R-:W-:Y:S01]  /*84b0*/  BSSY B0, `(.L_x_114) ;  /* 0x000001d000007945 */ /* 0x000fe20003800000 */
[----:B-1----:R-:W-:-:S11]  /*84c0*/  UIMAD UR4, UR4, UR41, UR40 ;  /* 0x00000029040472a4 */ /* 0x002fd6000f8e0228 */
[----:B------:R-:W-:Y:S05]  /*84d0*/  @!P0 BRA `(.L_x_115) ;  /* 0x0000000000688947 */ /* 0x000fea0003800000 */
[----:B------:R-:W1:Y:S01]  /*84e0*/  LDC.64 R4, c[0x0][0x600] ;  /* 0x00018000ff047b82 */ /* 0x000e620000000a00 */
[----:B------:R-:W-:Y:S02]  /*84f0*/  UMOV UR5, 0x400 ;  /* 0x0000040000057882 */ /* 0x000fe40000000000 */
[----:B------:R-:W-:-:S05]  /*8500*/  ULEA UR5, UR42, UR5, 0x18 ;  /* 0x000000052a057291 */ /* 0x000fca000f8ec03f */
[----:B------:R-:W1:Y:S08]  /*8510*/  LDC.64 R6, c[0x0][0x608] ;  /* 0x00018200ff067b82 */ /* 0x000e700000000a00 */
[----:B------:R-:W2:Y:S08]  /*8520*/  LDC.64 R32, c[0x0][0x610] ;  /* 0x00018400ff207b82 */ /* 0x000eb00000000a00 */
[----:B------:R-:W2:Y:S01]  /*8530*/  LDC.64 R34, c[0x0][0x618] ;  /* 0x00018600ff227b82 */ /* 0x000ea20000000a00 */
[----:B-1----:R1:W-:Y:S07]  /*8540*/  STS.128 [UR5+0x38700], R4 ;  /* 0x03870004ff007988 */ /* 0x0023ee0008000c05 */
[----:B------:R-:W3:Y:S08]  /*8550*/  LDC.64 R28, c[0x0][0x620] ;  /* 0x00018800ff1c7b82 */ /* 0x000ef00000000a00 */
[----:B------:R-:W3:Y:S01]  /*8560*/  LDC.64 R30, c[0x0][0x628] ;  /* 0x00018a00ff1e7b82 */ /* 0x000ee20000000a00 */
[----:B--2---:R2:W-:Y:S07]  /*8570*/  STS.128 [UR5+0x38710], R32 ;  /* 0x03871020ff007988 */ /* 0x0045ee0008000c05 */
[----:B------:R-:W4:Y:S08]  /*8580*/  LDC.64 R24, c[0x0][0x630] ;  /* 0x00018c00ff187b82 */ /* 0x000f300000000a00 */
[----:B------:R-:W4:Y:S08]  /*8590*/  LDC.64 R26, c[0x0][0x638] ;  /* 0x00018e00ff1a7b82 */ /* 0x000f300000000a00 */
[----:B------:R-:W5:Y:S01]  /*85a0*/  LDC.64 R20, c[0x0][0x640] ;  /* 0x00019000ff147b82 */ /* 0x000f620000000a00 */
[----:B---3--:R2:W-:Y:S07]  /*85b0*/  STS.128 [UR5+0x38720], R28 ;  /* 0x0387201cff007988 */ /* 0x0085ee0008000c05 */
[----:B------:R-:W5:Y:S08]  /*85c0*/  LDC.64 R22, c[0x0][0x648] ;  /* 0x00019200ff167b82 */ /* 0x000f700000000a00 */
[----:B------:R-:W3:Y:S01]  /*85d0*/  LDC.64 R12, c[0x0][0x650] ;  /* 0x00019400ff0c7b82 */ /* 0x000ee20000000a00 */
[----:B----4-:R2:W-:Y:S07]  /*85e0*/  STS.128 [UR5+0x38730], R24 ;  /* 0x03873018ff007988 */ /* 0x0105ee0008000c05 */
[----:B------:R-:W3:Y:S08]  /*85f0*/  LDC.64 R14, c[0x0][0x658] ;  /* 0x00019600ff0e7b82 */ /* 0x000ef00000000a00 */
[----:B------:R-:W4:Y:S01]  /*8600*/  LDC.64 R8, c[0x0][0x660] ;  /* 0x00019800ff087b82 */ /* 0x000f220000000a00 */
[----:B-----5:R2:W-:Y:S07]  /*8610*/  STS.128 [UR5+0x38740], R20 ;  /* 0x03874014ff007988 */ /* 0x0205ee0008000c05 */
[----:B------:R-:W4:Y:S08]  /*8620*/  LDC.64 R10, c[0x0][0x668] ;  /* 0x00019a00ff0a7b82 */ /* 0x000f300000000a00 */
[----:B-1----:R-:W1:Y:S01]  /*8630*/  LDC.64 R4, c[0x0][0x670] ;  /* 0x00019c00ff047b82 */ /* 0x002e620000000a00 */
[----:B---3--:R2:W-:Y:S07]  /*8640*/  STS.128 [UR5+0x38750], R12 ;  /* 0x0387500cff007988 */ /* 0x0085ee0008000c05 */
[----:B------:R-:W1:Y:S01]  /*8650*/  LDC.64 R6, c[0x0][0x678] ;  /* 0x00019e00ff067b82 */ /* 0x000e620000000a00 */
[----:B----4-:R2:W-:Y:S04]  /*8660*/  STS.128 [UR5+0x38760], R8 ;  /* 0x03876008ff007988 */ /* 0x0105e80008000c05 */
[----:B-1----:R2:W-:Y:S02]  /*8670*/  STS.128 [UR5+0x38770], R4 ;  /* 0x03877004ff007988 */ /* 0x0025e40008000c05 */
.L_x_115:
[----:B------:R-:W-:Y:S05]  /*8680*/  BSYNC B0 ;  /* 0x0000000000007941 */ /* 0x000fea0003800000 */
.L_x_114:
[----:B------:R-:W-:Y:S01]  /*8690*/  ELECT P0, URZ, PT ;  /* 0x00000000003f782f */ /* 0x000fe20003800000 */
[----:B------:R-:W-:Y:S01]  /*86a0*/  NOP ;  /* 0x0000000000007918 */ /* 0x000fe20000000000 */
[----:B------:R-:W-:Y:S01]  /*86b0*/  ULDC UR5, c[0x0][0x884] ;  /* 0x0002210000057ab9 */ /* 0x000fe20000000800 */
[----:B------:R-:W-:Y:S01]  /*86c0*/  ULDC.64 UR38, c[0x0][0x800] ;  /* 0x0002000000267ab9 */ /* 0x000fe20000000a00 */
[----:B------:R-:W-:Y:S01]  /*86d0*/  ULEA UR4, UR5, UR4, 0x1 ;  /* 0x0000000405047291 */ /* 0x000fe2000f8e083f */
[----:B------:R-:W-:Y:S03]  /*86e0*/  BSSY B0, `(.L_x_116) ;  /* 0x0000033000007945 */ /* 0x000fe60003800000 */
[----:B------:R-:W-:-:S05]  /*86f0*/  UIMAD.WIDE UR38, UR4, 0x80, UR38 ;  /* 0x00000080042678a5 */ /* 0x000fca000f8e0226 */
[----:B------:R-:W-:Y:S07]  /*8700*/  @!P0 BRA `(.L_x_117) ;  /* 0x0000000000c08947 */ /* 0x000fee0003800000 */
[----:B------:R-:W-:Y:S01]  /*8710*/  ULDC.64 UR4, c[0x0][0x808] ;  /* 0x0002020000047ab9 */ /* 0x000fe20000000a00 */
[----:B------:R-:W-:Y:S01]  /*8720*/  ULDC.64 UR6, c[0x0][0x810] ;  /* 0x0002040000067ab9 */ /* 0x000fe20000000a00 */
[----:B------:R-:W-:Y:S02]  /*8730*/  ISETP.NE.U32.AND P0, PT, RZ, UR4, PT ;  /* 0x00000004ff007c0c */ /* 0x000fe4000bf05070 */
[----:B------:R-:W-:Y:S02]  /*8740*/  ISETP.NE.U32.AND P1, PT, RZ, UR6, PT ;  /* 0x00000006ff007c0c */ /* 0x000fe4000bf25070 */
[----:B------:R-:W-:Y:S02]  /*8750*/  ISETP.NE.AND.EX P0, PT, RZ, UR5, PT, P0 ;  /* 0x00000005ff007c0c */ /* 0x000fe4000bf05300 */
[----:B------:R-:W-:-:S11]  /*8760*/  ISETP.NE.AND.EX P1, PT, RZ, UR7, PT, P1 ;  /* 0x00000007ff007c0c */ /* 0x000fd6000bf25310 */
[----:B------:R-:W-:Y:S05]  /*8770*/  @!P0 BRA `(.L_x_118) ;  /* 0x0000000000188947 */ /* 0x000fea0003800000 */
[----:B--2---:R-:W-:-:S04]  /*8780*/  LEA R4, P0, R18, UR4, 0x3 ;  /* 0x0000000412047c11 */ /* 0x004fc8000f8018ff */
[----:B------:R-:W-:-:S06]  /*8790*/  LEA.HI.X R5, R18, UR5, R3, 0x3, P0 ;  /* 0x0000000512057c11 */ /* 0x000fcc00080f1c03 */
[----:B------:R-:W2:Y:S01]  /*87a0*/  LDG.E.64 R4, desc[UR58][R4.64] ;  /* 0x0000003a04047981 */ /* 0x000ea2000c1e1b00 */
[----:B------:R-:W-:Y:S02]  /*87b0*/  UMOV UR4, 0x400 ;  /* 0x0000040000047882 */ /* 0x000fe40000000000 */
[----:B------:R-:W-:-:S09]  /*87c0*/  ULEA UR4, UR42, UR4, 0x18 ;  /* 0x000000042a047291 */ /* 0x000fd2000f8ec03f */
[----:B--2---:R1:W-:Y:S03]  /*87d0*/  STS.64 [UR4+0x38700], R4 ;  /* 0x03870004ff007988 */ /* 0x0043e60008000a04 */
.L_x_118:
[----:B------:R-:W-:Y:S05]  /*87e0*/  @!P1 BRA `(.L_x_117) ;  /* 0x0000000000889947 */ /* 0x000fea0003800000 */
[----:B-12---:R-:W-:-:S04]  /*87f0*/  LEA R4, P0, R18, UR6, 0x3 ;  /* 0x0000000612047c11 */ /* 0x006fc8000f8018ff */
[----:B------:R-:W-:-:S06]  /*8800*/  LEA.HI.X R5, R18, UR7, R3, 0x3, P0 ;  /* 0x0000000712057c11 */ /* 0x000fcc00080f1c03 */
[----:B------:R-:W2:Y:S01]  /*8810*/  LDG.E.64 R4, desc[UR58][R4.64] ;  /* 0x0000003a04047981 */ /* 0x000ea2000c1e1b00 */
[----:B------:R-:W-:Y:S02]  /*8820*/  UMOV UR4, 0x400 ;  /* 0x0000040000047882 */ /* 0x000fe40000000000 */
[----:B------:R-:W-:-:S04]  /*8830*/  ULEA UR4, UR42, UR4, 0x18 ;  /* 0x000000042a047291 */ /* 0x000fc8000f8ec03f */
[----:B------:R-:W-:-:S05]  /*8840*/  UIADD3 UR5, UR4, 0x38700, URZ ;  /* 0x0003870004057890 */ /* 0x000fca000fffe03f */
[----:B------:R-:W1:Y:S01]  /*8850*/  LDS R3, [UR4+0x3871c] ;  /* 0x03871c04ff037984 */ /* 0x000e620008000800 */
[----:B------:R-:W-:-:S03]  /*8860*/  IMAD.U32 R8, RZ, RZ, UR5 ;  /* 0x00000005ff087e24 */ /* 0x000fc6000f8e00ff */
[----:B------:R-:W-:Y:S02]  /*8870*/  STS [UR4+0x38730], RZ ;  /* 0x038730ffff007988 */ /* 0x000fe40008000804 */
[----:B------:R-:W-:-:S05]  /*8880*/  SHF.R.U64 R8, R8, 0x4, RZ ;  /* 0x0000000408087819 */ /* 0x000fca00000012ff */
[----:B------:R-:W-:Y:S04]  /*8890*/  STS [UR4+0x38710], R8 ;  /* 0x03871008ff007988 */ /* 0x000fe80008000804 */
[----:B------:R-:W-:Y:S01]  /*88a0*/  STS [UR4+0x38714], R8 ;  /* 0x03871408ff007988 */ /* 0x000fe20008000804 */
[----:B--2---:R-:W-:Y:S01]  /*88b0*/  SHF.L.U64.HI R11, R4, 0x1, R5 ;  /* 0x00000001040b7819 */ /* 0x004fe20000010205 */
[----:B------:R-:W-:-:S03]  /*88c0*/  VIADD R5, R0, 0xffffffff ;  /* 0xffffffff00057836 */ /* 0x000fc60000000000 */
[----:B------:R-:W-:-:S04]  /*88d0*/  LOP3.LUT R11, R11, 0x1fffffff, RZ, 0xc0, !PT ;  /* 0x1fffffff0b0b7812 */ /* 0x000fc800078ec0ff */
[----:B------:R-:W-:-:S04]  /*88e0*/  SHF.R.U32.HI R6, RZ, 0x4, R11 ;  /* 0x00000004ff067819 */ /* 0x000fc8000001160b */
[----:B-1----:R-:W-:-:S05]  /*88f0*/  LOP3.LUT R3, R3, 0xf, R6, 0xb8, !PT ;  /* 0x0000000f03037812 */ /* 0x002fca00078eb806 */
[----:B------:R1:W-:Y:S04]  /*8900*/  STS [UR4+0x3871c], R3 ;  /* 0x03871c03ff007988 */ /* 0x0003e80008000804 */
[----:B------:R-:W2:Y:S01]  /*8910*/  LDS R6, [UR4+0x3871c] ;  /* 0x03871c04ff067984 */ /* 0x000ea20008000800 */
[----:B-1----:R-:W-:Y:S02]  /*8920*/  IMAD.SHL.U32 R3, R4, 0x2, RZ ;  /* 0x0000000204037824 */ /* 0x002fe400078e00ff */
[----:B------:R-:W-:-:S03]  /*8930*/  VIADD R4, R2, 0xffffffff ;  /* 0xffffffff02047836 */ /* 0x000fc60000000000 */
[----:B------:R-:W-:-:S04]  /*8940*/  LOP3.LUT R2, R3, 0xfffffffe, RZ, 0xc0, !PT ;  /* 0xfffffffe03027812 */ /* 0x000fc800078ec0ff */
[----:B------:R-:W-:-:S05]  /*8950*/  SHF.R.U64 R2, R2, 0x4, R11 ;  /* 0x0000000402027819 */ /* 0x000fca000000120b */
[----:B------:R-:W-:Y:S01]  /*8960*/  STS [UR4+0x3870c], R2 ;  /* 0x03870c02ff007988 */ /* 0x000fe20008000804 */
[----:B--2---:R-:W-:-:S05]  /*8970*/  LOP3.LUT R6, R6, 0xf0, RZ, 0xb8, !PT ;  /* 0x000000f006067812 */ /* 0x004fca00078eb8ff */
[----:B------:R1:W-:Y:S04]  /*8980*/  STS [UR4+0x3871c], R6 ;  /* 0x03871c06ff007988 */ /* 0x0003e80008000804 */
[----:B------:R-:W2:Y:S01]  /*8990*/  LDS R9, [UR4+0x3871c] ;  /* 0x03871c04ff097984 */ /* 0x000ea20008000800 */
[----:B-1----:R-:W-:-:S05]  /*89a0*/  CS2R R6, SRZ ;  /* 0x0000000000067805 */ /* 0x002fca000001ff00 */
[----:B------:R-:W-:Y:S01]  /*89b0*/  STS.128 [UR4+0x38720], R4 ;  /* 0x03872004ff007988 */ /* 0x000fe20008000c04 */
[----:B--2---:R-:W-:-:S05]  /*89c0*/  LOP3.LUT R9, R9, 0xf00, RZ, 0xb8, !PT ;  /* 0x00000f0009097812 */ /* 0x004fca00078eb8ff */
[----:B------:R-:W-:Y:S04]  /*89d0*/  STS.64 [UR4+0x38718], R8 ;  /* 0x03871808ff007988 */ /* 0x000fe80008000a04 */
[----:B------:R-:W1:Y:S02]  /*89e0*/  LDS R10, [UR4+0x3871c] ;  /* 0x03871c04ff0a7984 */ /* 0x000e640008000800 */
[----:B-1----:R-:W-:-:S05]  /*89f0*/  LOP3.LUT R0, R10, 0xf000, RZ, 0xb8, !PT ;  /* 0x0000f0000a007812 */ /* 0x002fca00078eb8ff */
[----:B------:R3:W-:Y:S02]  /*8a00*/  STS [UR4+0x3871c], R0 ;  /* 0x03871c00ff007988 */ /* 0x0007e40008000804 */
.L_x_117:
[----:B------:R-:W-:Y:S05]  /*8a10*/  BSYNC B0 ;  /* 0x0000000000007941 */ /* 0x000fea0003800000 */
.L_x_116:
[----:B---3--:R-:W3:Y:S01]  /*8a20*/  S2R R0, SR_LANEID ;  /* 0x0000000000007919 */ /* 0x008ee20000000000 */
[----:B------:R-:W-:Y:S01]  /*8a30*/  ELECT P0, URZ, PT ;  /* 0x00000000003f782f */ /* 0x000fe20003800000 */
[----:B------:R-:W-:Y:S01]  /*8a40*/  NOP ;  /* 0x0000000000007918 */ /* 0x000fe20000000000 */
[----:B------:R-:W-:Y:S01]  /*8a50*/  UMOV UR34, URZ ;  /* 0x0000003f00227c82 */ /* 0x000fe20008000000 */
[----:B------:R-:W-:Y:S10]  /*8a60*/  BSSY B0, `(.L_x_119) ;  /* 0x0000004000007945 */ /* 0x000ff40003800000 */
[----:B------:R-:W-:Y:S05]  /*8a70*/  @!P0 BRA `(.L_x_120) ;  /* 0x0000000000088947 */ /* 0x000fea0003800000 */
[----:B------:R0:W-:Y:S01]  /*8a80*/  UTMACMDFLUSH ;  /* 0x00000000000079b7 */ /* 0x0001e20000000000 */
[----:B------:R-:W-:-:S04]  /*8a90*/  DEPBAR.LE SB0, 0x0 ;  /* 0x000080000000791a */ /* 0x000fc80000000000 */
.L_x_120:
[----:B------:R-:W-:Y:S05]  /*8aa0*/  BSYNC B0 ;  /* 0x0000000000007941 */ /* 0x000fea0003800000 */
.L_x_119:
[----:B------:R-:W-:Y:S01]  /*8ab0*/  UMOV UR31, 0x400 ;  /* 0x00000400001f7882 */ /* 0x000fe20000000000 */
[----:B-123--:R-:W-:Y:S01]  /*8ac0*/  IMAD.SHL.U32 R4, R0, 0x4, RZ ;  /* 0x0000000400047824 */ /* 0x00efe200078e00ff */
[----:B------:R-:W-:-:S04]  /*8ad0*/  ULEA UR31, UR42, UR31, 0x18 ;  /* 0x0000001f2a1f7291 */ /* 0x000fc8000f8ec03f */
[----:B------:R-:W-:Y:S01]  /*8ae0*/  UIADD3 UR30, UR31, 0x38700, URZ ;  /* 0x000387001f1e7890 */ /* 0x000fe2000fffe03f */
[----:B------:R-:W-:Y:S01]  /*8af0*/  IADD3 R2, P0, R4, UR38, RZ ;  /* 0x0000002604027c10 */ /* 0x000fe2000ff1e0ff */
[----:B------:R-:W-:-:S04]  /*8b00*/  IMAD.MOV.U32 R0, RZ, RZ, RZ ;  /* 0x000000ffff007224 */ /* 0x000fc800078e00ff */
[----:B------:R-:W-:-:S03]  /*8b10*/  IMAD.X R3, RZ, RZ, UR39, P0 ;  /* 0x00000027ff037e24 */ /* 0x000fc600080e06ff */
[----:B------:R-:W1:Y:S01]  /*8b20*/  LDS R5, [R4+UR30] ;  /* 0x0000001e04057984 */ /* 0x000e620008000800 */
[----:B------:R-:W-:-:S03]  /*8b30*/  SHF.L.U32 R0, R0, 0x1f, RZ ;  /* 0x0000001f00007819 */ /* 0x000fc600000006ff */
[----:B-1----:R1:W2:Y:S02]  /*8b40*/  ATOMG.E.EXCH.STRONG.GPU PT, RZ, [R2], R5 ;  /* 0x0000000502ff73a8 */ /* 0x0022a400041ee100 */
[----:B--2---:R-:W2:Y:S01]  /*8b50*/  SYNCS.PHASECHK.TRANS64.TRYWAIT P0, [UR31+0x38548], R0 ;  /* 0x03854800ff0075a7 */ /* 0x004ea2000800015f */
[----:B------:R-:W-:Y:S02]  /*8b60*/  ULOP3.LUT UR29, UR54, 0x1, URZ, 0xfc, !UPT ;  /* 0x00000001361d7892 */ /* 0x000fe4000f8efc3f */
[----:B------:R-:W-:Y:S01]  /*8b70*/  ULOP3.LUT UR33, UR52, 0x2, URZ, 0xfc, !UPT ;  /* 0x0000000234217892 */ /* 0x000fe2000f8efc3f */
[----:B-12---:R-:W-:Y:S11]  /*8b80*/  @!P0 BRA `(.L_x_121) ;  /* 0x0000005c00208947 */ /* 0x006ff60003800000 */
.L_x_280:
[----:B------:R-:W-:Y:S01]  /*8b90*/  IMAD.MOV.U32 R2, RZ, RZ, 0x1 ;  /* 0x00000001ff027424 */ /* 0x000fe200078e00ff */
[----:B------:R-:W-:Y:S01]  /*8ba0*/  MOV R12, RZ ;  /* 0x000000ff000c7202 */ /* 0x000fe20000000f00 */
[----:B------:R-:W-:Y:S01]  /*8bb0*/  ULDC UR28, c[0x0][0x598] ;  /* 0x00016600001c7ab9 */ /* 0x000fe20000000800 */
[----:B------:R-:W-:Y:S01]  /*8bc0*/  ULDC UR32, c[0x0][0x580] ;  /* 0x0001600000207ab9 */ /* 0x000fe20000000800 */
[----:B------:R-:W-:Y:S01]  /*8bd0*/  ULDC.64 UR4, c[0x0][0x590] ;  /* 0x0001640000047ab9 */ /* 0x000fe20000000a00 */
[----:B------:R-:W-:-:S05]  /*8be0*/  ULDC.64 UR6, c[0x0][0x588] ;  /* 0x0001620000067ab9 */ /* 0x000fca0000000a00 */
.L_x_182:
[----:B------:R-:W-:-:S06]  /*8bf0*/  UISETP.NE.AND UP0, UPT, UR29, 0x3, UPT ;  /* 0x000000031d00788c */ /* 0x000fcc000bf05270 */
[----:B------:R-:W-:-:S13]  /*8c00*/  PLOP3.LUT P1, PT, PT, PT, UP0, 0x80, 0x0 ;  /* 0x000000000000781c */ /* 0x000fda0003f2f008 */
[----:B---345:R-:W-:Y:S05]  /*8c10*/  @!P1 BRA `(.L_x_122) ;  /* 0x0000000000049947 */ /* 0x038fea0003800000 */
[----:B------:R-:W-:Y:S01]  /*8c20*/  BPT.TRAP 0x1 ;  /* 0x000000040000795c */ /* 0x000fe20000300000 */
.L_x_122:
[----:B------:R-:W-:Y:S01]  /*8c30*/  ULEA UR8, UR34, UR31, 0x3 ;  /* 0x0000001f22087291 */ /* 0x000fe2000f8e183f */
[----:B-1----:R-:W-:-:S08]  /*8c40*/  SHF.L.U32 R0, R12, 0x1f, RZ ;  /* 0x0000001f0c007819 */ /* 0x002fd000000006ff */
[----:B------:R-:W1:Y:S02]  /*8c50*/  SYNCS.PHASECHK.TRANS64.TRYWAIT P0, [UR8+0x38400], R0 ;  /* 0x03840000ff0075a7 */ /* 0x000e640008000148 */
[----:B-1----:R-:W-:Y:S05]  /*8c60*/  @!P0 BRA `(.L_x_123) ;  /* 0x0000005c00008947 */ /* 0x002fea0003800000 */
.L_x_281:
[----:B------:R-:W-:-:S09]  /*8c70*/  ULEA UR9, UR34, UR31, 0x4 ;  /* 0x0000001f22097291 */ /* 0x000fd2000f8e203f */
[----:B------:R-:W2:Y:S01]  /*8c80*/  LDS.128 R4, [UR9+0x38550] ;  /* 0x03855009ff047984 */ /* 0x000ea20008000c00 */
[----:B------:R-:W-:Y:S01]  /*8c90*/  @!PT LDS RZ, [RZ] ;  /* 0x00000000fffff984 */ /* 0x000fe20000000800 */
[----:B------:R-:W-:Y:S01]  /*8ca0*/  @!PT LDS RZ, [RZ] ;  /* 0x00000000fffff984 */ /* 0x000fe20000000800 */
[----:B------:R-:W-:Y:S01]  /*8cb0*/  @!PT LDS RZ, [RZ] ;  /* 0x00000000fffff984 */ /* 0x000fe20000000800 */
[----:B------:R-:W-:Y:S01]  /*8cc0*/  @!PT LDS RZ, [RZ] ;  /* 0x00000000fffff984 */ /* 0x000fe20000000800 */
[----:B------:R3:W-:Y:S06]  /*8cd0*/  MEMBAR.ALL.CTA ;  /* 0x0000000000007992 */ /* 0x0007ec0000008000 */
[----:B---3--:R-:W3:Y:S01]  /*8ce0*/  FENCE.VIEW.ASYNC.S ;  /* 0x00000000000073c6 */ /* 0x008ee20000000000 */
[----:B------:R-:W-:Y:S05]  /*8cf0*/  @!P1 BRA `(.L_x_124) ;  /* 0x0000000000049947 */ /* 0x000fea0003800000 */
[----:B------:R-:W-:Y:S01]  /*8d00*/  BPT.TRAP 0x1 ;  /* 0x000000040000795c */ /* 0x000fe20000300000 */
.L_x_124:
[----:B------:R-:W-:Y:S01]  /*8d10*/  UIADD3 UR8, UR8, 0x38440, URZ ;  /* 0x0003844008087890 */ /* 0x000fe2000fffe03f */
[----:B------:R-:W-:Y:S02]  /*8d20*/  R2UR UR18, R16 ;  /* 0x00000000101272ca */ /* 0x000fe400000e0000 */
[----:B------:R-:W-:Y:S01]  /*8d30*/  R2UR UR19, R17 ;  /* 0x00000000111372ca */ /* 0x000fe200000e0000 */
[----:B------:R-:W-:Y:S01]  /*8d40*/  UPRMT UR8, UR42, 0x654, UR8 ;  /* 0x000006542a087896 */ /* 0x000fe20008000008 */
[----:B------:R-:W-:Y:S02]  /*8d50*/  LOP3.LUT P1, RZ, R2, 0xff, RZ, 0xc0, !PT ;  /* 0x000000ff02ff7812 */ /* 0x000fe4000782c0ff */
[----:B------:R-:W-:-:S04]  /*8d60*/  ISETP.NE.U32.AND P0, PT, RZ, UR4, PT ;  /* 0x00000004ff007c0c */ /* 0x000fc8000bf05070 */
[----:B------:R-:W-:Y:S02]  /*8d70*/  ISETP.NE.AND.EX P0, PT, RZ, UR5, PT, P0 ;  /* 0x00000005ff007c0c */ /* 0x000fe4000bf05300 */
[----:B---3--:R-:W-:Y:S01]  /*8d80*/  SYNCS.ARRIVE.TRANS64.RED.A1T0 RZ, [UR8], RZ ;  /* 0x000000ffffff79a7 */ /* 0x008fe20008100408 */
[----:B------:R-:W-:Y:S02]  /*8d90*/  USHF.L.U32 UR18, UR18, 0x8, URZ ;  /* 0x0000000812127899 */ /* 0x000fe4000800063f */
[----:B------:R-:W-:Y:S02]  /*8da0*/  USHF.L.U32 UR19, UR19, 0x7, URZ ;  /* 0x0000000713137899 */ /* 0x000fe4000800063f */
[----:B------:R-:W-:Y:S10]  /*8db0*/  @!P1 BRA `(.L_x_125) ;  /* 0x00000000000c9947 */ /* 0x000ff40003800000 */
[----:B------:R-:W-:-:S04]  /*8dc0*/  DEPBAR {5,4,3,2,1,0} ;  /* 0x0000003f0000791a */ /* 0x000fc80000000000 */
[----:B------:R3:W-:Y:S02]  /*8dd0*/  UTMACCTL.IV [UR38] ;  /* 0x00000000260079b9 */ /* 0x0007e40008000000 */
[----:B---3--:R-:W-:Y:S01]  /*8de0*/  NOP ;  /* 0x0000000000007918 */ /* 0x008fe20000000000 */
.L_x_125:
[----:B------:R-:W-:Y:S05]  /*8df0*/  @!P0 BRA `(.L_x_126) ;  /* 0x0000000000188947 */ /* 0x000fea0003800000 */
[----:B-1----:R-:W1:Y:S02]  /*8e00*/  LDC.64 R2, c[0x0][0x590] ;  /* 0x00016400ff027b82 */ /* 0x002e640000000a00 */
[----:B-1----:R-:W-:-:S06]  /*8e10*/  IMAD.WIDE R2, R18, 0x8, R2 ;  /* 0x0000000812027825 */ /* 0x002fcc00078e0202 */
[----:B------:R-:W3:Y:S04]  /*8e20*/  LDG.E.64 R2, desc[UR58][R2.64] ;  /* 0x0000003a02027981 */ /* 0x000ee8000c1e1b00 */
[----:B---3--:R-:W3:Y:S02]  /*8e30*/  LD.E R0, desc[UR58][R2.64] ;  /* 0x0000003a02007980 */ /* 0x008ee4000c101900 */
[----:B---3--:R-:W-:Y:S01]  /*8e40*/  FSETP.NEU.AND P0, PT, R0, RZ, PT ;  /* 0x000000ff0000720b */ /* 0x008fe20003f0d000 */
[----:B------:R-:W-:-:S12]  /*8e50*/  BRA `(.L_x_127) ;  /* 0x0000000000247947 */ /* 0x000fd80003800000 */
.L_x_126:
[----:B------:R-:W-:Y:S02]  /*8e60*/  ISETP.NE.U32.AND P1, PT, RZ, UR6, PT ;  /* 0x00000006ff007c0c */ /* 0x000fe4000bf25070 */
[----:B------:R-:W-:Y:S02]  /*8e70*/  FSETP.NEU.AND P0, PT, RZ, UR32, PT ;  /* 0x00000020ff007c0b */ /* 0x000fe4000bf0d000 */
[----:B------:R-:W-:-:S13]  /*8e80*/  ISETP.NE.AND.EX P1, PT, RZ, UR7, PT, P1 ;  /* 0x00000007ff007c0c */ /* 0x000fda000bf25310 */
[----:B------:R-:W-:Y:S05]  /*8e90*/  @!P1 BRA `(.L_x_127) ;  /* 0x0000000000149947 */ /* 0x000fea0003800000 */
[----:B-1----:R-:W1:Y:S01]  /*8ea0*/  LDC.64 R2, c[0x0][0x588] ;  /* 0x00016200ff027b82 */ /* 0x002e620000000a00 */
[----:B------:R-:W-:-:S04]  /*8eb0*/  IMAD R9, R18, UR28, RZ ;  /* 0x0000001c12097c24 */ /* 0x000fc8000f8e02ff */
[----:B-1----:R-:W-:-:S06]  /*8ec0*/  IMAD.WIDE R2, R9, 0x4, R2 ;  /* 0x0000000409027825 */ /* 0x002fcc00078e0202 */
[----:B------:R-:W3:Y:S02]  /*8ed0*/  LDG.E R2, desc[UR58][R2.64] ;  /* 0x0000003a02027981 */ /* 0x000ee4000c1e1900 */
[----:B---3--:R-:W-:-:S13]  /*8ee0*/  FSETP.NEU.AND P0, PT, R2, RZ, PT ;  /* 0x000000ff0200720b */ /* 0x008fda0003f0d000 */
.L_x_127:
[----:B------:R-:W-:Y:S01]  /*8ef0*/  UISETP.NE.AND UP0, UPT, UR33, 0x3, UPT ;  /* 0x000000032100788c */ /* 0x000fe2000bf05270 */
[----:B------:R-:W-:-:S05]  /*8f00*/  ELECT P1, URZ, PT ;  /* 0x00000000003f782f */ /* 0x000fca0003820000 */
[----:B------:R-:W-:Y:S02]  /*8f10*/  PLOP3.LUT P2, PT, PT, PT, UP0, 0x80, 0x0 ;  /* 0x000000000000781c */ /* 0x000fe40003f4f008 */
[----:B------:R-:W-:-:S11]  /*8f20*/  PLOP3.LUT P0, PT, P0, P1, PT, 0x2a, 0x0 ;  /* 0x000000000000781c */ /* 0x000fd60000702572 */
[----:B------:R-:W-:Y:S05]  /*8f30*/  @!P2 BRA `(.L_x_128) ;  /* 0x000000000004a947 */ /* 0x000fea0003800000 */
[----:B------:R-:W-:Y:S01]  /*8f40*/  BPT.TRAP 0x1 ;  /* 0x000000040000795c */ /* 0x000fe20000300000 */
.L_x_128:
[----:B-1----:R-:W-:-:S05]  /*8f50*/  IMAD.MOV.U32 R0, RZ, RZ, 0x1 ;  /* 0x00000001ff007424 */ /* 0x002fca00078e00ff */
[----:B------:R-:W-:-:S04]  /*8f60*/  SHF.L.U32 R0, R0, 0x1f, RZ ;  /* 0x0000001f00007819 */ /* 0x000fc800000006ff */
[----:B------:R-:W1:Y:S02]  /*8f70*/  SYNCS.PHASECHK.TRANS64.TRYWAIT P1, [UR31+0x38520], R0 ;  /* 0x03852000ff0075a7 */ /* 0x000e64000802015f */
[----:B-1----:R-:W-:Y:S05]  /*8f80*/  @!P1 BRA `(.L_x_129) ;  /* 0x0000005800509947 */ /* 0x002fea0003800000 */
.L_x_282:
[----:B------:R-:W-:Y:S04]  /*8f90*/  BSSY B0, `(.L_x_130) ;  /* 0x0000010000007945 */ /* 0x000fe80003800000 */
[----:B------:R-:W-:Y:S05]  /*8fa0*/  @P0 BRA `(.L_x_131) ;  /* 0x0000000000380947 */ /* 0x000fea0003800000 */
[----:B------:R-:W-:Y:S02]  /*8fb0*/  UIADD3 UR16, UR31, 0x30000, URZ ;  /* 0x000300001f107890 */ /* 0x000fe4000fffe03f */
[----:B------:R-:W-:Y:S02]  /*8fc0*/  UIADD3 UR17, UR31, 0x38500, URZ ;  /* 0x000385001f117890 */ /* 0x000fe4000fffe03f */
[----:B------:R-:W-:Y:S02]  /*8fd0*/  UIADD3 UR10, UR18, 0x40, URZ ;  /* 0x00000040120a7890 */ /* 0x000fe4000fffe03f */
[----:B------:R-:W-:Y:S01]  /*8fe0*/  UIADD3 UR8, UR31, 0x31000, URZ ;  /* 0x000310001f087890 */ /* 0x000fe2000fffe03f */
[----:B------:R-:W-:Y:S01]  /*8ff0*/  UMOV UR12, 0x0 ;  /* 0x00000000000c7882 */ /* 0x000fe20000000000 */
[----:B------:R-:W-:Y:S01]  /*9000*/  UMOV UR13, 0x10000000 ;  /* 0x10000000000d7882 */ /* 0x000fe20000000000 */
[----:B------:R-:W-:Y:S01]  /*9010*/  UMOV UR11, UR19 ;  /* 0x00000013000b7c82 */ /* 0x000fe20008000000 */
[----:B------:R-:W-:Y:S01]  /*9020*/  UMOV UR9, UR17 ;  /* 0x0000001100097c82 */ /* 0x000fe20008000000 */
[----:B------:R3:W-:Y:S04]  /*9030*/  UTMALDG.2D [UR16], [UR38], desc[UR12] ;  /* 0x00000c10260075b4 */ /* 0x0007e80008009000 */
[----:B------:R3:W-:Y:S02]  /*9040*/  UTMALDG.2D [UR8], [UR38], desc[UR12] ;  /* 0x00000c08260075b4 */ /* 0x0007e40008009000 */
[----:B---3--:R-:W-:Y:S05]  /*9050*/  @!P2 BRA `(.L_x_132) ;  /* 0x000000000004a947 */ /* 0x008fea0003800000 */
[----:B------:R-:W-:Y:S01]  /*9060*/  BPT.TRAP 0x1 ;  /* 0x000000040000795c */ /* 0x000fe20000300000 */
.L_x_132:
[----:B------:R-:W3:Y:S02]  /*9070*/  LDC R2, c[0x0][0x828] ;  /* 0x00020a00ff027b82 */ /* 0x000ee40000000800 */
[----:B---3--:R3:W-:Y:S02]  /*9080*/  SYNCS.ARRIVE.TRANS64.RED.A0TR RZ, [UR31+0x38500], R2 ;  /* 0x03850002ffff79a7 */ /* 0x0087e4000830041f */
.L_x_131:
[----:B------:R-:W-:Y:S05]  /*9090*/  BSYNC B0 ;  /* 0x0000000000007941 */ /* 0x000fea0003800000 */
.L_x_130:
[----:B------:R-:W-:Y:S05]  /*90a0*/  @!P2 BRA `(.L_x_133) ;  /* 0x000000000004a947 */ /* 0x000fea0003800000 */
[----:B------:R-:W-:Y:S01]  /*90b0*/  BPT.TRAP 0x1 ;  /* 0x000000040000795c */ /* 0x000fe20000300000 */
.L_x_133:
[----:B------:R-:W-:-:S04]  /*90c0*/  UIADD3 UR13, UR31, 0x38500, URZ ;  /* 0x000385001f0d7890 */ /* 0x000fc8000fffe03f */
[----:B------:R-:W-:-:S09]  /*90d0*/  UPRMT UR16, UR42, 0x654, UR13 ;  /* 0x000006542a107896 */ /* 0x000fd2000800000d */
[----:B------:R-:W-:Y:S01]  /*90e0*/  SYNCS.ARRIVE.TRANS64.RED.A1T0 RZ, [UR16], RZ ;  /* 0x000000ffffff79a7 */ /* 0x000fe20008100410 */
[----:B------:R-:W-:Y:S05]  /*90f0*/  @!P2 BRA `(.L_x_134) ;  /* 0x000000000004a947 */ /* 0x000fea0003800000 */
[----:B------:R-:W-:Y:S01]  /*9100*/  BPT.TRAP 0x1 ;  /* 0x000000040000795c */ /* 0x000fe20000300000 */
.L_x_134:
[----:B------:R-:W4:Y:S02]  /*9110*/  SYNCS.PHASECHK.TRANS64.TRYWAIT P1, [UR31+0x38528], R0 ;  /* 0x03852800ff0075a7 */ /* 0x000f24000802015f */
[----:B----4-:R-:W-:Y:S05]  /*9120*/  @!P1 BRA `(.L_x_135) ;  /* 0x0000005800009947 */ /* 0x010fea0003800000 */
.L_x_283:
[----:B------:R-:W-:Y:S04]  /*9130*/  BSSY B0, `(.L_x_136) ;  /* 0x0000012000007945 */ /* 0x000fe80003800000 */
[----:B------:R-:W-:Y:S05]  /*9140*/  @P0 BRA `(.L_x_137) ;  /* 0x0000000000400947 */ /* 0x000fea0003800000 */
[----:B------:R-:W-:Y:S02]  /*9150*/  UIADD3 UR10, UR18, 0x80, URZ ;  /* 0x00000080120a7890 */ /* 0x000fe4000fffe03f */
        /* <DEDUP_REMOVED lines=8> */
[----:B------:R-:W-:Y:S01]  /*91e0*/  UMOV UR21, UR9 ;  /* 0x0000000900157c82 */ /* 0x000fe20008000000 */
[----:B------:R4:W-:Y:S03]  /*91f0*/  UTMALDG.2D [UR8], [UR38], desc[UR14] ;  /* 0x00000e08260075b4 */ /* 0x0009e60008009000 */
[----:B------:R4:W-:Y:S02]  /*9200*/  UTMALDG.2D [UR20], [UR38], desc[UR14] ;  /* 0x00000e14260075b4 */ /* 0x0009e40008009000 */
[----:B----4-:R-:W-:Y:S05]  /*9210*/  @!P2 BRA `(.L_x_138) ;  /* 0x000000000004a947 */ /* 0x010fea0003800000 */
[----:B------:R-:W-:Y:S01]  /*9220*/  BPT.TRAP 0x1 ;  /* 0x000000040000795c */ /* 0x000fe20000300000 */
.L_x_138:
[----:B---3--:R-:W3:Y:S02]  /*9230*/  LDC R2, c[0x0][0x828] ;  /* 0x00020a00ff027b82 */ /* 0x008ee40000000800 */
[----:B---3--:R4:W-:Y:S02]  /*9240*/  SYNCS.ARRIVE.TRANS64.RED.A0TR RZ, [UR31+0x38508], R2 ;  /* 0x03850802ffff79a7 */ /* 0x0089e4000830041f */
.L_x_137:
[----:B------:R-:W-:Y:S05]  /*9250*/  BSYNC B0 ;  /* 0x0000000000007941 */ /* 0x000fea0003800000 */
.L_x_136:
[----:B------:R-:W-:Y:S05]  /*9260*/  @!P2 BRA `(.L_x_139) ;  /* 0x000000000004a947 */ /* 0x000fea0003800000 */
[----:B------:R-:W-:Y:S01]  /*9270*/  BPT.TRAP 0x1 ;  /* 0x000000040000795c */ /* 0x000fe20000300000 */
.L_x_139:
[----:B------:R-:W-:Y:S02]  /*9280*/  UIADD3 UR9, UR31, 0x38508, URZ ;  /* 0x000385081f097890 */ /* 0x000fe4000fffe03f */
[----:B------:R-:W-:Y:S02]  /*9290*/  UIADD3 UR23, UR19, 0x20, URZ ;  /* 0x0000002013177890 */ /* 0x000fe4000fffe03f */
[----:B------:R-:W-:-:S09]  /*92a0*/  UPRMT UR36, UR42, 0x654, UR9 ;  /* 0x000006542a247896 */ /* 0x000fd20008000009 */
[----:B------:R-:W-:Y:S01]  /*92b0*/  SYNCS.ARRIVE.TRANS64.RED.A1T0 RZ, [UR36], RZ ;  /* 0x000000ffffff79a7 */ /* 0x000fe20008100424 */
[----:B------:R-:W-:Y:S05]  /*92c0*/  @!P2 BRA `(.L_x_140) ;  /* 0x000000000004a947 */ /* 0x000fea0003800000 */
[----:B------:R-:W-:Y:S01]  /*92d0*/  BPT.TRAP 0x1 ;  /* 0x000000040000795c */ /* 0x000fe20000300000 */
.L_x_140:
[----:B------:R-:W5:Y:S02]  /*92e0*/  SYNCS.PHASECHK.TRANS64.TRYWAIT P1, [UR31+0x38530], R0 ;  /* 0x03853000ff0075a7 */ /* 0x000f64000802015f */
[----:B-----5:R-:W-:Y:S05]  /*92f0*/  @!P1 BRA `(.L_x_141) ;  /* 0x0000005400a49947 */ /* 0x020fea0003800000 */
.L_x_284:
        /* <DEDUP_REMOVED lines=13> */
[----:B-1----:R-:W-:Y:S05]  /*93d0*/  @!P2 BRA `(.L_x_144) ;  /* 0x000000000004a947 */ /* 0x002fea0003800000 */
[----:B------:R-:W-:Y:S01]  /*93e0*/  BPT.TRAP 0x1 ;  /* 0x000000040000795c */ /* 0x000fe20000300000 */
.L_x_144:
[----:B---34-:R-:W1:Y:S02]  /*93f0*/  LDC R2, c[0x0][0x828] ;  /* 0x00020a00ff027b82 */ /* 0x018e640000000800 */
[----:B-1----:R1:W-:Y:S02]  /*9400*/  SYNCS.ARRIVE.TRANS64.RED.A0TR RZ, [UR31+0x38510], R2 ;  /* 0x03851002ffff79a7 */ /* 0x0023e4000830041f */
.L_x_143:
[----:B------:R-:W-:Y:S05]  /*9410*/  BSYNC B0 ;  /* 0x0000000000007941 */ /* 0x000fea0003800000 */
.L_x_142:
[----:B------:R-:W-:Y:S05]  /*9420*/  @!P2 BRA `(.L_x_145) ;  /* 0x000000000004a947 */ /* 0x000fea0003800000 */
[----:B------:R-:W-:Y:S01]  /*9430*/  BPT.TRAP 0x1 ;  /* 0x000000040000795c */ /* 0x000fe20000300000 */
.L_x_145:
[----:B------:R-:W-:-:S04]  /*9440*/  UIADD3 UR17, UR31, 0x38510, URZ ;  /* 0x000385101f117890 */ /* 0x000fc8000fffe03f */
[----:B------:R-:W-:-:S09]  /*9450*/  UPRMT UR35, UR42, 0x654, UR17 ;  /* 0x000006542a237896 */ /* 0x000fd20008000011 */
[----:B------:R-:W-:Y:S01]  /*9460*/  SYNCS.ARRIVE.TRANS64.RED.A1T0 RZ, [UR35], RZ ;  /* 0x000000ffffff79a7 */ /* 0x000fe20008100423 */
[----:B------:R-:W-:Y:S05]  /*9470*/  @!P2 BRA `(.L_x_146) ;  /* 0x000000000004a947 */ /* 0x000fea0003800000 */
[----:B------:R-:W-:Y:S01]  /*9480*/  BPT.TRAP 0x1 ;  /* 0x000000040000795c */ /* 0x000fe20000300000 */
.L_x_146:
[----:B------:R-:W5:Y:S02]  /*9490*/  SYNCS.PHASECHK.TRANS64.TRYWAIT P1, [UR31+0x38538], R0 ;  /* 0x03853800ff0075a7 */ /* 0x000f64000802015f */
[----:B-----5:R-:W-:Y:S05]  /*94a0*/  @!P1 BRA `(.L_x_147) ;  /* 0x0000005400509947 */ /* 0x020fea0003800000 */
.L_x_285:
        /* <DEDUP_REMOVED lines=13> */
[----:B-1----:R-:W-:Y:S05]  /*9580*/  @!P2 BRA `(.L_x_150) ;  /* 0x000000000004a947 */ /* 0x002fea0003800000 */
[----:B------:R-:W-:Y:S01]  /*9590*/  BPT.TRAP 0x1 ;  /* 0x000000040000795c */ /* 0x000fe20000300000 */
.L_x_150:
[----:B---34-:R-:W1:Y:S02]  /*95a0*/  LDC R2, c[0x0][0x828] ;  /* 0x00020a00ff027b82 */ /* 0x018e640000000800 */
[----:B-1----:R1:W-:Y:S02]  /*95b0*/  SYNCS.ARRIVE.TRANS64.RED.A0TR RZ, [UR31+0x38518], R2 ;  /* 0x03851802ffff79a7 */ /* 0x0023e4000830041f */
.L_x_149:
[----:B------:R-:W-:Y:S05]  /*95c0*/  BSYNC B0 ;  /* 0x0000000000007941 */ /* 0x000fea0003800000 */
.L_x_148:
[----:B------:R-:W-:Y:S05]  /*95d0*/  @!P2 BRA `(.L_x_151) ;  /* 0x000000000004a947 */ /* 0x000fea0003800000 */
[----:B------:R-:W-:Y:S01]  /*95e0*/  BPT.TRAP 0x1 ;  /* 0x000000040000795c */ /* 0x000fe20000300000 */
.L_x_151:
[----:B------:R-:W-:Y:S02]  /*95f0*/  UIADD3 UR25, UR31, 0x38518, URZ ;  /* 0x000385181f197890 */ /* 0x000fe4000fffe03f */
[----:B------:R-:W-:Y:S02]  /*9600*/  UIADD3 UR15, UR19, 0x40, URZ ;  /* 0x00000040130f7890 */ /* 0x000fe4000fffe03f */
[----:B------:R-:W-:-:S09]  /*9610*/  UPRMT UR37, UR42, 0x654, UR25 ;  /* 0x000006542a257896 */ /* 0x000fd20008000019 */
[----:B------:R-:W-:Y:S01]  /*9620*/  SYNCS.ARRIVE.TRANS64.RED.A1T0 RZ, [UR37], RZ ;  /* 0x000000ffffff79a7 */ /* 0x000fe20008100425 */
[----:B------:R-:W-:Y:S05]  /*9630*/  @!P2 BRA `(.L_x_152) ;  /* 0x000000000004a947 */ /* 0x000fea0003800000 */
[----:B------:R-:W-:Y:S01]  /*9640*/  BPT.TRAP 0x1 ;  /* 0x000000040000795c */ /* 0x000fe20000300000 */
.L_x_152:
[----:B-1-34-:R-:W-:-:S04]  /*9650*/  SHF.L.U32 R2, RZ, 0x1f, RZ ;  /* 0x0000001fff027819 */ /* 0x01afc800000006ff */
[----:B------:R-:W1:Y:S02]  /*9660*/  SYNCS.PHASECHK.TRANS64.TRYWAIT P1, [UR31+0x38520], R2 ;  /* 0x03852002ff0075a7 */ /* 0x000e64000802015f */
[----:B-1----:R-:W-:Y:S05]  /*9670*/  @!P1 BRA `(.L_x_153) ;  /* 0x0000005000f49947 */ /* 0x002fea0003800000 */
.L_x_286:
[----:B------:R-:W-:Y:S04]  /*9680*/  BSSY B0, `(.L_x_154) ;  /* 0x0000010000007945 */ /* 0x000fe80003800000 */
[----:B------:R-:W-:Y:S05]  /*9690*/  @P0 BRA `(.L_x_155) ;  /* 0x0000000000380947 */ /* 0x000fea0003800000 */
        /* <DEDUP_REMOVED lines=10> */
[----:B---3--:R-:W-:Y:S05]  /*9740*/  @!P2 BRA `(.L_x_156) ;  /* 0x000000000004a947 */ /* 0x008fea0003800000 */
[----:B------:R-:W-:Y:S01]  /*9750*/  BPT.TRAP 0x1 ;  /* 0x000000040000795c */ /* 0x000fe20000300000 */
.L_x_156:
[----:B-1----:R-:W1:Y:S02]  /*9760*/  LDC R3, c[0x0][0x828] ;  /* 0x00020a00ff037b82 */ /* 0x002e640000000800 */
[----:B-1----:R3:W-:Y:S02]  /*9770*/  SYNCS.ARRIVE.TRANS64.RED.A0TR RZ, [UR31+0x38500], R3 ;  /* 0x03850003ffff79a7 */ /* 0x0027e4000830041f */
.L_x_155:
[----:B------:R-:W-:Y:S05]  /*9780*/  BSYNC B0 ;  /* 0x0000000000007941 */ /* 0x000fea0003800000 */
.L_x_154:
[----:B------:R-:W-:Y:S05]  /*9790*/  @!P2 BRA `(.L_x_157) ;  /* 0x000000000004a947 */ /* 0x000fea0003800000 */
[----:B------:R-:W-:Y:S01]  /*97a0*/  BPT.TRAP 0x1 ;  /* 0x000000040000795c */ /* 0x000fe20000300000 */
.L_x_157:
[----:B------:R-:W-:Y:S01]  /*97b0*/  SYNCS.ARRIVE.TRANS64.RED.A1T0 RZ, [UR16], RZ ;  /* 0x000000ffffff79a7 */ /* 0x000fe20008100410 */
[----:B------:R-:W-:Y:S05]  /*97c0*/  @!P2 BRA `(.L_x_158) ;  /* 0x000000000004a947 */ /* 0x000fea0003800000 */
[----:B------:R-:W-:Y:S01]  /*97d0*/  BPT.TRAP 0x1 ;  /* 0x000000040000795c */ /* 0x000fe20000300000 */
.L_x_158:
[----:B------:R-:W4:Y:S02]  /*97e0*/  SYNCS.PHASECHK.TRANS64.TRYWAIT P1, [UR31+0x38528], R2 ;  /* 0x03852802ff0075a7 */ /* 0x000f24000802015f */
[----:B----4-:R-:W-:Y:S05]  /*97f0*/  @!P1 BRA `(.L_x_159) ;  /* 0x0000005000ac9947 */ /* 0x010fea0003800000 */
.L_x_287:
        /* <DEDUP_REMOVED lines=12> */
[----:B----4-:R-:W-:Y:S05]  /*98c0*/  @!P2 BRA `(.L_x_162) ;  /* 0x000000000004a947 */ /* 0x010fea0003800000 */
[----:B------:R-:W-:Y:S01]  /*98d0*/  BPT.TRAP 0x1 ;  /* 0x000000040000795c */ /* 0x000fe20000300000 */
.L_x_162:
[----:B-1-3--:R-:W1:Y:S02]  /*98e0*/  LDC R3, c[0x0][0x828] ;  /* 0x00020a00ff037b82 */ /* 0x00ae640000000800 */
[----:B-1----:R4:W-:Y:S02]  /*98f0*/  SYNCS.ARRIVE.TRANS64.RED.A0TR RZ, [UR31+0x38508], R3 ;  /* 0x03850803ffff79a7 */ /* 0x0029e4000830041f */
.L_x_161:
[----:B------:R-:W-:Y:S05]  /*9900*/  BSYNC B0 ;  /* 0x0000000000007941 */ /* 0x000fea0003800000 */
.L_x_160:
[----:B------:R-:W-:Y:S05]  /*9910*/  @!P2 BRA `(.L_x_163) ;  /* 0x000000000004a947 */ /* 0x000fea0003800000 */
[----:B------:R-:W-:Y:S01]  /*9920*/  BPT.TRAP 0x1 ;  /* 0x000000040000795c */ /* 0x000fe20000300000 */
.L_x_163:
[----:B------:R-:W-:Y:S01]  /*9930*/  SYNCS.ARRIVE.TRANS64.RED.A1T0 RZ, [UR36], RZ ;  /* 0x000000ffffff79a7 */ /* 0x000fe20008100424 */
[----:B------:R-:W-:Y:S01]  /*9940*/  UIADD3 UR19, UR19, 0x60, URZ ;  /* 0x0000006013137890 */ /* 0x000fe2000fffe03f */
[----:B------:R-:W-:Y:S11]  /*9950*/  @!P2 BRA `(.L_x_164) ;  /* 0x000000000004a947 */ /* 0x000ff60003800000 */
[----:B------:R-:W-:Y:S01]  /*9960*/  BPT.TRAP 0x1 ;  /* 0x000000040000795c */ /* 0x000fe20000300000 */
.L_x_164:
[----:B------:R-:W5:Y:S02]  /*9970*/  SYNCS.PHASECHK.TRANS64.TRYWAIT P1, [UR31+0x38530], R2 ;  /* 0x03853002ff0075a7 */ /* 0x000f64000802015f */
[----:B-----5:R-:W-:Y:S05]  /*9980*/  @!P1 BRA `(.L_x_165) ;  /* 0x0000005000609947 */ /* 0x020fea0003800000 */
.L_x_288:
        /* <DEDUP_REMOVED lines=13> */
.L_x_168:
[----:B---34-:R-:W1:Y:S02]  /*9a60*/  LDC R3, c[0x0][0x828] ;  /* 0x00020a00ff037b82 */ /* 0x018e640000000800 */
[----:B-1----:R1:W-:Y:S02]  /*9a70*/  SYNCS.ARRIVE.TRANS64.RED.A0TR RZ, [UR31+0x38510], R3 ;  /* 0x03851003ffff79a7 */ /* 0x0023e4000830041f */
.L_x_167:
[----:B------:R-:W-:Y:S05]  /*9a80*/  BSYNC B0 ;  /* 0x0000000000007941 */ /* 0x000fea0003800000 */
.L_x_166:
[----:B------:R-:W-:Y:S05]  /*9a90*/  @!P2 BRA `(.L_x_169) ;  /* 0x000000000004a947 */ /* 0x000fea0003800000 */
[----:B------:R-:W-:Y:S01]  /*9aa0*/  BPT.TRAP 0x1 ;  /* 0x000000040000795c */ /* 0x000fe20000300000 */
.L_x_169:
[----:B------:R-:W-:Y:S01]  /*9ab0*/  SYNCS.ARRIVE.TRANS64.RED.A1T0 RZ, [UR35], RZ ;  /* 0x000000ffffff79a7 */ /* 0x000fe20008100423 */
[----:B------:R-:W-:Y:S05]  /*9ac0*/  @!P2 BRA `(.L_x_170) ;  /* 0x000000000004a947 */ /* 0x000fea0003800000 */
[----:B------:R-:W-:Y:S01]  /*9ad0*/  BPT.TRAP 0x1 ;  /* 0x000000040000795c */ /* 0x000fe20000300000 */
.L_x_170:
[----:B------:R-:W5:Y:S02]  /*9ae0*/  SYNCS.PHASECHK.TRANS64.TRYWAIT P1, [UR31+0x38538], R2 ;  /* 0x03853802ff0075a7 */ /* 0x000f64000802015f */
[----:B-----5:R-:W-:Y:S05]  /*9af0*/  @!P1 BRA `(.L_x_171) ;  /* 0x00000050001c9947 */ /* 0x020fea0003800000 */
.L_x_289:
        /* <DEDUP_REMOVED lines=15> */
.L_x_174:
[----:B------:R-:W1:Y:S02]  /*9bf0*/  LDC R2, c[0x0][0x828] ;  /* 0x00020a00ff027b82 */ /* 0x000e640000000800 */
[----:B-1----:R1:W-:Y:S02]  /*9c00*/  SYNCS.ARRIVE.TRANS64.RED.A0TR RZ, [UR31+0x38518], R2 ;  /* 0x03851802ffff79a7 */ /* 0x0023e4000830041f */
.L_x_173:
[----:B------:R-:W-:Y:S05]  /*9c10*/  BSYNC B0 ;  /* 0x0000000000007941 */ /* 0x000fea0003800000 */
.L_x_172:
[----:B------:R-:W-:Y:S05]  /*9c20*/  @!P2 BRA `(.L_x_175) ;  /* 0x000000000004a947 */ /* 0x000fea0003800000 */
[----:B------:R-:W-:Y:S01]  /*9c30*/  BPT.TRAP 0x1 ;  /* 0x000000040000795c */ /* 0x000fe20000300000 */
.L_x_175:
[----:B--2---:R-:W-:Y:S01]  /*9c40*/  ISETP.NE.AND P0, PT, R7, RZ, PT ;  /* 0x000000ff0700720c */ /* 0x004fe20003f05270 */
[----:B------:R-:W-:Y:S01]  /*9c50*/  SYNCS.ARRIVE.TRANS64.RED.A1T0 RZ, [UR37], RZ ;  /* 0x000000ffffff79a7 */ /* 0x000fe20008100425 */
[CC--:B------:R-:W-:Y:S02]  /*9c60*/  ISETP.NE.AND P3, PT, R18.reuse, R6.reuse, PT ;  /* 0x000000061200720c */ /* 0x0c0fe40003f65270 */
[----:B------:R-:W-:-:S13]  /*9c70*/  ISETP.EQ.OR P0, PT, R18, R6, !P0 ;  /* 0x000000061200720c */ /* 0x000fda0004702670 */
[----:B------:R-:W-:Y:S05]  /*9c80*/  @P0 BRA `(.L_x_176) ;  /* 0x0000000400040947 */ /* 0x000fea0003800000 */
[----:B------:R-:W-:Y:S01]  /*9c90*/  ELECT P0, URZ, PT ;  /* 0x00000000003f782f */ /* 0x000fe20003800000 */
[----:B------:R-:W-:-:S12]  /*9ca0*/  BSSY B0, `(.L_x_177) ;  /* 0x0000032000007945 */ /* 0x000fd80003800000 */
[----:B------:R-:W-:Y:S05]  /*9cb0*/  @!P0 BRA `(.L_x_178) ;  /* 0x0000000000c08947 */ /* 0x000fea0003800000 */
[----:B-1-34-:R-:W1:Y:S08]  /*9cc0*/  LDC.64 R2, c[0x0][0x290] ;  /* 0x0000a400ff027b82 */ /* 0x01ae700000000a00 */
[----:B------:R-:W2:Y:S08]  /*9cd0*/  LDC.64 R14, c[0x0][0x808] ;  /* 0x00020200ff0e7b82 */ /* 0x000eb00000000a00 */
[----:B------:R-:W3:Y:S01]  /*9ce0*/  LDC.64 R16, c[0x0][0x810] ;  /* 0x00020400ff107b82 */ /* 0x000ee20000000a00 */
[----:B-1----:R-:W-:-:S05]  /*9cf0*/  IMAD.WIDE R2, R6, 0xc, R2 ;  /* 0x0000000c06027825 */ /* 0x002fca00078e0202 */
[----:B------:R1:W5:Y:S04]  /*9d00*/  LDG.E R10, desc[UR58][R2.64] ;  /* 0x0000003a020a7981 */ /* 0x000368000c1e1900 */
[----:B------:R1:W5:Y:S01]  /*9d10*/  LDG.E R13, desc[UR58][R2.64+0x4] ;  /* 0x0000043a020d7981 */ /* 0x000362000c1e1900 */
[----:B--2---:R-:W-:Y:S02]  /*9d20*/  ISETP.NE.U32.AND P0, PT, R14, RZ, PT ;  /* 0x000000ff0e00720c */ /* 0x004fe40003f05070 */
[----:B------:R-:W-:Y:S02]  /*9d30*/  SHF.R.S32.HI R8, RZ, 0x1f, R6 ;  /* 0x0000001fff087819 */ /* 0x000fe40000011406 */
[----:B------:R-:W-:Y:S02]  /*9d40*/  ISETP.NE.AND.EX P0, PT, R15, RZ, PT, P0 ;  /* 0x000000ff0f00720c */ /* 0x000fe40003f05300 */
[----:B---3--:R-:W-:-:S04]  /*9d50*/  ISETP.NE.U32.AND P1, PT, R16, RZ, PT ;  /* 0x000000ff1000720c */ /* 0x008fc80003f25070 */
[----:B------:R-:W-:-:S07]  /*9d60*/  ISETP.NE.AND.EX P1, PT, R17, RZ, PT, P1 ;  /* 0x000000ff1100720c */ /* 0x000fce0003f25310 */
[----:B-1----:R-:W-:Y:S06]  /*9d70*/  @!P0 BRA `(.L_x_179) ;  /* 0x0000000000108947 */ /* 0x002fec0003800000 */
[----:B------:R-:W-:-:S04]  /*9d80*/  LEA R2, P0, R6, R14, 0x3 ;  /* 0x0000000e06027211 */ /* 0x000fc800078018ff */
[----:B------:R-:W-:-:S06]  /*9d90*/  LEA.HI.X R3, R6, R15, R8, 0x3, P0 ;  /* 0x0000000f06037211 */ /* 0x000fcc00000f1c08 */
[----:B------:R-:W2:Y:S04]  /*9da0*/  LDG.E.64 R2, desc[UR58][R2.64] ;  /* 0x0000003a02027981 */ /* 0x000ea8000c1e1b00 */
[----:B--2---:R1:W-:Y:S02]  /*9db0*/  STS.64 [UR30], R2 ;  /* 0x00000002ff007988 */ /* 0x0043e40008000a1e */
.L_x_179:
[----:B------:R-:W-:Y:S05]  /*9dc0*/  @!P1 BRA `(.L_x_178) ;  /* 0x00000000007c9947 */ /* 0x000fea0003800000 */
[----:B-1----:R-:W-:-:S04]  /*9dd0*/  LEA R2, P0, R6, R16, 0x3 ;  /* 0x0000001006027211 */ /* 0x002fc800078018ff */
[----:B------:R-:W-:Y:S02]  /*9de0*/  LEA.HI.X R3, R6, R17, R8, 0x3, P0 ;  /* 0x0000001106037211 */ /* 0x000fe400000f1c08 */
[----:B------:R-:W1:Y:S04]  /*9df0*/  LDS R8, [UR30+0x1c] ;  /* 0x00001c1eff087984 */ /* 0x000e680008000800 */
[----:B------:R-:W2:Y:S01]  /*9e00*/  LDG.E.64 R2, desc[UR58][R2.64] ;  /* 0x0000003a02027981 */ /* 0x000ea2000c1e1b00 */
        /* <DEDUP_REMOVED lines=10> */
[----:B------:R-:W-:Y:S02]  /*9eb0*/  SHF.R.U64 R3, R3, 0x4, R14 ;  /* 0x0000000403037819 */ /* 0x000fe4000000120e */
[----:B-1----:R-:W-:-:S03]  /*9ec0*/  LOP3.LUT R8, R8, 0xf, R9, 0xb8, !PT ;  /* 0x0000000f08087812 */ /* 0x002fc600078eb809 */
[----:B------:R-:W-:Y:S04]  /*9ed0*/  STS [UR30+0xc], R3 ;  /* 0x00000c03ff007988 */ /* 0x000fe8000800081e */
[----:B------:R1:W-:Y:S04]  /*9ee0*/  STS [UR30+0x1c], R8 ;  /* 0x00001c08ff007988 */ /* 0x0003e8000800081e */
[----:B------:R-:W2:Y:S01]  /*9ef0*/  LDS R11, [UR30+0x1c] ;  /* 0x00001c1eff0b7984 */ /* 0x000ea20008000800 */
[----:B-1---5:R-:W-:Y:S01]  /*9f00*/  VIADD R8, R10, 0xffffffff ;  /* 0xffffffff0a087836 */ /* 0x022fe20000000000 */
[----:B--2---:R-:W-:-:S05]  /*9f10*/  LOP3.LUT R11, R11, 0xf0, RZ, 0xb8, !PT ;  /* 0x000000f00b0b7812 */ /* 0x004fca00078eb8ff */
[----:B------:R1:W-:Y:S04]  /*9f20*/  STS [UR30+0x1c], R11 ;  /* 0x00001c0bff007988 */ /* 0x0003e8000800081e */
[----:B------:R-:W2:Y:S01]  /*9f30*/  LDS R9, [UR30+0x1c] ;  /* 0x00001c1eff097984 */ /* 0x000ea20008000800 */
[----:B-1----:R-:W-:Y:S02]  /*9f40*/  CS2R R10, SRZ ;  /* 0x00000000000a7805 */ /* 0x002fe4000001ff00 */
[----:B--2---:R-:W-:Y:S01]  /*9f50*/  LOP3.LUT R17, R9, 0xf00, RZ, 0xb8, !PT ;  /* 0x00000f0009117812 */ /* 0x004fe200078eb8ff */
[----:B------:R-:W-:-:S04]  /*9f60*/  VIADD R9, R13, 0xffffffff ;  /* 0xffffffff0d097836 */ /* 0x000fc80000000000 */
[----:B------:R-:W-:Y:S04]  /*9f70*/  STS.64 [UR30+0x18], R16 ;  /* 0x00001810ff007988 */ /* 0x000fe80008000a1e */
[----:B------:R-:W1:Y:S04]  /*9f80*/  LDS R15, [UR30+0x1c] ;  /* 0x00001c1eff0f7984 */ /* 0x000e680008000800 */
[----:B------:R2:W-:Y:S01]  /*9f90*/  STS.128 [UR30+0x20], R8 ;  /* 0x00002008ff007988 */ /* 0x0005e20008000c1e */
[----:B-1----:R-:W-:-:S05]  /*9fa0*/  LOP3.LUT R2, R15, 0xf000, RZ, 0xb8, !PT ;  /* 0x0000f0000f027812 */ /* 0x002fca00078eb8ff */
[----:B------:R2:W-:Y:S02]  /*9fb0*/  STS [UR30+0x1c], R2 ;  /* 0x00001c02ff007988 */ /* 0x0005e4000800081e */
.L_x_178:
[----:B------:R-:W-:Y:S05]  /*9fc0*/  BSYNC B0 ;  /* 0x0000000000007941 */ /* 0x000fea0003800000 */
.L_x_177:
[----:B-12---:R-:W1:Y:S01]  /*9fd0*/  S2R R2, SR_LANEID ;  /* 0x0000000000027919 */ /* 0x006e620000000000 */
[----:B------:R-:W-:Y:S01]  /*9fe0*/  NOP ;  /* 0x0000000000007918 */ /* 0x000fe20000000000 */
[----:B------:R-:W-:Y:S01]  /*9ff0*/  ELECT P0, URZ, PT ;  /* 0x00000000003f782f */ /* 0x000fe20003800000 */
[----:B------:R-:W-:Y:S01]  /*a000*/  BSSY B0, `(.L_x_180) ;  /* 0x0000008000007945 */ /* 0x000fe20003800000 */
[----:B-1----:R-:W-:-:S05]  /*a010*/  IMAD.SHL.U32 R8, R2, 0x4, RZ ;  /* 0x0000000402087824 */ /* 0x002fca00078e00ff */
[----:B------:R1:W2:Y:S01]  /*a020*/  LDS R9, [R8+UR30] ;  /* 0x0000001e08097984 */ /* 0x0002a20008000800 */
[----:B------:R-:W-:-:S05]  /*a030*/  IADD3 R2, P1, R8, UR38, RZ ;  /* 0x0000002608027c10 */ /* 0x000fca000ff3e0ff */
[----:B---34-:R-:W-:Y:S01]  /*a040*/  IMAD.X R3, RZ, RZ, UR39, P1 ;  /* 0x00000027ff037e24 */ /* 0x018fe200088e06ff */
[----:B------:R-:W-:Y:S07]  /*a050*/  @!P0 BRA `(.L_x_181) ;  /* 0x0000000000088947 */ /* 0x000fee0003800000 */
[----:B------:R0:W-:Y:S01]  /*a060*/  UTMACMDFLUSH ;  /* 0x00000000000079b7 */ /* 0x0001e20000000000 */
[----:B------:R-:W-:-:S04]  /*a070*/  DEPBAR.LE SB0, 0x0 ;  /* 0x000080000000791a */ /* 0x000fc80000000000 */
.L_x_181:
[----:B------:R-:W-:Y:S05]  /*a080*/  BSYNC B0 ;  /* 0x0000000000007941 */ /* 0x000fea0003800000 */
.L_x_180:
[----:B--2---:R2:W5:Y:S02]  /*a090*/  ATOMG.E.EXCH.STRONG.GPU PT, RZ, [R2], R9 ;  /* 0x0000000902ff73a8 */ /* 0x00456400041ee100 */
.L_x_176:
[----:B------:R-:W-:Y:S01]  /*a0a0*/  UIADD3 UR34, UR34, 0x1, URZ ;  /* 0x0000000122227890 */ /* 0x000fe2000fffe03f */
[----:B------:R-:W-:Y:S01]  /*a0b0*/  ISETP.NE.AND P0, PT, R7, RZ, PT ;  /* 0x000000ff0700720c */ /* 0x000fe20003f05270 */
[----:B------:R-:W-:Y:S01]  /*a0c0*/  IMAD.MOV.U32 R16, RZ, RZ, R4 ;  /* 0x000000ffff107224 */ /* 0x000fe200078e0004 */
[----:B-12---:R-:W-:Y:S01]  /*a0d0*/  SEL R2, RZ, 0x1, !P3 ;  /* 0x00000001ff027807 */ /* 0x006fe20005800000 */
[----:B------:R-:W-:Y:S01]  /*a0e0*/  UISETP.NE.AND UP0, UPT, UR34, 0x8, UPT ;  /* 0x000000082200788c */ /* 0x000fe2000bf05270 */
[----:B------:R-:W-:Y:S02]  /*a0f0*/  IMAD.MOV.U32 R17, RZ, RZ, R5 ;  /* 0x000000ffff117224 */ /* 0x000fe400078e0005 */
[----:B------:R-:W-:Y:S01]  /*a100*/  IMAD.MOV.U32 R18, RZ, RZ, R6 ;  /* 0x000000ffff127224 */ /* 0x000fe200078e0006 */
[----:B------:R-:W-:Y:S02]  /*a110*/  USEL UR8, URZ, 0x1, UP0 ;  /* 0x000000013f087887 */ /* 0x000fe40008000000 */
[----:B------:R-:W-:-:S04]  /*a120*/  USEL UR34, UR34, URZ, UP0 ;  /* 0x0000003f22227287 */ /* 0x000fc80008000000 */
[----:B------:R-:W-:Y:S01]  /*a130*/  LOP3.LUT R12, R12, UR8, RZ, 0x3c, !PT ;  /* 0x000000080c0c7c12 */ /* 0x000fe2000f8e3cff */
[----:B------:R-:W-:Y:S07]  /*a140*/  @P0 BRA `(.L_x_182) ;  /* 0xffffffe800a80947 */ /* 0x000fee000383ffff */
[----:B-----5:R-:W-:Y:S01]  /*a150*/  ELECT P0, URZ, PT ;  /* 0x00000000003f782f */ /* 0x020fe20003800000 */
[----:B------:R-:W-:-:S12]  /*a160*/  BSSY B0, `(.L_x_183) ;  /* 0x0000017000007945 */ /* 0x000fd80003800000 */
[----:B------:R-:W-:Y:S05]  /*a170*/  @!P0 BRA `(.L_x_184) ;  /* 0x0000000000548947 */ /* 0x000fea0003800000 */
[----:B------:R-:W-:Y:S05]  /*a180*/  @!P2 BRA `(.L_x_185) ;  /* 0x000000000004a947 */ /* 0x000fea0003800000 */
[----:B------:R-:W-:Y:S01]  /*a190*/  BPT.TRAP 0x1 ;  /* 0x000000040000795c */ /* 0x000fe20000300000 */
.L_x_185:
[----:B------:R-:W1:Y:S02]  /*a1a0*/  SYNCS.PHASECHK.TRANS64.TRYWAIT P0, [UR31+0x38520], R0 ;  /* 0x03852000ff0075a7 */ /* 0x000e64000800015f */
[----:B-1----:R-:W-:Y:S05]  /*a1b0*/  @!P0 BRA `(.L_x_186) ;  /* 0x0000004800848947 */ /* 0x002fea0003800000 */
.L_x_290:
[----:B------:R-:W-:Y:S05]  /*a1c0*/  @!P2 BRA `(.L_x_187) ;  /* 0x000000000004a947 */ /* 0x000fea0003800000 */
[----:B------:R-:W-:Y:S01]  /*a1d0*/  BPT.TRAP 0x1 ;  /* 0x000000040000795c */ /* 0x000fe20000300000 */
.L_x_187:
[----:B------:R-:W2:Y:S02]  /*a1e0*/  SYNCS.PHASECHK.TRANS64.TRYWAIT P0, [UR31+0x38528], R0 ;  /* 0x03852800ff0075a7 */ /* 0x000ea4000800015f */
[----:B--2---:R-:W-:Y:S05]  /*a1f0*/  @!P0 BRA `(.L_x_188) ;  /* 0x00000048008c8947 */ /* 0x004fea0003800000 */
.L_x_291:
[----:B------:R-:W-:Y:S05]  /*a200*/  @!P2 BRA `(.L_x_189) ;  /* 0x000000000004a947 */ /* 0x000fea0003800000 */
[----:B------:R-:W-:Y:S01]  /*a210*/  BPT.TRAP 0x1 ;  /* 0x000000040000795c */ /* 0x000fe20000300000 */
.L_x_189:
[----:B------:R-:W2:Y:S02]  /*a220*/  SYNCS.PHASECHK.TRANS64.TRYWAIT P0, [UR31+0x38530], R0 ;  /* 0x03853000ff0075a7 */ /* 0x000ea4000800015f */
[----:B--2---:R-:W-:Y:S05]  /*a230*/  @!P0 BRA `(.L_x_190) ;  /* 0x0000004800948947 */ /* 0x004fea0003800000 */
.L_x_292:
[----:B------:R-:W-:Y:S05]  /*a240*/  @!P2 BRA `(.L_x_191) ;  /* 0x000000000004a947 */ /* 0x000fea0003800000 */
[----:B------:R-:W-:Y:S01]  /*a250*/  BPT.TRAP 0x1 ;  /* 0x000000040000795c */ /* 0x000fe20000300000 */
.L_x_191:
[----:B-1----:R-:W-:-:S05]  /*a260*/  IMAD.MOV.U32 R0, RZ, RZ, 0x1 ;  /* 0x00000001ff007424 */ /* 0x002fca00078e00ff */
[----:B------:R-:W-:-:S07]  /*a270*/  SHF.L.U32 R0, R0, 0x1f, RZ ;  /* 0x0000001f00007819 */ /* 0x000fce00000006ff */
.L_x_192:
[----:B-1-34-:R-:W-:-:S04]  /*a280*/  MOV R3, UR31 ;  /* 0x0000001f00037c02 */ /* 0x01afc80008000f00 */
[----:B------:R1:W2:Y:S03]  /*a290*/  SYNCS.PHASECHK.TRANS64.TRYWAIT P0, [R3+URZ+0x38538], R0 ;  /* 0x03853800030075a7 */ /* 0x0002a6000800017f */
[----:B--2---:R-:W-:Y:S05]  /*a2a0*/  @!P0 NANOSLEEP.SYNCS 0x989680 ;  /* 0x009896800000895d */ /* 0x004fea0003900000 */
[----:B------:R-:W2:Y:S02]  /*a2b0*/  @!P0 SYNCS.PHASECHK.TRANS64 P0, [R3+URZ+0x38538], R0 ;  /* 0x03853800030085a7 */ /* 0x000ea4000800007f */
[----:B--2---:R-:W-:Y:S05]  /*a2c0*/  @!P0 BRA `(.L_x_192) ;  /* 0xfffffffc00ec8947 */ /* 0x004fea000383ffff */
.L_x_184:
[----:B------:R-:W-:Y:S05]  /*a2d0*/  BSYNC B0 ;  /* 0x0000000000007941 */ /* 0x000fea0003800000 */
.L_x_183:
[----:B------:R-:W-:Y:S05]  /*a2e0*/  EXIT ;  /* 0x000000000000794d */ /* 0x000fea0003800000 */
.L_x_113:
[----:B------:R-:W1:Y:S01]  /*a2f0*/  S2UR UR4, SR_CTAID.Y ;  /* 0x00000000000479c3 */ /* 0x000e620000002600 */
[----:B------:R-:W3:Y:S01]  /*a300*/  S2R R32, SR_LANEID ;  /* 0x0000000000207919 */ /* 0x000ee20000000000 */
[----:B------:R-:W-:Y:S01]  /*a310*/  ELECT P0, URZ, PT ;  /* 0x00000000003f782f */ /* 0x000fe20003800000 */
[----:B------:R-:W-:Y:S01]  /*a320*/  BSSY B0, `(.L_x_193) ;  /* 0x0000037000007945 */ /* 0x000fe20003800000 */
[----:B------:R-:W-:Y:S01]  /*a330*/  ULDC.64 UR12, c[0x0][0x508] ;  /* 0x00014200000c7ab9 */ /* 0x000fe20000000a00 */
[----:B-1----:R-:W-:-:S04]  /*a340*/  UIMAD UR4, UR4, UR41, UR40 ;  /* 0x00000029040472a4 */ /* 0x002fc8000f8e0228 */
[----:B------:R-:W-:-:S06]  /*a350*/  UIMAD.WIDE UR12, UR4, 0x80, UR12 ;  /* 0x00000080040c78a5 */ /* 0x000fcc000f8e020c */
[----:B------:R-:W-:Y:S06]  /*a360*/  @!P0 BRA `(.L_x_194) ;  /* 0x0000000000c88947 */ /* 0x000fec0003800000 */
[----:B------:R-:W1:Y:S01]  /*a370*/  LDC.64 R20, c[0x0][0x300] ;  /* 0x0000c000ff147b82 */ /* 0x000e620000000a00 */
[----:B------:R-:W-:Y:S02]  /*a380*/  UMOV UR4, 0x400 ;  /* 0x0000040000047882 */ /* 0x000fe40000000000 */
[----:B--2---:R-:W-:-:S05]  /*a390*/  ULEA UR4, UR42, UR4, 0x18 ;  /* 0x000000042a047291 */ /* 0x004fca000f8ec03f */
[----:B------:R-:W1:Y:S08]  /*a3a0*/  LDC.64 R22, c[0x0][0x308] ;  /* 0x0000c200ff167b82 */ /* 0x000e700000000a00 */
[----:B------:R-:W2:Y:S08]  /*a3b0*/  LDC.64 R12, c[0x0][0x310] ;  /* 0x0000c400ff0c7b82 */ /* 0x000eb00000000a00 */
[----:B------:R-:W2:Y:S08]  /*a3c0*/  LDC.64 R14, c[0x0][0x318] ;  /* 0x0000c600ff0e7b82 */ /* 0x000eb00000000a00 */
[----:B------:R-:W4:Y:S01]  /*a3d0*/  LDC.64 R8, c[0x0][0x320] ;  /* 0x0000c800ff087b82 */ /* 0x000f220000000a00 */
[----:B-1----:R1:W-:Y:S07]  /*a3e0*/  STS.128 [UR4+0x38600], R20 ;  /* 0x03860014ff007988 */ /* 0x0023ee0008000c04 */
[----:B------:R-:W4:Y:S08]  /*a3f0*/  LDC.64 R10, c[0x0][0x328] ;  /* 0x0000ca00ff0a7b82 */ /* 0x000f300000000a00 */
[----:B------:R-:W5:Y:S01]  /*a400*/  LDC.64 R4, c[0x0][0x330] ;  /* 0x0000cc00ff047b82 */ /* 0x000f620000000a00 */
[----:B--2---:R2:W-:Y:S07]  /*a410*/  STS.128 [UR4+0x38610], R12 ;  /* 0x0386100cff007988 */ /* 0x0045ee0008000c04 */
[----:B------:R-:W5:Y:S01]  /*a420*/  LDC.64 R6, c[0x0][0x338] ;  /* 0x0000ce00ff067b82 */ /* 0x000f620000000a00 */
[----:B----4-:R4:W-:Y:S07]  /*a430*/  STS.128 [UR4+0x38620], R8 ;  /* 0x03862008ff007988 */ /* 0x0109ee0008000c04 */
[----:B------:R-:W3:Y:S08]  /*a440*/  LDC.64 R28, c[0x0][0x340] ;  /* 0x0000d000ff1c7b82 */ /* 0x000ef00000000a00 */
[----:B------:R-:W3:Y:S01]  /*a450*/  LDC.64 R30, c[0x0][0x348] ;  /* 0x0000d200ff1e7b82 */ /* 0x000ee20000000a00 */
[----:B-----5:R5:W-:Y:S07]  /*a460*/  STS.128 [UR4+0x38630], R4 ;  /* 0x03863004ff007988 */ /* 0x020bee0008000c04 */
[----:B------:R-:W4:Y:S08]  /*a470*/  LDC.64 R24, c[0x0][0x350] ;  /* 0x0000d400ff187b82 */ /* 0x000f300000000a00 */
[----:B------:R-:W4:Y:S08]  /*a480*/  LDC.64 R26, c[0x0][0x358] ;  /* 0x0000d600ff1a7b82 */ /* 0x000f300000000a00 */
[----:B-1----:R-:W1:Y:S01]  /*a490*/  LDC.64 R20, c[0x0][0x360] ;  /* 0x0000d800ff147b82 */ /* 0x002e620000000a00 */
[----:B---3--:R3:W-:Y:S07]  /*a4a0*/  STS.128 [UR4+0x38640], R28 ;  /* 0x0386401cff007988 */ /* 0x0087ee0008000c04 */
[----:B------:R-:W1:Y:S08]  /*a4b0*/  LDC.64 R22, c[0x0][0x368] ;  /* 0x0000da00ff167b82 */ /* 0x000e700000000a00 */
[----:B--2---:R-:W2:Y:S01]  /*a4c0*/  LDC.64 R12, c[0x0][0x370] ;  /* 0x0000dc00ff0c7b82 */ /* 0x004ea20000000a00 */
[----:B----4-:R4:W-:Y:S07]  /*a4d0*/  STS.128 [UR4+0x38650], R24 ;  /* 0x03865018ff007988 */ /* 0x0109ee0008000c04 */
[----:B------:R-:W2:Y:S08]  /*a4e0*/  LDC.64 R14, c[0x0][0x378] ;  /* 0x0000de00ff0e7b82 */ /* 0x000eb00000000a00 */
[----:B------:R-:W3:Y:S01]  /*a4f0*/  LDC.64 R8, c[0x0][0x400] ;  /* 0x00010000ff087b82 */ /* 0x000ee20000000a00 */
[----:B-1----:R1:W-:Y:S07]  /*a500*/  STS.128 [UR4+0x38660], R20 ;  /* 0x03866014ff007988 */ /* 0x0023ee0008000c04 */
[----:B------:R-:W3:Y:S08]  /*a510*/  LDC.64 R10, c[0x0][0x408] ;  /* 0x00010200ff0a7b82 */ /* 0x000ef00000000a00 */
[----:B-----5:R-:W5:Y:S01]  /*a520*/  LDC.64 R4, c[0x0][0x410] ;  /* 0x00010400ff047b82 */ /* 0x020f620000000a00 */
[----:B--2---:R2:W-:Y:S07]  /*a530*/  STS.128 [UR4+0x38670], R12 ;  /* 0x0386700cff007988 */ /* 0x0045ee0008000c04 */
[----:B------:R-:W5:Y:S01]  /*a540*/  LDC.64 R6, c[0x0][0x418] ;  /* 0x00010600ff067b82 */ /* 0x000f620000000a00 */
[----:B---3--:R3:W-:Y:S07]  /*a550*/  STS.128 [UR4+0x38680], R8 ;  /* 0x03868008ff007988 */ /* 0x0087ee0008000c04 */
[----:B------:R-:W2:Y:S08]  /*a560*/  LDC.64 R28, c[0x0][0x420] ;  /* 0x00010800ff1c7b82 */ /* 0x000eb00000000a00 */
[----:B------:R-:W2:Y:S01]  /*a570*/  LDC.64 R30, c[0x0][0x428] ;  /* 0x00010a00ff1e7b82 */ /* 0x000ea20000000a00 */
[----:B-----5:R5:W-:Y:S07]  /*a580*/  STS.128 [UR4+0x38690], R4 ;  /* 0x03869004ff007988 */ /* 0x020bee0008000c04 */
[----:B----4-:R-:W4:Y:S08]  /*a590*/  LDC.64 R24, c[0x0][0x430] ;  /* 0x00010c00ff187b82 */ /* 0x010f300000000a00 */
[----:B------:R-:W4:Y:S08]  /*a5a0*/  LDC.64 R26, c[0x0][0x438] ;  /* 0x00010e00ff1a7b82 */ /* 0x000f300000000a00 */
[----:B-1----:R-:W1:Y:S01]  /*a5b0*/  LDC.64 R20, c[0x0][0x440] ;  /* 0x00011000ff147b82 */ /* 0x002e620000000a00 */
[----:B--2---:R2:W-:Y:S07]  /*a5c0*/  STS.128 [UR4+0x386a0], R28 ;  /* 0x0386a01cff007988 */ /* 0x0045ee0008000c04 */
[----:B------:R-:W1:Y:S08]  /*a5d0*/  LDC.64 R22, c[0x0][0x448] ;  /* 0x00011200ff167b82 */ /* 0x000e700000000a00 */
[----:B------:R-:W2:Y:S01]  /*a5e0*/  LDC.64 R12, c[0x0][0x450] ;  /* 0x00011400ff0c7b82 */ /* 0x000ea20000000a00 */
[----:B----4-:R4:W-:Y:S07]  /*a5f0*/  STS.128 [UR4+0x386b0], R24 ;  /* 0x0386b018ff007988 */ /* 0x0109ee0008000c04 */
[----:B------:R-:W2:Y:S08]  /*a600*/  LDC.64 R14, c[0x0][0x458] ;  /* 0x00011600ff0e7b82 */ /* 0x000eb00000000a00 */
[----:B---3--:R-:W3:Y:S01]  /*a610*/  LDC.64 R8, c[0x0][0x460] ;  /* 0x00011800ff087b82 */ /* 0x008ee20000000a00 */
[----:B-1----:R4:W-:Y:S07]  /*a620*/  STS.128 [UR4+0x386c0], R20 ;  /* 0x0386c014ff007988 */ /* 0x0029ee0008000c04 */
[----:B------:R-:W3:Y:S08]  /*a630*/  LDC.64 R10, c[0x0][0x468] ;  /* 0x00011a00ff0a7b82 */ /* 0x000ef00000000a00 */
[----:B-----5:R-:W1:Y:S01]  /*a640*/  LDC.64 R4, c[0x0][0x470] ;  /* 0x00011c00ff047b82 */ /* 0x020e620000000a00 */
[----:B--2---:R4:W-:Y:S07]  /*a650*/  STS.128 [UR4+0x386d0], R12 ;  /* 0x0386d00cff007988 */ /* 0x0049ee0008000c04 */
[----:B------:R-:W1:Y:S01]  /*a660*/  LDC.64 R6, c[0x0][0x478] ;  /* 0x00011e00ff067b82 */ /* 0x000e620000000a00 */
[----:B---3--:R4:W-:Y:S04]  /*a670*/  STS.128 [UR4+0x386e0], R8 ;  /* 0x0386e008ff007988 */ /* 0x0089e80008000c04 */
[----:B-1----:R4:W-:Y:S02]  /*a680*/  STS.128 [UR4+0x386f0], R4 ;  /* 0x0386f004ff007988 */ /* 0x0029e40008000c04 */
.L_x_194:
[----:B--2---:R-:W-:Y:S05]  /*a690*/  BSYNC B0 ;  /* 0x0000000000007941 */ /* 0x004fea0003800000 */
.L_x_193:
[----:B------:R-:W-:Y:S01]  /*a6a0*/  ELECT P0, URZ, PT ;  /* 0x00000000003f782f */ /* 0x000fe20003800000 */
[----:B------:R-:W-:Y:S01]  /*a6b0*/  NOP ;  /* 0x0000000000007918 */ /* 0x000fe20000000000 */
[----:B------:R-:W-:Y:S11]  /*a6c0*/  BSSY B0, `(.L_x_195) ;  /* 0x000004a000007945 */ /* 0x000ff60003800000 */
[----:B------:R-:W-:Y:S05]  /*a6d0*/  @!P0 BRA `(.L_x_196) ;  /* 0x0000000400208947 */ /* 0x000fea0003800000 */
[C---:B----4-:R-:W-:Y:S01]  /*a6e0*/  IMAD.SHL.U32 R12, R18.reuse, 0x8, RZ ;  /* 0x00000008120c7824 */ /* 0x050fe200078e00ff */
[----:B------:R-:W-:Y:S01]  /*a6f0*/  ULDC.64 UR4, c[0x0][0x518] ;  /* 0x0001460000047ab9 */ /* 0x000fe20000000a00 */
[----:B------:R-:W-:Y:S01]  /*a700*/  SHF.L.U64.HI R3, R18, 0x3, R3 ;  /* 0x0000000312037819 */ /* 0x000fe20000010203 */
[----:B------:R-:W-:Y:S02]  /*a710*/  ULDC.64 UR6, c[0x0][0x520] ;  /* 0x0001480000067ab9 */ /* 0x000fe40000000a00 */
[----:B------:R-:W-:-:S04]  /*a720*/  IADD3 R10, P0, R12, UR4, RZ ;  /* 0x000000040c0a7c10 */ /* 0x000fc8000ff1e0ff */
[----:B------:R-:W-:Y:S01]  /*a730*/  IADD3.X R11, R3, UR5, RZ, P0, !PT ;  /* 0x00000005030b7c10 */ /* 0x000fe200087fe4ff */
[----:B------:R-:W-:Y:S02]  /*a740*/  ULDC.64 UR4, c[0x0][0x528] ;  /* 0x00014a0000047ab9 */ /* 0x000fe40000000a00 */
[----:B------:R-:W-:-:S03]  /*a750*/  IADD3 R8, P0, R12, UR4, RZ ;  /* 0x000000040c087c10 */ /* 0x000fc6000ff1e0ff */
[----:B------:R-:W2:Y:S01]  /*a760*/  LDG.E.64 R10, desc[UR58][R10.64] ;  /* 0x0000003a0a0a7981 */ /* 0x000ea2000c1e1b00 */
[----:B------:R-:W-:Y:S01]  /*a770*/  IADD3.X R9, R3, UR5, RZ, P0, !PT ;  /* 0x0000000503097c10 */ /* 0x000fe200087fe4ff */
[----:B------:R-:W-:-:S05]  /*a780*/  ULDC.64 UR4, c[0x0][0x510] ;  /* 0x0001440000047ab9 */ /* 0x000fca0000000a00 */
[----:B------:R-:W4:Y:S01]  /*a790*/  LDG.E.64 R8, desc[UR58][R8.64] ;  /* 0x0000003a08087981 */ /* 0x000f22000c1e1b00 */
[C---:B------:R-:W-:Y:S02]  /*a7a0*/  IADD3 R14, P0, R12.reuse, UR4, RZ ;  /* 0x000000040c0e7c10 */ /* 0x040fe4000ff1e0ff */
[----:B------:R-:W-:Y:S02]  /*a7b0*/  IADD3 R12, P1, R12, UR6, RZ ;  /* 0x000000060c0c7c10 */ /* 0x000fe4000ff3e0ff */
[C---:B------:R-:W-:Y:S02]  /*a7c0*/  IADD3.X R15, R3.reuse, UR5, RZ, P0, !PT ;  /* 0x00000005030f7c10 */ /* 0x040fe400087fe4ff */
[----:B------:R-:W-:-:S04]  /*a7d0*/  IADD3.X R13, R3, UR7, RZ, P1, !PT ;  /* 0x00000007030d7c10 */ /* 0x000fc80008ffe4ff */
[----:B------:R-:W5:Y:S04]  /*a7e0*/  LDG.E.64 R14, desc[UR58][R14.64] ;  /* 0x0000003a0e0e7981 */ /* 0x000f68000c1e1b00 */
[----:B------:R-:W3:Y:S01]  /*a7f0*/  LDG.E.64 R12, desc[UR58][R12.64] ;  /* 0x0000003a0c0c7981 */ /* 0x000ee2000c1e1b00 */
[----:B------:R-:W-:Y:S02]  /*a800*/  UMOV UR4, 0x400 ;  /* 0x0000040000047882 */ /* 0x000fe40000000000 */
[----:B------:R-:W-:-:S04]  /*a810*/  ULEA UR4, UR42, UR4, 0x18 ;  /* 0x000000042a047291 */ /* 0x000fc8000f8ec03f */
[----:B------:R-:W-:Y:S02]  /*a820*/  UIADD3 UR5, UR4, 0x38600, URZ ;  /* 0x0003860004057890 */ /* 0x000fe4000fffe03f */
[----:B------:R-:W-:-:S03]  /*a830*/  UIADD3 UR6, UR4, 0x38680, URZ ;  /* 0x0003868004067890 */ /* 0x000fc6000fffe03f */
[----:B------:R-:W1:Y:S01]  /*a840*/  LDS R4, [UR4+0x3861c] ;  /* 0x03861c04ff047984 */ /* 0x000e620008000800 */
[----:B------:R-:W-:Y:S02]  /*a850*/  IMAD.U32 R20, RZ, RZ, UR5 ;  /* 0x00000005ff147e24 */ /* 0x000fe4000f8e00ff */
[----:B------:R-:W-:Y:S01]  /*a860*/  IMAD.U32 R22, RZ, RZ, UR6 ;  /* 0x00000006ff167e24 */ /* 0x000fe2000f8e00ff */
[----:B------:R-:W1:Y:S02]  /*a870*/  LDS R5, [UR4+0x3869c] ;  /* 0x03869c04ff057984 */ /* 0x000e640008000800 */
[----:B------:R-:W-:Y:S02]  /*a880*/  SHF.R.U64 R20, R20, 0x4, RZ ;  /* 0x0000000414147819 */ /* 0x000fe400000012ff */
[----:B------:R-:W-:Y:S01]  /*a890*/  SHF.R.U64 R22, R22, 0x4, RZ ;  /* 0x0000000416167819 */ /* 0x000fe200000012ff */
[----:B------:R-:W-:Y:S04]  /*a8a0*/  STS [UR4+0x38630], RZ ;  /* 0x038630ffff007988 */ /* 0x000fe80008000804 */
[----:B------:R-:W-:Y:S04]  /*a8b0*/  STS [UR4+0x38610], R20 ;  /* 0x03861014ff007988 */ /* 0x000fe80008000804 */
[----:B------:R-:W-:Y:S04]  /*a8c0*/  STS [UR4+0x38614], R20 ;  /* 0x03861414ff007988 */ /* 0x000fe80008000804 */
[----:B------:R-:W-:Y:S04]  /*a8d0*/  STS [UR4+0x38690], R22 ;  /* 0x03869016ff007988 */ /* 0x000fe80008000804 */
[----:B------:R-:W-:Y:S04]  /*a8e0*/  STS [UR4+0x38694], R22 ;  /* 0x03869416ff007988 */ /* 0x000fe80008000804 */
[----:B------:R-:W-:Y:S01]  /*a8f0*/  STS [UR4+0x386b0], RZ ;  /* 0x0386b0ffff007988 */ /* 0x000fe20008000804 */
[----:B--2---:R-:W-:-:S04]  /*a900*/  LOP3.LUT R3, R11, 0x1fffffff, RZ, 0xc0, !PT ;  /* 0x1fffffff0b037812 */ /* 0x004fc800078ec0ff */
[--C-:B------:R-:W-:Y:S02]  /*a910*/  SHF.R.U32.HI R7, RZ, 0x4, R3.reuse ;  /* 0x00000004ff077819 */ /* 0x100fe40000011603 */
[----:B------:R-:W-:Y:S02]  /*a920*/  SHF.R.U64 R3, R10, 0x4, R3 ;  /* 0x000000040a037819 */ /* 0x000fe40000001203 */
[----:B----4-:R-:W-:Y:S02]  /*a930*/  LOP3.LUT R9, R9, 0x1fffffff, RZ, 0xc0, !PT ;  /* 0x1fffffff09097812 */ /* 0x010fe400078ec0ff */
[----:B-1----:R-:W-:Y:S01]  /*a940*/  LOP3.LUT R4, R4, 0xf, R7, 0xb8, !PT ;  /* 0x0000000f04047812 */ /* 0x002fe200078eb807 */
[----:B------:R-:W-:Y:S01]  /*a950*/  STS [UR4+0x3860c], R3 ;  /* 0x03860c03ff007988 */ /* 0x000fe20008000804 */
[--C-:B------:R-:W-:Y:S02]  /*a960*/  SHF.R.U32.HI R6, RZ, 0x4, R9.reuse ;  /* 0x00000004ff067819 */ /* 0x100fe40000011609 */
[----:B------:R-:W-:Y:S01]  /*a970*/  SHF.R.U64 R9, R8, 0x4, R9 ;  /* 0x0000000408097819 */ /* 0x000fe20000001209 */
[----:B------:R1:W-:Y:S01]  /*a980*/  STS [UR4+0x3861c], R4 ;  /* 0x03861c04ff007988 */ /* 0x0003e20008000804 */
[----:B------:R-:W-:-:S03]  /*a990*/  LOP3.LUT R6, R5, 0xf, R6, 0xb8, !PT ;  /* 0x0000000f05067812 */ /* 0x000fc600078eb806 */
[----:B------:R-:W2:Y:S04]  /*a9a0*/  LDS R5, [UR4+0x3861c] ;  /* 0x03861c04ff057984 */ /* 0x000ea80008000800 */
[----:B------:R-:W-:Y:S01]  /*a9b0*/  STS [UR4+0x3869c], R6 ;  /* 0x03869c06ff007988 */ /* 0x000fe20008000804 */
[----:B-1----:R-:W-:-:S03]  /*a9c0*/  VIADD R4, R19, 0xffffffff ;  /* 0xffffffff13047836 */ /* 0x002fc60000000000 */
[----:B------:R-:W1:Y:S04]  /*a9d0*/  LDS R7, [UR4+0x3869c] ;  /* 0x03869c04ff077984 */ /* 0x000e680008000800 */
[----:B-----5:R-:W-:Y:S04]  /*a9e0*/  STS.64 [UR4+0x38600], R14 ;  /* 0x0386000eff007988 */ /* 0x020fe80008000a04 */
[----:B---3--:R-:W-:Y:S04]  /*a9f0*/  STS.64 [UR4+0x38680], R12 ;  /* 0x0386800cff007988 */ /* 0x008fe80008000a04 */
[----:B------:R-:W-:Y:S01]  /*aa00*/  STS [UR4+0x3868c], R9 ;  /* 0x03868c09ff007988 */ /* 0x000fe20008000804 */
[----:B--2---:R-:W-:-:S05]  /*aa10*/  LOP3.LUT R5, R5, 0xf0, RZ, 0xb8, !PT ;  /* 0x000000f005057812 */ /* 0x004fca00078eb8ff */
[----:B------:R2:W-:Y:S01]  /*aa20*/  STS [UR4+0x3861c], R5 ;  /* 0x03861c05ff007988 */ /* 0x0005e20008000804 */
[----:B-1----:R-:W-:-:S03]  /*aa30*/  LOP3.LUT R7, R7, 0xf0, RZ, 0xb8, !PT ;  /* 0x000000f007077812 */ /* 0x002fc600078eb8ff */
[----:B------:R-:W1:Y:S04]  /*aa40*/  LDS R21, [UR4+0x3861c] ;  /* 0x03861c04ff157984 */ /* 0x000e680008000800 */
[----:B------:R3:W-:Y:S01]  /*aa50*/  STS [UR4+0x3869c], R7 ;  /* 0x03869c07ff007988 */ /* 0x0007e20008000804 */
[----:B--2---:R-:W-:-:S03]  /*aa60*/  VIADD R5, R2, 0xffffffff ;  /* 0xffffffff02057836 */ /* 0x004fc60000000000 */
[----:B------:R-:W2:Y:S01]  /*aa70*/  LDS R23, [UR4+0x3869c] ;  /* 0x03869c04ff177984 */ /* 0x000ea20008000800 */
[----:B---3--:R-:W-:-:S05]  /*aa80*/  CS2R R6, SRZ ;  /* 0x0000000000067805 */ /* 0x008fca000001ff00 */
[----:B------:R3:W-:Y:S02]  /*aa90*/  STS.128 [UR4+0x38620], R4 ;  /* 0x03862004ff007988 */ /* 0x0007e40008000c04 */
[----:B---3--:R-:W-:-:S05]  /*aaa0*/  VIADD R5, R0, 0xffffffff ;  /* 0xffffffff00057836 */ /* 0x008fca0000000000 */
[----:B------:R-:W-:Y:S01]  /*aab0*/  STS.128 [UR4+0x386a0], R4 ;  /* 0x0386a004ff007988 */ /* 0x000fe20008000c04 */
[----:B-1----:R-:W-:-:S05]  /*aac0*/  LOP3.LUT R21, R21, 0xf00, RZ, 0xb8, !PT ;  /* 0x00000f0015157812 */ /* 0x002fca00078eb8ff */
[----:B------:R-:W-:Y:S01]  /*aad0*/  STS.64 [UR4+0x38618], R20 ;  /* 0x03861814ff007988 */ /* 0x000fe20008000a04 */
[----:B--2---:R-:W-:-:S03]  /*aae0*/  LOP3.LUT R23, R23, 0xf00, RZ, 0xb8, !PT ;  /* 0x00000f0017177812 */ /* 0x004fc600078eb8ff */
[----:B------:R-:W1:Y:S04]  /*aaf0*/  LDS R11, [UR4+0x3861c] ;  /* 0x03861c04ff0b7984 */ /* 0x000e680008000800 */
[----:B------:R-:W-:Y:S04]  /*ab00*/  STS.64 [UR4+0x38698], R22 ;  /* 0x03869816ff007988 */ /* 0x000fe80008000a04 */
[----:B------:R-:W2:Y:S01]  /*ab10*/  LDS R24, [UR4+0x3869c] ;  /* 0x03869c04ff187984 */ /* 0x000ea20008000800 */
[----:B-1----:R-:W-:-:S05]  /*ab20*/  LOP3.LUT R0, R11, 0xf000, RZ, 0xb8, !PT ;  /* 0x0000f0000b007812 */ /* 0x002fca00078eb8ff */
[----:B------:R1:W-:Y:S01]  /*ab30*/  STS [UR4+0x3861c], R0 ;  /* 0x03861c00ff007988 */ /* 0x0003e20008000804 */
[----:B--2---:R-:W-:-:S05]  /*ab40*/  LOP3.LUT R2, R24, 0xf000, RZ, 0xb8, !PT ;  /* 0x0000f00018027812 */ /* 0x004fca00078eb8ff */
[----:B------:R1:W-:Y:S02]  /*ab50*/  STS [UR4+0x3869c], R2 ;  /* 0x03869c02ff007988 */ /* 0x0003e40008000804 */
.L_x_196:
[----:B------:R-:W-:Y:S05]  /*ab60*/  BSYNC B0 ;  /* 0x0000000000007941 */ /* 0x000fea0003800000 */
.L_x_195:
[----:B------:R-:W-:Y:S01]  /*ab70*/  ELECT P0, URZ, PT ;  /* 0x00000000003f782f */ /* 0x000fe20003800000 */
[----:B------:R-:W-:Y:S01]  /*ab80*/  NOP ;  /* 0x0000000000007918 */ /* 0x000fe20000000000 */
[----:B------:R-:W-:Y:S11]  /*ab90*/  BSSY B0, `(.L_x_197) ;  /* 0x0000004000007945 */ /* 0x000ff60003800000 */
[----:B------:R-:W-:Y:S05]  /*aba0*/  @!P0 BRA `(.L_x_198) ;  /* 0x0000000000088947 */ /* 0x000fea0003800000 */
[----:B------:R0:W-:Y:S01]  /*abb0*/  UTMACMDFLUSH ;  /* 0x00000000000079b7 */ /* 0x0001e20000000000 */
[----:B------:R-:W-:-:S04]  /*abc0*/  DEPBAR.LE SB0, 0x0 ;  /* 0x000080000000791a */ /* 0x000fc80000000000 */
.L_x_198:
[----:B------:R-:W-:Y:S05]  /*abd0*/  BSYNC B0 ;  /* 0x0000000000007941 */ /* 0x000fea0003800000 */
.L_x_197:
[----:B------:R-:W-:Y:S01]  /*abe0*/  UMOV UR4, 0x400 ;  /* 0x0000040000047882 */ /* 0x000fe20000000000 */
[----:B---3--:R-:W-:Y:S01]  /*abf0*/  IMAD.SHL.U32 R32, R32, 0x4, RZ ;  /* 0x0000000420207824 */ /* 0x008fe200078e00ff */
[----:B------:R-:W-:Y:S01]  /*ac00*/  ULEA UR16, UR42, UR4, 0x18 ;  /* 0x000000042a107291 */ /* 0x000fe2000f8ec03f */
[----:B------:R-:W-:-:S03]  /*ac10*/  ULDC UR14, c[0x0][0x884] ;  /* 0x00022100000e7ab9 */ /* 0x000fc60000000800 */
[----:B------:R-:W-:Y:S01]  /*ac20*/  UIADD3 UR18, UR16, 0x38600, URZ ;  /* 0x0003860010127890 */ /* 0x000fe2000fffe03f */
[----:B----4-:R-:W-:Y:S01]  /*ac30*/  IADD3 R4, P0, R32, UR12, RZ ;  /* 0x0000000c20047c10 */ /* 0x010fe2000ff1e0ff */
[----:B------:R-:W-:Y:S01]  /*ac40*/  UIMAD.WIDE UR14, UR14, 0x80, UR12 ;  /* 0x000000800e0e78a5 */ /* 0x000fe2000f8e020c */
[----:B------:R-:W-:-:S03]  /*ac50*/  IMAD.MOV.U32 R6, RZ, RZ, 0x1 ;  /* 0x00000001ff067424 */ /* 0x000fc600078e00ff */
[----:B------:R-:W-:Y:S02]  /*ac60*/  IMAD.X R5, RZ, RZ, UR13, P0 ;  /* 0x0000000dff057e24 */ /* 0x000fe400080e06ff */
[----:B-1----:R-:W-:Y:S01]  /*ac70*/  IADD3 R2, P1, R32, UR14, RZ ;  /* 0x0000000e20027c10 */ /* 0x002fe2000ff3e0ff */
[----:B------:R-:W1:Y:S04]  /*ac80*/  LDS R7, [R32+UR18] ;  /* 0x0000001220077984 */ /* 0x000e680008000800 */
[----:B------:R-:W2:Y:S01]  /*ac90*/  LDS R9, [R32+UR18+0x80] ;  /* 0x0000801220097984 */ /* 0x000ea20008000800 */
[----:B------:R-:W-:Y:S01]  /*aca0*/  IMAD.X R3, RZ, RZ, UR15, P1 ;  /* 0x0000000fff037e24 */ /* 0x000fe200088e06ff */
[----:B------:R-:W-:Y:S02]  /*acb0*/  LOP3.LUT P1, RZ, R33, 0x7f, RZ, 0xc0, !PT ;  /* 0x0000007f21ff7812 */ /* 0x000fe4000782c0ff */
[----:B------:R-:W-:Y:S01]  /*acc0*/  MOV R8, 0x1 ;  /* 0x0000000100087802 */ /* 0x000fe20000000f00 */
[----:B------:R-:W-:Y:S01]  /*acd0*/  BSSY B0, `(.L_x_199) ;  /* 0x00000e5000007945 */ /* 0x000fe20003800000 */
[----:B------:R-:W-:Y:S01]  /*ace0*/  ISETP.EQ.OR P2, PT, R34, RZ, P1 ;  /* 0x000000ff2200720c */ /* 0x000fe20000f42670 */
[----:B------:R-:W-:-:S02]  /*acf0*/  IMAD.MOV.U32 R0, RZ, RZ, RZ ;  /* 0x000000ffff007224 */ /* 0x000fc400078e00ff */
[----:B------:R-:W-:Y:S02]  /*ad00*/  IMAD.MOV.U32 R20, RZ, RZ, 0x1 ;  /* 0x00000001ff147424 */ /* 0x000fe400078e00ff */
[----:B------:R-:W-:Y:S02]  /*ad10*/  IMAD.MOV.U32 R21, RZ, RZ, RZ ;  /* 0x000000ffff157224 */ /* 0x000fe400078e00ff */
[----:B------:R-:W-:Y:S01]  /*ad20*/  IMAD.MOV.U32 R22, RZ, RZ, RZ ;  /* 0x000000ffff167224 */ /* 0x000fe200078e00ff */
[----:B------:R-:W-:Y:S02]  /*ad30*/  ULOP3.LUT UR20, UR54, 0x1, URZ, 0xfc, !UPT ;  /* 0x0000000136147892 */ /* 0x000fe4000f8efc3f */
[----:B------:R-:W-:Y:S02]  /*ad40*/  ULOP3.LUT UR17, UR53, 0x2, URZ, 0xfc, !UPT ;  /* 0x0000000235117892 */ /* 0x000fe4000f8efc3f */
[----:B------:R-:W-:Y:S01]  /*ad50*/  UIADD3 UR19, UR16, 0x38680, URZ ;  /* 0x0003868010137890 */ /* 0x000fe2000fffe03f */
[----:B-1----:R-:W5:Y:S04]  /*ad60*/  ATOMG.E.EXCH.STRONG.GPU PT, RZ, [R4], R7 ;  /* 0x0000000704ff73a8 */ /* 0x002f6800041ee100 */
[----:B--2---:R1:W5:Y:S02]  /*ad70*/  ATOMG.E.EXCH.STRONG.GPU PT, RZ, [R2], R9 ;  /* 0x0000000902ff73a8 */ /* 0x00436400041ee100 */
[----:B-1----:R-:W-:-:S02]  /*ad80*/  PRMT R2, R6, 0x7610, R2 ;  /* 0x0000761006027816 */ /* 0x002fc40000000002 */
[----:B------:R-:W-:-:S07]  /*ad90*/  PRMT R3, R8, 0x7610, R3 ;  /* 0x0000761008037816 */ /* 0x000fce0000000003 */
.L_x_219:
[----:B------:R-:W-:Y:S01]  /*ada0*/  LOP3.LUT P0, RZ, R3, 0xff, RZ, 0xc0, !PT ;  /* 0x000000ff03ff7812 */ /* 0x000fe2000780c0ff */
[----:B-----5:R-:W-:Y:S01]  /*adb0*/  VIADD R4, R19, 0x3f ;  /* 0x0000003f13047836 */ /* 0x020fe20000000000 */
[----:B------:R-:W-:Y:S05]  /*adc0*/  YIELD ;  /* 0x0000000000007946 */ /* 0x000fea0003800000 */
[----:B------:R-:W-:Y:S01]  /*add0*/  SHF.R.S32.HI R5, RZ, 0x1f, R4 ;  /* 0x0000001fff057819 */ /* 0x000fe20000011404 */
[----:B------:R-:W-:Y:S03]  /*ade0*/  BSSY B1, `(.L_x_200) ;  /* 0x0000008000017945 */ /* 0x000fe60003800000 */
[----:B------:R-:W-:-:S02]  /*adf0*/  LEA.HI R5, R5, R4, RZ, 0x6 ;  /* 0x0000000405057211 */ /* 0x000fc400078f30ff */
[----:B------:R-:W-:Y:S05]  /*ae00*/  @!P0 BRA `(.L_x_201) ;  /* 0x0000000000148947 */ /* 0x000fea0003800000 */
[----:B------:R-:W-:-:S04]  /*ae10*/  DEPBAR {5,4,3,2,1,0} ;  /* 0x0000003f0000791a */ /* 0x000fc80000000000 */
[----:B------:R1:W-:Y:S01]  /*ae20*/  UTMACCTL.IV [UR12] ;  /* 0x000000000c0079b9 */ /* 0x0003e20008000000 */
[----:B------:R-:W-:-:S04]  /*ae30*/  DEPBAR {5,4,3,2,1,0} ;  /* 0x0000003f0000791a */ /* 0x000fc80000000000 */
[----:B------:R1:W-:Y:S02]  /*ae40*/  UTMACCTL.IV [UR14] ;  /* 0x000000000e0079b9 */ /* 0x0003e40008000000 */
[----:B-1----:R-:W-:Y:S01]  /*ae50*/  NOP ;  /* 0x0000000000007918 */ /* 0x002fe20000000000 */
.L_x_201:
[----:B------:R-:W-:Y:S05]  /*ae60*/  BSYNC B1 ;  /* 0x0000000000017941 */ /* 0x000fea0003800000 */
.L_x_200:
[----:B------:R-:W-:Y:S01]  /*ae70*/  UMOV UR4, 0xffffffff ;  /* 0xffffffff00047882 */ /* 0x000fe20000000000 */
[----:B------:R-:W-:Y:S02]  /*ae80*/  SHF.R.S32.HI R7, RZ, 0x6, R5 ;  /* 0x00000006ff077819 */ /* 0x000fe40000011405 */
[----:B------:R-:W-:Y:S05]  /*ae90*/  BRA.DIV UR4, `(.L_x_202) ;  /* 0x0000003e04947947 */ /* 0x000fea000b800000 */
[----:B-----5:R-:W-:-:S13]  /*aea0*/  ELECT P6, URZ, PT ;  /* 0x00000000003f782f */ /* 0x020fda00038c0000 */
.L_x_295:
[----:B------:R-:W-:Y:S01]  /*aeb0*/  ISETP.LT.OR P6, PT, R19, 0x1, !P6 ;  /* 0x000000011300780c */ /* 0x000fe200077c1670 */
[----:B------:R-:W-:-:S12]  /*aec0*/  BSSY B1, `(.L_x_203) ;  /* 0x000002e000017945 */ /* 0x000fd80003800000 */
[----:B------:R-:W-:Y:S05]  /*aed0*/  @P6 BRA `(.L_x_204) ;  /* 0x0000000000b06947 */ /* 0x000fea0003800000 */
[----:B------:R-:W-:Y:S02]  /*aee0*/  IMAD.SHL.U32 R17, R17, 0x80, RZ ;  /* 0x0000008011117824 */ /* 0x000fe400078e00ff */
[----:B------:R-:W-:Y:S02]  /*aef0*/  IMAD.SHL.U32 R16, R16, 0x100, RZ ;  /* 0x0000010010107824 */ /* 0x000fe400078e00ff */
[----:B------:R-:W-:Y:S02]  /*af00*/  VIADD R9, R7, 0x1 ;  /* 0x0000000107097836 */ /* 0x000fe40000000000 */
[----:B------:R-:W-:Y:S02]  /*af10*/  IMAD.MOV.U32 R10, RZ, RZ, RZ ;  /* 0x000000ffff0a7224 */ /* 0x000fe400078e00ff */
[----:B------:R-:W-:Y:S02]  /*af20*/  IMAD.MOV.U32 R3, RZ, RZ, R20 ;  /* 0x000000ffff037224 */ /* 0x000fe400078e0014 */
[----:B------:R-:W-:-:S07]  /*af30*/  IMAD.MOV.U32 R4, RZ, RZ, R0 ;  /* 0x000000ffff047224 */ /* 0x000fce00078e0000 */
.L_x_208:
[----:B--2---:R-:W-:Y:S01]  /*af40*/  LEA R8, R4, UR16, 0x3 ;  /* 0x0000001004087c11 */ /* 0x004fe2000f8e18ff */
[----:B------:R-:W-:Y:S05]  /*af50*/  YIELD ;  /* 0x0000000000007946 */ /* 0x000fea0003800000 */
[----:B------:R-:W-:Y:S01]  /*af60*/  SHF.L.U32 R5, R3, 0x1f, RZ ;  /* 0x0000001f03057819 */ /* 0x000fe200000006ff */
[----:B------:R-:W1:Y:S03]  /*af70*/  @!P1 LDC R6, c[0x0][0x500] ;  /* 0x00014000ff069b82 */ /* 0x000e660000000800 */
[----:B------:R-:W2:Y:S02]  /*af80*/  SYNCS.PHASECHK.TRANS64.TRYWAIT P0, [R8+URZ+0x384c0], R5 ;  /* 0x0384c005080075a7 */ /* 0x000ea4000800017f */
[----:B--2---:R-:W-:Y:S05]  /*af90*/  @!P0 BRA `(.L_x_205) ;  /* 0x0000003c00748947 */ /* 0x004fea0003800000 */
.L_x_296:
[----:B------:R-:W-:Y:S01]  /*afa0*/  UPRMT UR4, UR17, 0x9910, URZ ;  /* 0x0000991011047896 */ /* 0x000fe2000800003f */
[----:B-1----:R1:W-:Y:S03]  /*afb0*/  @!P1 SYNCS.ARRIVE.TRANS64 RZ, [R8+URZ+0x38480], R6 ;  /* 0x0384800608ff99a7 */ /* 0x0023e6000800003f */
[----:B------:R-:W-:-:S06]  /*afc0*/  UISETP.NE.AND UP0, UPT, UR4, 0x2, UPT ;  /* 0x000000020400788c */ /* 0x000fcc000bf05270 */
[----:B------:R-:W-:-:S13]  /*afd0*/  PLOP3.LUT P0, PT, PT, PT, UP0, 0x80, 0x0 ;  /* 0x000000000000781c */ /* 0x000fda0003f0f008 */
[----:B-1----:R-:W-:Y:S05]  /*afe0*/  @P0 BRA `(.L_x_206) ;  /* 0x0000000000040947 */ /* 0x002fea0003800000 */
[----:B------:R-:W-:Y:S01]  /*aff0*/  BPT.TRAP 0x1 ;  /* 0x000000040000795c */ /* 0x000fe20000300000 */
.L_x_206:
[----:B------:R-:W-:Y:S05]  /*b000*/  @P2 BRA `(.L_x_207) ;  /* 0x0000000000042947 */ /* 0x000fea0003800000 */
[----:B------:R-:W-:Y:S01]  /*b010*/  BPT.TRAP 0x1 ;  /* 0x000000040000795c */ /* 0x000fe20000300000 */
.L_x_207:
[C---:B------:R-:W-:Y:S01]  /*b020*/  R2UR UR8, R4.reuse ;  /* 0x00000000040872ca */ /* 0x040fe200000e0000 */
[----:B------:R-:W-:Y:S01]  /*b030*/  VIADD R4, R4, 0x1 ;  /* 0x0000000104047836 */ /* 0x000fe20000000000 */
[----:B------:R-:W-:Y:S01]  /*b040*/  R2UR UR9, R8 ;  /* 0x00000000080972ca */ /* 0x000fe200000e0000 */
[----:B------:R-:W-:Y:S01]  /*b050*/  UMOV UR22, 0x0 ;  /* 0x0000000000167882 */ /* 0x000fe20000000000 */
[----:B------:R-:W-:Y:S01]  /*b060*/  IADD3 R9, R9, -0x1, RZ ;  /* 0xffffffff09097810 */ /* 0x000fe20007ffe0ff */
[----:B------:R-:W-:Y:S01]  /*b070*/  UMOV UR23, 0x10000000 ;  /* 0x1000000000177882 */ /* 0x000fe20000000000 */
[C---:B------:R-:W-:Y:S01]  /*b080*/  R2UR UR10, R10.reuse ;  /* 0x000000000a0a72ca */ /* 0x040fe200000e0000 */
[----:B------:R-:W-:Y:S01]  /*b090*/  VIADD R10, R10, 0x40 ;  /* 0x000000400a0a7836 */ /* 0x000fe20000000000 */
[----:B------:R-:W-:Y:S02]  /*b0a0*/  R2UR UR11, R16 ;  /* 0x00000000100b72ca */ /* 0x000fe400000e0000 */
[----:B------:R-:W-:-:S02]  /*b0b0*/  R2UR UR7, R17 ;  /* 0x00000000110772ca */ /* 0x000fc400000e0000 */
[----:B------:R-:W-:Y:S01]  /*b0c0*/  ISETP.GT.AND P3, PT, R9, 0x1, PT ;  /* 0x000000010900780c */ /* 0x000fe20003f64270 */
[----:B------:R-:W-:Y:S01]  /*b0d0*/  ULEA UR4, UR8, UR16, 0xd ;  /* 0x0000001008047291 */ /* 0x000fe2000f8e683f */
[C---:B------:R-:W-:Y:S01]  /*b0e0*/  ISETP.NE.AND P0, PT, R4.reuse, 0x8, PT ;  /* 0x000000080400780c */ /* 0x040fe20003f05270 */
[----:B------:R-:W-:Y:S02]  /*b0f0*/  ULEA UR8, UR8, UR16, 0xe ;  /* 0x0000001008087291 */ /* 0x000fe4000f8e703f */
[----:B------:R-:W-:Y:S01]  /*b100*/  UIADD3 UR9, UR9, 0x38480, URZ ;  /* 0x0003848009097890 */ /* 0x000fe2000fffe03f */
[----:B------:R-:W-:Y:S01]  /*b110*/  SEL R6, RZ, 0x1, P0 ;  /* 0x00000001ff067807 */ /* 0x000fe20000000000 */
[----:B------:R-:W-:Y:S01]  /*b120*/  UIADD3 UR4, UR4, 0x20000, URZ ;  /* 0x0002000004047890 */ /* 0x000fe2000fffe03f */
[----:B------:R-:W-:Y:S01]  /*b130*/  SEL R4, R4, RZ, P0 ;  /* 0x000000ff04047207 */ /* 0x000fe20000000000 */
[----:B------:R-:W-:Y:S01]  /*b140*/  UMOV UR6, UR10 ;  /* 0x0000000a00067c82 */ /* 0x000fe20008000000 */
[----:B------:R-:W-:-:S02]  /*b150*/  LOP3.LUT R3, R3, R6, RZ, 0x3c, !PT ;  /* 0x0000000603037212 */ /* 0x000fc400078e3cff */
[----:B------:R-:W-:Y:S02]  /*b160*/  UMOV UR5, UR9 ;  /* 0x0000000900057c82 */ /* 0x000fe40008000000 */
[----:B------:R1:W-:Y:S02]  /*b170*/  UTMALDG.2D [UR8], [UR12], desc[UR22] ;  /* 0x000016080c0075b4 */ /* 0x0003e40008009000 */
[----:B------:R1:W-:Y:S02]  /*b180*/  UTMALDG.2D [UR4], [UR14], desc[UR22] ;  /* 0x000016040e0075b4 */ /* 0x0003e40008009000 */
[----:B-1----:R-:W-:Y:S05]  /*b190*/  @P3 BRA `(.L_x_208) ;  /* 0xfffffffc00683947 */ /* 0x002fea000383ffff */
.L_x_204:
[----:B------:R-:W-:Y:S05]  /*b1a0*/  BSYNC B1 ;  /* 0x0000000000017941 */ /* 0x000fea0003800000 */
.L_x_203:
[----:B------:R-:W-:Y:S01]  /*b1b0*/  IMAD.IADD R0, R7, 0x1, R0 ;  /* 0x0000000107007824 */ /* 0x000fe200078e0200 */
[----:B------:R-:W-:-:S04]  /*b1c0*/  LOP3.LUT P0, RZ, R2, 0xff, RZ, 0xc0, !PT ;  /* 0x000000ff02ff7812 */ /* 0x000fc8000780c0ff */
[----:B------:R-:W-:-:S04]  /*b1d0*/  SHF.R.U32.HI R2, RZ, 0x3, R0 ;  /* 0x00000003ff027819 */ /* 0x000fc80000011600 */
[----:B------:R-:W-:-:S04]  /*b1e0*/  LOP3.LUT R2, R2, 0x1, RZ, 0xc0, !PT ;  /* 0x0000000102027812 */ /* 0x000fc800078ec0ff */
[----:B------:R-:W-:Y:S01]  /*b1f0*/  ISETP.NE.U32.AND P3, PT, R2, 0x1, PT ;  /* 0x000000010200780c */ /* 0x000fe20003f65070 */
[----:B------:R-:W-:Y:S01]  /*b200*/  IMAD.U32 R2, RZ, RZ, UR20 ;  /* 0x00000014ff027e24 */ /* 0x000fe2000f8e00ff */
[----:B------:R-:W-:Y:S01]  /*b210*/  @P0 SYNCS.ARRIVE.TRANS64.A1T0 RZ, [UR16+0x38548], RZ ;  /* 0x038548ffffff09a7 */ /* 0x000fe20008100010 */
[----:B------:R-:W-:Y:S02]  /*b220*/  ISETP.GT.U32.AND P0, PT, R0, 0x7, PT ;  /* 0x000000070000780c */ /* 0x000fe40003f04070 */
[C---:B------:R-:W-:Y:S02]  /*b230*/  ISETP.GT.U32.AND P3, PT, R7.reuse, 0x7, !P3 ;  /* 0x000000070700780c */ /* 0x040fe40005f64070 */
[----:B------:R-:W-:Y:S02]  /*b240*/  ISETP.NE.AND P4, PT, R2, 0x3, PT ;  /* 0x000000030200780c */ /* 0x000fe40003f85270 */
[----:B------:R-:W-:Y:S02]  /*b250*/  ISETP.LT.U32.AND P0, PT, R7, 0x8, P0 ;  /* 0x000000080700780c */ /* 0x000fe40000701070 */
[----:B------:R-:W-:-:S02]  /*b260*/  SEL R2, RZ, 0x1, !P3 ;  /* 0x00000001ff027807 */ /* 0x000fc40005800000 */
[----:B------:R-:W-:Y:S02]  /*b270*/  SEL R3, RZ, 0x1, !P0 ;  /* 0x00000001ff037807 */ /* 0x000fe40004000000 */
[----:B------:R-:W-:Y:S02]  /*b280*/  LOP3.LUT R0, R0, 0x7, RZ, 0xc0, !PT ;  /* 0x0000000700007812 */ /* 0x000fe400078ec0ff */
[----:B------:R-:W-:-:S03]  /*b290*/  LOP3.LUT R20, R2, R20, R3, 0x96, !PT ;  /* 0x0000001402147212 */ /* 0x000fc600078e9603 */
[----:B------:R-:W-:Y:S05]  /*b2a0*/  @!P4 BRA `(.L_x_209) ;  /* 0x000000000004c947 */ /* 0x000fea0003800000 */
[----:B------:R-:W-:Y:S01]  /*b2b0*/  BPT.TRAP 0x1 ;  /* 0x000000040000795c */ /* 0x000fe20000300000 */
.L_x_209:
[C---:B------:R-:W-:Y:S01]  /*b2c0*/  LEA R3, R21.reuse, UR16, 0x3 ;  /* 0x0000001015037c11 */ /* 0x040fe2000f8e18ff */
[----:B------:R-:W-:Y:S01]  /*b2d0*/  BSSY B1, `(.L_x_210) ;  /* 0x0000005000017945 */ /* 0x000fe20003800000 */
[----:B------:R-:W-:Y:S02]  /*b2e0*/  SHF.L.U32 R2, R22, 0x1f, RZ ;  /* 0x0000001f16027819 */ /* 0x000fe400000006ff */
[----:B--2---:R-:W-:Y:S02]  /*b2f0*/  LEA R8, R21, UR16, 0x4 ;  /* 0x0000001015087c11 */ /* 0x004fe4000f8e20ff */
[----:B------:R-:W1:Y:S02]  /*b300*/  SYNCS.PHASECHK.TRANS64.TRYWAIT P0, [R3+URZ+0x38400], R2 ;  /* 0x03840002030075a7 */ /* 0x000e64000800017f */
[----:B-1----:R-:W-:Y:S05]  /*b310*/  @!P0 BRA `(.L_x_211) ;  /* 0x0000003800a88947 */ /* 0x002fea0003800000 */
.L_x_297:
[----:B------:R-:W-:Y:S05]  /*b320*/  BSYNC B1 ;  /* 0x0000000000017941 */ /* 0x000fea0003800000 */
.L_x_210:
[----:B------:R-:W2:Y:S01]  /*b330*/  LDS.128 R8, [R8+0x38550] ;  /* 0x0385500008087984 */ /* 0x000ea20000000c00 */
[----:B------:R-:W-:Y:S01]  /*b340*/  @!PT LDS RZ, [RZ] ;  /* 0x00000000fffff984 */ /* 0x000fe20000000800 */
[----:B------:R-:W-:Y:S01]  /*b350*/  @!PT LDS RZ, [RZ] ;  /* 0x00000000fffff984 */ /* 0x000fe20000000800 */
[----:B------:R-:W-:Y:S01]  /*b360*/  @!PT LDS RZ, [RZ] ;  /* 0x00000000fffff984 */ /* 0x000fe20000000800 */
[----:B------:R-:W-:Y:S01]  /*b370*/  @!PT LDS RZ, [RZ] ;  /* 0x00000000fffff984 */ /* 0x000fe20000000800 */
[----:B------:R3:W-:Y:S06]  /*b380*/  MEMBAR.ALL.CTA ;  /* 0x0000000000007992 */ /* 0x0007ec0000008000 */
[----:B---3--:R-:W3:Y:S01]  /*b390*/  FENCE.VIEW.ASYNC.S ;  /* 0x00000000000073c6 */ /* 0x008ee20000000000 */
[----:B--2---:R-:W-:Y:S02]  /*b3a0*/  IMAD.MOV.U32 R17, RZ, RZ, R9 ;  /* 0x000000ffff117224 */ /* 0x004fe400078e0009 */
[----:B------:R-:W-:Y:S01]  /*b3b0*/  IMAD.MOV.U32 R16, RZ, RZ, R8 ;  /* 0x000000ffff107224 */ /* 0x000fe200078e0008 */
[----:B---3--:R-:W-:Y:S06]  /*b3c0*/  @!P4 BRA `(.L_x_212) ;  /* 0x000000000004c947 */ /* 0x008fec0003800000 */
[----:B------:R-:W-:Y:S01]  /*b3d0*/  BPT.TRAP 0x1 ;  /* 0x000000040000795c */ /* 0x000fe20000300000 */
.L_x_212:
[----:B------:R-:W2:Y:S01]  /*b3e0*/  S2R R5, SR_CgaCtaId ;  /* 0x0000000000057919 */ /* 0x000ea20000008800 */
[----:B------:R-:W-:Y:S01]  /*b3f0*/  ISETP.NE.AND P0, PT, R11, RZ, PT ;  /* 0x000000ff0b00720c */ /* 0x000fe20003f05270 */
[----:B-1----:R-:W-:Y:S01]  /*b400*/  VIADD R2, R3, 0x38440 ;  /* 0x0003844003027836 */ /* 0x002fe20000000000 */
[CC--:B------:R-:W-:Y:S02]  /*b410*/  ISETP.NE.AND P3, PT, R10.reuse, R18.reuse, PT ;  /* 0x000000120a00720c */ /* 0x0c0fe40003f65270 */
[----:B------:R-:W-:Y:S02]  /*b420*/  ISETP.EQ.OR P0, PT, R10, R18, !P0 ;  /* 0x000000120a00720c */ /* 0x000fe40004702670 */
[----:B--2---:R-:W-:-:S04]  /*b430*/  PRMT R2, R5, 0x654, R2 ;  /* 0x0000065405027816 */ /* 0x004fc80000000002 */
[----:B------:R1:W-:Y:S07]  /*b440*/  SYNCS.ARRIVE.TRANS64.RED.A1T0 RZ, [R2+URZ], RZ ;  /* 0x000000ff02ff79a7 */ /* 0x0003ee000810043f */
[----:B------:R-:W-:Y:S05]  /*b450*/  @P0 BRA `(.L_x_213) ;  /* 0x00000004008c0947 */ /* 0x000fea0003800000 */
[----:B-1----:R-:W1:Y:S02]  /*b460*/  LDC.64 R2, c[0x0][0x290] ;  /* 0x0000a400ff027b82 */ /* 0x002e640000000a00 */
[----:B-1----:R-:W-:-:S05]  /*b470*/  IMAD.WIDE R2, R10, 0xc, R2 ;  /* 0x0000000c0a027825 */ /* 0x002fca00078e0202 */
[----:B------:R1:W5:Y:S01]  /*b480*/  LDG.E R19, desc[UR58][R2.64+0x8] ;  /* 0x0000083a02137981 */ /* 0x000362000c1e1900 */
[----:B------:R-:W-:-:S03]  /*b490*/  UMOV UR4, 0xffffffff ;  /* 0xffffffff00047882 */ /* 0x000fc60000000000 */
[----:B------:R-:W-:Y:S05]  /*b4a0*/  BRA.DIV UR4, `(.L_x_214) ;  /* 0x0000003a04587947 */ /* 0x000fea000b800000 */
[----:B------:R-:W-:-:S13]  /*b4b0*/  ELECT P6, URZ, PT ;  /* 0x00000000003f782f */ /* 0x000fda00038c0000 */
.L_x_300:
[----:B------:R-:W-:Y:S04]  /*b4c0*/  BSSY B1, `(.L_x_215) ;  /* 0x0000049000017945 */ /* 0x000fe80003800000 */
[----:B------:R-:W-:Y:S05]  /*b4d0*/  @!P6 BRA `(.L_x_216) ;  /* 0x00000004001ce947 */ /* 0x000fea0003800000 */
[C---:B------:R-:W-:Y:S01]  /*b4e0*/  IMAD.SHL.U32 R4, R10.reuse, 0x8, RZ ;  /* 0x000000080a047824 */ /* 0x040fe200078e00ff */
[----:B------:R-:W-:Y:S01]  /*b4f0*/  SHF.R.S32.HI R5, RZ, 0x1f, R10 ;  /* 0x0000001fff057819 */ /* 0x000fe2000001140a */
[----:B------:R-:W-:Y:S01]  /*b500*/  ULDC.64 UR4, c[0x0][0x510] ;  /* 0x0001440000047ab9 */ /* 0x000fe20000000a00 */
[----:B------:R-:W-:Y:S01]  /*b510*/  ULDC.64 UR6, c[0x0][0x520] ;  /* 0x0001480000067ab9 */ /* 0x000fe20000000a00 */
[----:B------:R-:W2:Y:S01]  /*b520*/  LDG.E R18, desc[UR58][R2.64] ;  /* 0x0000003a02127981 */ /* 0x000ea2000c1e1900 */
[----:B------:R-:W-:Y:S02]  /*b530*/  SHF.L.U64.HI R5, R10, 0x3, R5 ;  /* 0x000000030a057819 */ /* 0x000fe40000010205 */
[C---:B------:R-:W-:Y:S02]  /*b540*/  IADD3 R12, P0, R4.reuse, UR4, RZ ;  /* 0x00000004040c7c10 */ /* 0x040fe4000ff1e0ff */
[C---:B------:R-:W-:Y:S02]  /*b550*/  IADD3 R8, P4, R4.reuse, UR6, RZ ;  /* 0x0000000604087c10 */ /* 0x040fe4000ff9e0ff */
[C---:B------:R-:W-:Y:S01]  /*b560*/  IADD3.X R13, R5.reuse, UR5, RZ, P0, !PT ;  /* 0x00000005050d7c10 */ /* 0x040fe200087fe4ff */
[----:B------:R-:W-:Y:S01]  /*b570*/  ULDC.64 UR4, c[0x0][0x518] ;  /* 0x0001460000047ab9 */ /* 0x000fe20000000a00 */
[----:B------:R-:W-:Y:S01]  /*b580*/  IADD3.X R9, R5, UR7, RZ, P4, !PT ;  /* 0x0000000705097c10 */ /* 0x000fe2000a7fe4ff */
[----:B-1----:R1:W3:Y:S04]  /*b590*/  LDG.E R2, desc[UR58][R2.64+0x4] ;  /* 0x0000043a02027981 */ /* 0x0022e8000c1e1900 */
[----:B------:R-:W4:Y:S04]  /*b5a0*/  LDG.E.64 R12, desc[UR58][R12.64] ;  /* 0x0000003a0c0c7981 */ /* 0x000f28000c1e1b00 */
[----:B------:R-:W2:Y:S01]  /*b5b0*/  LDG.E.64 R8, desc[UR58][R8.64] ;  /* 0x0000003a08087981 */ /* 0x000ea2000c1e1b00 */
[----:B------:R-:W-:-:S04]  /*b5c0*/  IADD3 R6, P0, R4, UR4, RZ ;  /* 0x0000000404067c10 */ /* 0x000fc8000ff1e0ff */
[----:B------:R-:W-:Y:S01]  /*b5d0*/  IADD3.X R7, R5, UR5, RZ, P0, !PT ;  /* 0x0000000505077c10 */ /* 0x000fe200087fe4ff */
[----:B------:R-:W-:-:S05]  /*b5e0*/  ULDC.64 UR4, c[0x0][0x528] ;  /* 0x00014a0000047ab9 */ /* 0x000fca0000000a00 */
[----:B------:R-:W3:Y:S01]  /*b5f0*/  LDG.E.64 R6, desc[UR58][R6.64] ;  /* 0x0000003a06067981 */ /* 0x000ee2000c1e1b00 */
[----:B------:R-:W-:-:S04]  /*b600*/  IADD3 R4, P0, R4, UR4, RZ ;  /* 0x0000000404047c10 */ /* 0x000fc8000ff1e0ff */
[----:B------:R-:W-:-:S06]  /*b610*/  IADD3.X R5, R5, UR5, RZ, P0, !PT ;  /* 0x0000000505057c10 */ /* 0x000fcc00087fe4ff */
[----:B------:R-:W3:Y:S04]  /*b620*/  LDG.E.64 R4, desc[UR58][R4.64] ;  /* 0x0000003a04047981 */ /* 0x000ee8000c1e1b00 */
[----:B----4-:R-:W-:Y:S04]  /*b630*/  STS.64 [UR18], R12 ;  /* 0x0000000cff007988 */ /* 0x010fe80008000a12 */
[----:B--2---:R-:W-:Y:S04]  /*b640*/  STS.64 [UR19], R8 ;  /* 0x00000008ff007988 */ /* 0x004fe80008000a13 */
[----:B------:R-:W2:Y:S01]  /*b650*/  LDS R14, [UR18+0x1c] ;  /* 0x00001c12ff0e7984 */ /* 0x000ea20008000800 */
[----:B---3--:R-:W-:-:S04]  /*b660*/  LOP3.LUT R23, R7, 0x1fffffff, RZ, 0xc0, !PT ;  /* 0x1fffffff07177812 */ /* 0x008fc800078ec0ff */
[----:B------:R-:W-:-:S04]  /*b670*/  SHF.R.U32.HI R15, RZ, 0x4, R23 ;  /* 0x00000004ff0f7819 */ /* 0x000fc80000011617 */
[----:B--2---:R-:W-:-:S05]  /*b680*/  LOP3.LUT R14, R14, 0xf, R15, 0xb8, !PT ;  /* 0x0000000f0e0e7812 */ /* 0x004fca00078eb80f */
[----:B------:R-:W-:Y:S04]  /*b690*/  STS [UR18+0x1c], R14 ;  /* 0x00001c0eff007988 */ /* 0x000fe80008000812 */
[----:B------:R-:W2:Y:S02]  /*b6a0*/  LDS R7, [UR18+0x1c] ;  /* 0x00001c12ff077984 */ /* 0x000ea40008000800 */
[----:B--2---:R-:W-:-:S05]  /*b6b0*/  LOP3.LUT R7, R7, 0xf0, RZ, 0xb8, !PT ;  /* 0x000000f007077812 */ /* 0x004fca00078eb8ff */
[----:B------:R-:W-:Y:S04]  /*b6c0*/  STS [UR18+0x1c], R7 ;  /* 0x00001c07ff007988 */ /* 0x000fe80008000812 */
[----:B------:R-:W2:Y:S01]  /*b6d0*/  LDS R12, [UR18+0x1c] ;  /* 0x00001c12ff0c7984 */ /* 0x000ea20008000800 */
[----:B------:R-:W-:-:S05]  /*b6e0*/  IMAD.U32 R8, RZ, RZ, UR18 ;  /* 0x00000012ff087e24 */ /* 0x000fca000f8e00ff */
[----:B------:R-:W-:Y:S02]  /*b6f0*/  SHF.R.U64 R8, R8, 0x4, RZ ;  /* 0x0000000408087819 */ /* 0x000fe400000012ff */
[----:B--2---:R-:W-:-:S05]  /*b700*/  LOP3.LUT R9, R12, 0xf00, RZ, 0xb8, !PT ;  /* 0x00000f000c097812 */ /* 0x004fca00078eb8ff */
[----:B------:R-:W-:Y:S04]  /*b710*/  STS.64 [UR18+0x18], R8 ;  /* 0x00001808ff007988 */ /* 0x000fe80008000a12 */
[----:B------:R-:W1:Y:S01]  /*b720*/  LDS R24, [UR18+0x1c] ;  /* 0x00001c12ff187984 */ /* 0x000e620008000800 */
[----:B------:R-:W-:Y:S01]  /*b730*/  SHF.R.U64 R23, R6, 0x4, R23 ;  /* 0x0000000406177819 */ /* 0x000fe20000001217 */
[----:B-----5:R-:W-:Y:S01]  /*b740*/  VIADD R12, R19, 0xffffffff ;  /* 0xffffffff130c7836 */ /* 0x020fe20000000000 */
[----:B------:R-:W-:Y:S01]  /*b750*/  CS2R R14, SRZ ;  /* 0x00000000000e7805 */ /* 0x000fe2000001ff00 */
[----:B------:R-:W-:Y:S01]  /*b760*/  VIADD R13, R18, 0xffffffff ;  /* 0xffffffff120d7836 */ /* 0x000fe20000000000 */
[----:B------:R-:W-:Y:S04]  /*b770*/  STS [UR18+0x10], R8 ;  /* 0x00001008ff007988 */ /* 0x000fe80008000812 */
[----:B------:R-:W-:Y:S04]  /*b780*/  STS [UR18+0x14], R8 ;  /* 0x00001408ff007988 */ /* 0x000fe80008000812 */
[----:B------:R-:W-:Y:S04]  /*b790*/  STS.128 [UR18+0x20], R12 ;  /* 0x0000200cff007988 */ /* 0x000fe80008000c12 */
[----:B------:R-:W-:Y:S04]  /*b7a0*/  STS [UR18+0xc], R23 ;  /* 0x00000c17ff007988 */ /* 0x000fe80008000812 */
[----:B------:R-:W-:Y:S01]  /*b7b0*/  STS [UR18+0x30], RZ ;  /* 0x000030ffff007988 */ /* 0x000fe20008000812 */
[----:B-1----:R-:W-:-:S05]  /*b7c0*/  LOP3.LUT R3, R24, 0xf000, RZ, 0xb8, !PT ;  /* 0x0000f00018037812 */ /* 0x002fca00078eb8ff */
[----:B------:R-:W-:Y:S04]  /*b7d0*/  STS [UR18+0x1c], R3 ;  /* 0x00001c03ff007988 */ /* 0x000fe80008000812 */
[----:B------:R-:W1:Y:S01]  /*b7e0*/  LDS R6, [UR19+0x1c] ;  /* 0x00001c13ff067984 */ /* 0x000e620008000800 */
[----:B------:R-:W-:-:S04]  /*b7f0*/  LOP3.LUT R7, R5, 0x1fffffff, RZ, 0xc0, !PT ;  /* 0x1fffffff05077812 */ /* 0x000fc800078ec0ff */
[----:B------:R-:W-:-:S04]  /*b800*/  SHF.R.U32.HI R5, RZ, 0x4, R7 ;  /* 0x00000004ff057819 */ /* 0x000fc80000011607 */
[----:B-1----:R-:W-:-:S05]  /*b810*/  LOP3.LUT R6, R6, 0xf, R5, 0xb8, !PT ;  /* 0x0000000f06067812 */ /* 0x002fca00078eb805 */
[----:B------:R-:W-:Y:S04]  /*b820*/  STS [UR19+0x1c], R6 ;  /* 0x00001c06ff007988 */ /* 0x000fe80008000813 */
[----:B------:R-:W1:Y:S02]  /*b830*/  LDS R5, [UR19+0x1c] ;  /* 0x00001c13ff057984 */ /* 0x000e640008000800 */
[----:B-1----:R-:W-:-:S05]  /*b840*/  LOP3.LUT R5, R5, 0xf0, RZ, 0xb8, !PT ;  /* 0x000000f005057812 */ /* 0x002fca00078eb8ff */
[----:B------:R-:W-:Y:S04]  /*b850*/  STS [UR19+0x1c], R5 ;  /* 0x00001c05ff007988 */ /* 0x000fe80008000813 */
[----:B------:R-:W1:Y:S01]  /*b860*/  LDS R8, [UR19+0x1c] ;  /* 0x00001c13ff087984 */ /* 0x000e620008000800 */
[----:B------:R-:W-:-:S05]  /*b870*/  IMAD.U32 R24, RZ, RZ, UR19 ;  /* 0x00000013ff187e24 */ /* 0x000fca000f8e00ff */
[----:B------:R-:W-:Y:S02]  /*b880*/  SHF.R.U64 R24, R24, 0x4, RZ ;  /* 0x0000000418187819 */ /* 0x000fe400000012ff */
[----:B-1----:R-:W-:-:S05]  /*b890*/  LOP3.LUT R25, R8, 0xf00, RZ, 0xb8, !PT ;  /* 0x00000f0008197812 */ /* 0x002fca00078eb8ff */
[----:B------:R-:W-:Y:S04]  /*b8a0*/  STS.64 [UR19+0x18], R24 ;  /* 0x00001818ff007988 */ /* 0x000fe80008000a13 */
[----:B------:R-:W1:Y:S01]  /*b8b0*/  LDS R3, [UR19+0x1c] ;  /* 0x00001c13ff037984 */ /* 0x000e620008000800 */
[----:B------:R-:W-:Y:S02]  /*b8c0*/  IADD3 R13, R2, -0x1, RZ ;  /* 0xffffffff020d7810 */ /* 0x000fe40007ffe0ff */
[----:B------:R-:W-:Y:S01]  /*b8d0*/  SHF.R.U64 R4, R4, 0x4, R7 ;  /* 0x0000000404047819 */ /* 0x000fe20000001207 */
[----:B------:R2:W-:Y:S04]  /*b8e0*/  STS [UR19+0x10], R24 ;  /* 0x00001018ff007988 */ /* 0x0005e80008000813 */
[----:B------:R2:W-:Y:S04]  /*b8f0*/  STS.128 [UR19+0x20], R12 ;  /* 0x0000200cff007988 */ /* 0x0005e80008000c13 */
[----:B------:R2:W-:Y:S04]  /*b900*/  STS [UR19+0xc], R4 ;  /* 0x00000c04ff007988 */ /* 0x0005e80008000813 */
[----:B------:R2:W-:Y:S04]  /*b910*/  STS [UR19+0x14], R24 ;  /* 0x00001418ff007988 */ /* 0x0005e80008000813 */
[----:B------:R-:W-:Y:S01]  /*b920*/  STS [UR19+0x30], RZ ;  /* 0x000030ffff007988 */ /* 0x000fe20008000813 */
[----:B-1----:R-:W-:-:S05]  /*b930*/  LOP3.LUT R2, R3, 0xf000, RZ, 0xb8, !PT ;  /* 0x0000f00003027812 */ /* 0x002fca00078eb8ff */
[----:B------:R2:W-:Y:S02]  /*b940*/  STS [UR19+0x1c], R2 ;  /* 0x00001c02ff007988 */ /* 0x0005e40008000813 */
.L_x_216:
[----:B------:R-:W-:Y:S05]  /*b950*/  BSYNC B1 ;  /* 0x0000000000017941 */ /* 0x000fea0003800000 */
.L_x_215:
[----:B------:R-:W-:-:S03]  /*b960*/  UMOV UR4, 0xffffffff ;  /* 0xffffffff00047882 */ /* 0x000fc60000000000 */
[----:B------:R-:W-:Y:S05]  /*b970*/  BRA.DIV UR4, `(.L_x_217) ;  /* 0x0000003604447947 */ /* 0x000fea000b800000 */
[----:B------:R-:W-:Y:S01]  /*b980*/  ELECT P6, URZ, PT ;  /* 0x00000000003f782f */ /* 0x000fe200038c0000 */
[----:B------:R-:W-:-:S12]  /*b990*/  NOP ;  /* 0x0000000000007918 */ /* 0x000fd80000000000 */
.L_x_304:
[----:B-12---:R-:W1:Y:S02]  /*b9a0*/  S2R R2, SR_LANEID ;  /* 0x0000000000027919 */ /* 0x006e640000000000 */
[----:B-1----:R-:W-:-:S05]  /*b9b0*/  IMAD.SHL.U32 R6, R2, 0x4, RZ ;  /* 0x0000000402067824 */ /* 0x002fca00078e00ff */
[----:B------:R1:W2:Y:S01]  /*b9c0*/  LDS R7, [R6+UR18] ;  /* 0x0000001206077984 */ /* 0x0002a20008000800 */
[C---:B------:R-:W-:Y:S02]  /*b9d0*/  IADD3 R4, P0, R6.reuse, UR12, RZ ;  /* 0x0000000c06047c10 */ /* 0x040fe4000ff1e0ff */
[----:B------:R-:W-:Y:S01]  /*b9e0*/  IADD3 R2, P4, R6, UR14, RZ ;  /* 0x0000000e06027c10 */ /* 0x000fe2000ff9e0ff */
[----:B------:R1:W3:Y:S01]  /*b9f0*/  LDS R9, [R6+UR18+0x80] ;  /* 0x0000801206097984 */ /* 0x0002e20008000800 */
[----:B------:R-:W-:Y:S11]  /*ba00*/  @!P6 BRA `(.L_x_218) ;  /* 0x000000000008e947 */ /* 0x000ff60003800000 */
[----:B------:R0:W-:Y:S01]  /*ba10*/  UTMACMDFLUSH ;  /* 0x00000000000079b7 */ /* 0x0001e20000000000 */
[----:B------:R-:W-:-:S04]  /*ba20*/  DEPBAR.LE SB0, 0x0 ;  /* 0x000080000000791a */ /* 0x000fc80000000000 */
.L_x_218:
[----:B------:R-:W-:Y:S01]  /*ba30*/  IMAD.X R5, RZ, RZ, UR13, P0 ;  /* 0x0000000dff057e24 */ /* 0x000fe200080e06ff */
[----:B------:R-:W-:Y:S05]  /*ba40*/  WARPSYNC.ALL ;  /* 0x0000000000007948 */ /* 0x000fea0003800000 */
[----:B------:R-:W-:Y:S01]  /*ba50*/  IMAD.X R3, RZ, RZ, UR15, P4 ;  /* 0x0000000fff037e24 */ /* 0x000fe2000a0e06ff */
[----:B--2---:R2:W5:Y:S04]  /*ba60*/  ATOMG.E.EXCH.STRONG.GPU PT, RZ, [R4], R7 ;  /* 0x0000000704ff73a8 */ /* 0x00456800041ee100 */
[----:B---3--:R2:W5:Y:S01]  /*ba70*/  ATOMG.E.EXCH.STRONG.GPU PT, RZ, [R2], R9 ;  /* 0x0000000902ff73a8 */ /* 0x00856200041ee100 */
[----:B------:R-:W-:-:S07]  /*ba80*/  IMAD.MOV.U32 R18, RZ, RZ, R10 ;  /* 0x000000ffff127224 */ /* 0x000fce00078e000a */
.L_x_213:
[----:B------:R-:W-:Y:S01]  /*ba90*/  ISETP.NE.AND P4, PT, R11, RZ, PT ;  /* 0x000000ff0b00720c */ /* 0x000fe20003f85270 */
[----:B------:R-:W-:Y:S01]  /*baa0*/  VIADD R21, R21, 0x1 ;  /* 0x0000000115157836 */ /* 0x000fe20000000000 */
[----:B--2---:R-:W-:Y:S02]  /*bab0*/  SEL R3, RZ, 0x1, !P3 ;  /* 0x00000001ff037807 */ /* 0x004fe40005800000 */
[----:B-1----:R-:W-:Y:S02]  /*bac0*/  PRMT R2, RZ, 0x7610, R2 ;  /* 0x00007610ff027816 */ /* 0x002fe40000000002 */
[----:B------:R-:W-:-:S04]  /*bad0*/  ISETP.NE.AND P0, PT, R21, 0x8, PT ;  /* 0x000000081500780c */ /* 0x000fc80003f05270 */
[----:B------:R-:W-:Y:S02]  /*bae0*/  SEL R5, RZ, 0x1, P0 ;  /* 0x00000001ff057807 */ /* 0x000fe40000000000 */
[----:B------:R-:W-:Y:S02]  /*baf0*/  SEL R21, R21, RZ, P0 ;  /* 0x000000ff15157207 */ /* 0x000fe40000000000 */
[----:B------:R-:W-:Y:S01]  /*bb00*/  LOP3.LUT R22, R22, R5, RZ, 0x3c, !PT ;  /* 0x0000000516167212 */ /* 0x000fe200078e3cff */
[----:B------:R-:W-:Y:S06]  /*bb10*/  @P4 BRA `(.L_x_219) ;  /* 0xfffffff000a04947 */ /* 0x000fec000383ffff */
[----:B------:R-:W-:Y:S05]  /*bb20*/  BSYNC B0 ;  /* 0x0000000000007941 */ /* 0x000fea0003800000 */
.L_x_199:
[----:B------:R-:W-:-:S03]  /*bb30*/  UMOV UR4, 0xffffffff ;  /* 0xffffffff00047882 */ /* 0x000fc60000000000 */
[----:B------:R-:W-:Y:S05]  /*bb40*/  BRA.DIV UR4, `(.L_x_220) ;  /* 0x0000003604007947 */ /* 0x000fea000b800000 */
[----:B-----5:R-:W-:-:S13]  /*bb50*/  ELECT P6, URZ, PT ;  /* 0x00000000003f782f */ /* 0x020fda00038c0000 */
.L_x_307:
[----:B------:R-:W-:Y:S04]  /*bb60*/  BSSY B0, `(.L_x_221) ;  /* 0x000004e000007945 */ /* 0x000fe80003800000 */
[----:B------:R-:W-:Y:S05]  /*bb70*/  @!P6 BRA `(.L_x_222) ;  /* 0x000000040030e947 */ /* 0x000fea0003800000 */
[----:B------:R-:W-:-:S04]  /*bb80*/  ULOP3.LUT UR4, UR53, 0x2, URZ, 0xfc, !UPT ;  /* 0x0000000235047892 */ /* 0x000fc8000f8efc3f */
[----:B------:R-:W-:-:S06]  /*bb90*/  UISETP.NE.AND UP0, UPT, UR4, 0x3, UPT ;  /* 0x000000030400788c */ /* 0x000fcc000bf05270 */
[----:B------:R-:W-:-:S13]  /*bba0*/  PLOP3.LUT P0, PT, PT, PT, UP0, 0x80, 0x0 ;  /* 0x000000000000781c */ /* 0x000fda0003f0f008 */
[----:B------:R-:W-:Y:S05]  /*bbb0*/  @!P0 BRA `(.L_x_223) ;  /* 0x0000000000048947 */ /* 0x000fea0003800000 */
[----:B------:R-:W-:Y:S01]  /*bbc0*/  BPT.TRAP 0x1 ;  /* 0x000000040000795c */ /* 0x000fe20000300000 */
.L_x_223:
[----:B------:R-:W-:Y:S01]  /*bbd0*/  IMAD.U32 R3, RZ, RZ, UR16 ;  /* 0x00000010ff037e24 */ /* 0x000fe2000f8e00ff */
[----:B------:R-:W-:-:S03]  /*bbe0*/  SHF.L.U32 R2, R20, 0x1f, RZ ;  /* 0x0000001f14027819 */ /* 0x000fc600000006ff */
[----:B------:R-:W-:-:S04]  /*bbf0*/  VIADD R3, R3, 0x384c0 ;  /* 0x000384c003037836 */ /* 0x000fc80000000000 */
[C---:B------:R-:W-:Y:S02]  /*bc00*/  IMAD R7, R0.reuse, 0x8, R3 ;  /* 0x0000000800077824 */ /* 0x040fe400078e0203 */
[----:B------:R-:W-:Y:S02]  /*bc10*/  VIADD R0, R0, 0x1 ;  /* 0x0000000100007836 */ /* 0x000fe40000000000 */
[----:B------:R-:W1:Y:S03]  /*bc20*/  SYNCS.PHASECHK.TRANS64.TRYWAIT P0, [R7+URZ], R2 ;  /* 0x00000002070075a7 */ /* 0x000e66000800017f */
[----:B------:R-:W-:-:S04]  /*bc30*/  ISETP.NE.AND P1, PT, R0, 0x8, PT ;  /* 0x000000080000780c */ /* 0x000fc80003f25270 */
[----:B------:R-:W-:Y:S02]  /*bc40*/  SEL R5, RZ, 0x1, P1 ;  /* 0x00000001ff057807 */ /* 0x000fe40000800000 */
[----:B------:R-:W-:Y:S02]  /*bc50*/  SEL R0, R0, RZ, P1 ;  /* 0x000000ff00007207 */ /* 0x000fe40000800000 */
[----:B------:R-:W-:-:S03]  /*bc60*/  LOP3.LUT R5, R20, R5, RZ, 0x3c, !PT ;  /* 0x0000000514057212 */ /* 0x000fc600078e3cff */
[----:B------:R-:W-:Y:S01]  /*bc70*/  IMAD R9, R0, 0x8, R3 ;  /* 0x0000000800097824 */ /* 0x000fe200078e0203 */
[----:B------:R-:W-:Y:S01]  /*bc80*/  SHF.L.U32 R4, R5, 0x1f, RZ ;  /* 0x0000001f05047819 */ /* 0x000fe200000006ff */
[----:B-1----:R-:W-:Y:S06]  /*bc90*/  @!P0 BRA `(.L_x_224) ;  /* 0x0000003000cc8947 */ /* 0x002fec0003800000 */
.L_x_308:
[----:B------:R-:W2:Y:S01]  /*bca0*/  SYNCS.PHASECHK.TRANS64.TRYWAIT P0, [R9+URZ], R4 ;  /* 0x00000004090075a7 */ /* 0x000ea2000800017f */
[----:B------:R-:W-:-:S05]  /*bcb0*/  VIADD R0, R0, 0x1 ;  /* 0x0000000100007836 */ /* 0x000fca0000000000 */
[----:B------:R-:W-:-:S04]  /*bcc0*/  ISETP.NE.AND P1, PT, R0, 0x8, PT ;  /* 0x000000080000780c */ /* 0x000fc80003f25270 */
[----:B-1----:R-:W-:Y:S02]  /*bcd0*/  SEL R2, RZ, 0x1, P1 ;  /* 0x00000001ff027807 */ /* 0x002fe40000800000 */
[----:B------:R-:W-:Y:S02]  /*bce0*/  SEL R0, R0, RZ, P1 ;  /* 0x000000ff00007207 */ /* 0x000fe40000800000 */
[----:B------:R-:W-:Y:S02]  /*bcf0*/  LOP3.LUT R7, R5, R2, RZ, 0x3c, !PT ;  /* 0x0000000205077212 */ /* 0x000fe400078e3cff */
[----:B------:R-:W-:Y:S02]  /*bd00*/  LEA R6, R0, R3, 0x3 ;  /* 0x0000000300067211 */ /* 0x000fe400078e18ff */
[----:B------:R-:W-:Y:S01]  /*bd10*/  SHF.L.U32 R5, R7, 0x1f, RZ ;  /* 0x0000001f07057819 */ /* 0x000fe200000006ff */
[----:B--2---:R-:W-:Y:S06]  /*bd20*/  @!P0 BRA `(.L_x_225) ;  /* 0x0000003000bc8947 */ /* 0x004fec0003800000 */
.L_x_309:
[----:B------:R-:W2:Y:S01]  /*bd30*/  SYNCS.PHASECHK.TRANS64.TRYWAIT P0, [R6+URZ], R5 ;  /* 0x00000005060075a7 */ /* 0x000ea2000800017f */
[----:B------:R-:W-:-:S05]  /*bd40*/  VIADD R0, R0, 0x1 ;  /* 0x0000000100007836 */ /* 0x000fca0000000000 */
[----:B------:R-:W-:-:S04]  /*bd50*/  ISETP.NE.AND P1, PT, R0, 0x8, PT ;  /* 0x000000080000780c */ /* 0x000fc80003f25270 */
[----:B------:R-:W-:Y:S02]  /*bd60*/  SEL R2, RZ, 0x1, P1 ;  /* 0x00000001ff027807 */ /* 0x000fe40000800000 */
[----:B------:R-:W-:Y:S02]  /*bd70*/  SEL R0, R0, RZ, P1 ;  /* 0x000000ff00007207 */ /* 0x000fe40000800000 */
[----:B------:R-:W-:-:S03]  /*bd80*/  LOP3.LUT R7, R7, R2, RZ, 0x3c, !PT ;  /* 0x0000000207077212 */ /* 0x000fc600078e3cff */
[----:B-1----:R-:W-:Y:S01]  /*bd90*/  IMAD R9, R0, 0x8, R3 ;  /* 0x0000000800097824 */ /* 0x002fe200078e0203 */
[----:B------:R-:W-:Y:S01]  /*bda0*/  SHF.L.U32 R4, R7, 0x1f, RZ ;  /* 0x0000001f07047819 */ /* 0x000fe200000006ff */
[----:B--2---:R-:W-:Y:S06]  /*bdb0*/  @!P0 BRA `(.L_x_226) ;  /* 0x0000003000ac8947 */ /* 0x004fec0003800000 */
.L_x_310:
        /* <DEDUP_REMOVED lines=9> */
.L_x_311:
        /* <DEDUP_REMOVED lines=9> */
.L_x_312:
        /* <DEDUP_REMOVED lines=9> */
.L_x_313:
[----:B------:R-:W2:Y:S01]  /*bf70*/  SYNCS.PHASECHK.TRANS64.TRYWAIT P0, [R6+URZ], R5 ;  /* 0x00000005060075a7 */ /* 0x000ea2000800017f */
[----:B------:R-:W-:-:S05]  /*bf80*/  VIADD R0, R0, 0x1 ;  /* 0x0000000100007836 */ /* 0x000fca0000000000 */
[----:B------:R-:W-:-:S04]  /*bf90*/  ISETP.NE.AND P1, PT, R0, 0x8, PT ;  /* 0x000000080000780c */ /* 0x000fc80003f25270 */
[----:B------:R-:W-:Y:S02]  /*bfa0*/  SEL R2, RZ, 0x1, P1 ;  /* 0x00000001ff027807 */ /* 0x000fe40000800000 */
[----:B------:R-:W-:Y:S02]  /*bfb0*/  SEL R0, R0, RZ, P1 ;  /* 0x000000ff00007207 */ /* 0x000fe40000800000 */
[----:B------:R-:W-:Y:S01]  /*bfc0*/  LOP3.LUT R2, R7, R2, RZ, 0x3c, !PT ;  /* 0x0000000207027212 */ /* 0x000fe200078e3cff */
[----:B--2---:R-:W-:Y:S06]  /*bfd0*/  @!P0 BRA `(.L_x_230) ;  /* 0x0000003000748947 */ /* 0x004fec0003800000 */
.L_x_314:
[----:B------:R-:W-:Y:S01]  /*bfe0*/  IMAD R3, R0, 0x8, R3 ;  /* 0x0000000800037824 */ /* 0x000fe200078e0203 */
[----:B------:R-:W-:-:S07]  /*bff0*/  SHF.L.U32 R0, R2, 0x1f, RZ ;  /* 0x0000001f02007819 */ /* 0x000fce00000006ff */
.L_x_231:
[----:B---3--:R3:W4:Y:S02]  /*c000*/  SYNCS.PHASECHK.TRANS64.TRYWAIT P0, [R3+URZ], R0 ;  /* 0x00000000030075a7 */ /* 0x008724000800017f */
[----:B----4-:R-:W-:Y:S05]  /*c010*/  @!P0 NANOSLEEP.SYNCS 0x989680 ;  /* 0x009896800000895d */ /* 0x010fea0003900000 */
[----:B------:R-:W4:Y:S02]  /*c020*/  @!P0 SYNCS.PHASECHK.TRANS64 P0, [R3+URZ], R0 ;  /* 0x00000000030085a7 */ /* 0x000f24000800007f */
[----:B----4-:R-:W-:Y:S05]  /*c030*/  @!P0 BRA `(.L_x_231) ;  /* 0xfffffffc00f08947 */ /* 0x010fea000383ffff */
.L_x_222:
[----:B------:R-:W-:Y:S05]  /*c040*/  BSYNC B0 ;  /* 0x0000000000007941 */ /* 0x000fea0003800000 */
.L_x_221:
[----:B------:R-:W-:Y:S05]  /*c050*/  EXIT ;  /* 0x000000000000794d */ /* 0x000fea0003800000 */
.L_x_112:
[----:B------:R-:W-:Y:S01]  /*c060*/  PLOP3.LUT P1, PT, PT, PT, UP3, 0x80, 0x0 ;  /* 0x000000000000781c */ /* 0x000fe20003f2f038 */
[----:B------:R-:W-:Y:S01]  /*c070*/  ULDC UR20, c[0x0][0x10] ;  /* 0x0000040000147ab9 */ /* 0x000fe20000000800 */
[----:B------:R-:W-:Y:S01]  /*c080*/  ULDC UR24, c[0x0][0x904] ;  /* 0x0002410000187ab9 */ /* 0x000fe20000000800 */
[----:B------:R-:W-:Y:S01]  /*c090*/  UMOV UR19, 0xffffffff ;  /* 0xffffffff00137882 */ /* 0x000fe20000000000 */
[----:B------:R-:W-:Y:S01]  /*c0a0*/  P2R R0, PR, RZ, 0x2 ;  /* 0x00000002ff007803 */ /* 0x000fe20000000000 */
[----:B------:R-:W-:Y:S01]  /*c0b0*/  ULDC.64 UR12, c[0x0][0x8c8] ;  /* 0x00023200000c7ab9 */ /* 0x000fe20000000a00 */
[----:B------:R-:W-:Y:S01]  /*c0c0*/  UIMAD.WIDE.U32 UR20, UR41, UR20, URZ ;  /* 0x00000014291472a5 */ /* 0x000fe2000f8e003f */
[----:B------:R-:W-:Y:S01]  /*c0d0*/  MOV R16, RZ ;  /* 0x000000ff00107202 */ /* 0x000fe20000000f00 */
[----:B------:R-:W-:Y:S01]  /*c0e0*/  ULDC.64 UR14, c[0x0][0x8e0] ;  /* 0x00023800000e7ab9 */ /* 0x000fe20000000a00 */
[----:B------:R-:W-:Y:S02]  /*c0f0*/  USHF.L.U32 UR25, UR19, UR24, URZ ;  /* 0x0000001813197299 */ /* 0x000fe4000800063f */
[----:B------:R-:W-:-:S02]  /*c100*/  UIADD3 UR11, UP1, UR12, -0x1, URZ ;  /* 0xffffffff0c0b7890 */ /* 0x000fc4000ff3e03f */
[----:B------:R-:W1:Y:S01]  /*c110*/  @P1 S2R R0, SR_CTAID.Y ;  /* 0x0000000000001919 */ /* 0x000e620000002600 */
[----:B------:R-:W-:Y:S01]  /*c120*/  ULDC UR19, c[0x0][0x14] ;  /* 0x0000050000137ab9 */ /* 0x000fe20000000800 */
[----:B------:R-:W-:Y:S02]  /*c130*/  UIADD3 UR12, UP2, UR14, -0x1, URZ ;  /* 0xffffffff0e0c7890 */ /* 0x000fe4000ff5e03f */
[----:B------:R-:W-:Y:S02]  /*c140*/  UIMAD.WIDE.U32 UR22, UR20, UR19, URZ ;  /* 0x00000013141672a5 */ /* 0x000fe4000f8e003f */
[----:B------:R-:W-:Y:S01]  /*c150*/  UIMAD UR21, UR21, UR19, URZ ;  /* 0x00000013151572a4 */ /* 0x000fe2000f8e023f */
[----:B------:R-:W-:Y:S01]  /*c160*/  ULDC UR18, c[0x0][0x8a8] ;  /* 0x00022a0000127ab9 */ /* 0x000fe20000000800 */
[----:B------:R-:W-:Y:S01]  /*c170*/  UMOV UR26, 0x1 ;  /* 0x00000001001a7882 */ /* 0x000fe20000000000 */
[----:B------:R-:W-:Y:S02]  /*c180*/  UIADD3.X UR14, UR15, -0x1, URZ, UP2, !UPT ;  /* 0xffffffff0f0e7890 */ /* 0x000fe400097fe43f */
[----:B------:R-:W-:-:S02]  /*c190*/  UIADD3.X UR13, UR13, -0x1, URZ, UP1, !UPT ;  /* 0xffffffff0d0d7890 */ /* 0x000fc40008ffe43f */
[----:B------:R-:W-:Y:S02]  /*c1a0*/  ULOP3.LUT UR15, UR54, 0x2, URZ, 0xfc, !UPT ;  /* 0x00000002360f7892 */ /* 0x000fe4000f8efc3f */
[----:B------:R-:W-:Y:S02]  /*c1b0*/  UIADD3 UR16, UR8, -0x1, URZ ;  /* 0xffffffff08107890 */ /* 0x000fe4000fffe03f */
[----:B------:R-:W-:Y:S02]  /*c1c0*/  UIADD3 UR17, UR7, -0x1, URZ ;  /* 0xffffffff07117890 */ /* 0x000fe4000fffe03f */
[----:B------:R-:W-:Y:S02]  /*c1d0*/  UIADD3 UR18, UR18, -0x1, URZ ;  /* 0xffffffff12127890 */ /* 0x000fe4000fffe03f */
[----:B------:R-:W-:Y:S02]  /*c1e0*/  USHF.L.U32 UR19, UR26, UR24, URZ ;  /* 0x000000181a137299 */ /* 0x000fe4000800063f */
[----:B------:R-:W-:-:S02]  /*c1f0*/  ULOP3.LUT UR20, URZ, UR25, URZ, 0x33, !UPT ;  /* 0x000000193f147292 */ /* 0x000fc4000f8e333f */
[----:B------:R-:W-:Y:S01]  /*c200*/  UIADD3 UR21, UR23, UR21, URZ ;  /* 0x0000001517157290 */ /* 0x000fe2000fffe03f */
[----:B-1----:R-:W-:Y:S01]  /*c210*/  @P1 R2UR UR40, R0 ;  /* 0x00000000002812ca */ /* 0x002fe200000e0000 */
[----:B------:R-:W-:-:S14]  /*c220*/  IMAD.MOV.U32 R0, RZ, RZ, 0x1 ;  /* 0x00000001ff007424 */ /* 0x000fdc00078e00ff */
.L_x_252:
[----:B------:R-:W1:Y:S01]  /*c230*/  LDC.64 R2, c[0x0][0x8f8] ;  /* 0x00023e00ff027b82 */ /* 0x000e620000000a00 */
[----:B------:R-:W-:Y:S01]  /*c240*/  UIADD3 UR10, UP1, UR10, UR22, URZ ;  /* 0x000000160a0a7290 */ /* 0x000fe2000ff3e03f */
[----:B------:R-:W-:Y:S01]  /*c250*/  ISETP.NE.AND P2, PT, R20, RZ, PT ;  /* 0x000000ff1400720c */ /* 0x000fe20003f45270 */
[----:B------:R-:W-:Y:S01]  /*c260*/  UMOV UR24, 0xffffffff ;  /* 0xffffffff00187882 */ /* 0x000fe20000000000 */
[----:B------:R-:W-:Y:S01]  /*c270*/  UMOV UR25, 0xffffffff ;  /* 0xffffffff00197882 */ /* 0x000fe20000000000 */
[----:B------:R-:W-:Y:S01]  /*c280*/  UIADD3.X UR9, UR9, UR21, URZ, UP1, !UPT ;  /* 0x0000001509097290 */ /* 0x000fe20008ffe43f */
[----:B------:R-:W-:Y:S01]  /*c290*/  IMAD.MOV.U32 R15, RZ, RZ, RZ ;  /* 0x000000ffff0f7224 */ /* 0x000fe200078e00ff */
[----:B------:R-:W-:Y:S01]  /*c2a0*/  UMOV UR26, 0xffffffff ;  /* 0xffffffff001a7882 */ /* 0x000fe20000000000 */
[----:B-1----:R-:W-:-:S03]  /*c2b0*/  ISETP.LE.U32.AND P1, PT, R2, UR10, PT ;  /* 0x0000000a02007c0c */ /* 0x002fc6000bf23070 */
[----:B------:R-:W-:-:S05]  /*c2c0*/  IMAD.U32 R2, RZ, RZ, UR9 ;  /* 0x00000009ff027e24 */ /* 0x000fca000f8e00ff */
[----:B------:R-:W-:-:S13]  /*c2d0*/  ISETP.GE.U32.AND.EX P1, PT, R2, R3, PT, P1 ;  /* 0x000000030200720c */ /* 0x000fda0003f26110 */
[----:B---345:R-:W-:Y:S05]  /*c2e0*/  @P2 BRA P1, `(.L_x_232) ;  /* 0x0000001800402947 */ /* 0x038fea0000800000 */
[----:B------:R-:W-:-:S04]  /*c2f0*/  IADD3 R2, P2, R6, UR5, RZ ;  /* 0x0000000506027c10 */ /* 0x000fc8000ff5e0ff */
[----:B------:R-:W-:Y:S02]  /*c300*/  ISETP.GT.U32.AND P1, PT, R2, UR10, PT ;  /* 0x0000000a02007c0c */ /* 0x000fe4000bf24070 */
[----:B------:R-:W-:-:S04]  /*c310*/  IADD3.X R2, R7, UR4, RZ, P2, !PT ;  /* 0x0000000407027c10 */ /* 0x000fc800097fe4ff */
[----:B------:R-:W-:-:S13]  /*c320*/  ISETP.GT.U32.AND.EX P1, PT, R2, UR9, PT, P1 ;  /* 0x0000000902007c0c */ /* 0x000fda000bf24110 */
[----:B------:R-:W-:Y:S05]  /*c330*/  @P1 BRA `(.L_x_233) ;  /* 0x0000001400201947 */ /* 0x000fea0003800000 */
[----:B------:R-:W-:Y:S01]  /*c340*/  VIADD R12, R34, UR6 ;  /* 0x00000006220c7c36 */ /* 0x000fe20008000000 */
[----:B------:R-:W-:Y:S01]  /*c350*/  ULDC UR24, c[0x0][0x910] ;  /* 0x0002440000187ab9 */ /* 0x000fe20000000800 */
[----:B------:R-:W-:Y:S02]  /*c360*/  IMAD.MOV.U32 R22, RZ, RZ, R8 ;  /* 0x000000ffff167224 */ /* 0x000fe400078e0008 */
[----:B------:R-:W-:Y:S02]  /*c370*/  VIADD R13, R12, 0x20 ;  /* 0x000000200c0d7836 */ /* 0x000fe40000000000 */
[----:B------:R-:W-:-:S03]  /*c380*/  IMAD.MOV.U32 R14, RZ, RZ, R9 ;  /* 0x000000ffff0e7224 */ /* 0x000fc600078e0009 */
[----:B------:R-:W-:-:S13]  /*c390*/  ISETP.GE.AND P1, PT, R13, UR24, PT ;  /* 0x000000180d007c0c */ /* 0x000fda000bf26270 */
[----:B------:R-:W1:Y:S01]  /*c3a0*/  @!P1 LDC.64 R2, c[0x0][0x918] ;  /* 0x00024600ff029b82 */ /* 0x000e620000000a00 */
[----:B------:R-:W-:Y:S01]  /*c3b0*/  @!P1 VIADD R7, R12, 0x20 ;  /* 0x000000200c079836 */ /* 0x000fe20000000000 */
[----:B------:R-:W-:Y:S01]  /*c3c0*/  BSSY B0, `(.L_x_234) ;  /* 0x0000064000007945 */ /* 0x000fe20003800000 */
[----:B------:R-:W-:Y:S02]  /*c3d0*/  IMAD.MOV.U32 R6, RZ, RZ, 0x7fffffff ;  /* 0x7fffffffff067424 */ /* 0x000fe400078e00ff */
[----:B-1----:R-:W-:-:S05]  /*c3e0*/  @!P1 IMAD.WIDE R2, R7, 0xc, R2 ;  /* 0x0000000c07029825 */ /* 0x002fca00078e0202 */
[----:B------:R1:W5:Y:S04]  /*c3f0*/  @!P1 LDG.E R8, desc[UR58][R2.64] ;  /* 0x0000003a02089981 */ /* 0x000368000c1e1900 */
[----:B------:R1:W5:Y:S01]  /*c400*/  @!P1 LDG.E R9, desc[UR58][R2.64+0x4] ;  /* 0x0000043a02099981 */ /* 0x000362000c1e1900 */
[----:B------:R-:W-:Y:S01]  /*c410*/  ISETP.GE.AND P1, PT, R12, UR24, PT ;  /* 0x000000180c007c0c */ /* 0x000fe2000bf26270 */
[----:B------:R-:W-:-:S12]  /*c420*/  IMAD.MOV.U32 R7, RZ, RZ, RZ ;  /* 0x000000ffff077224 */ /* 0x000fd800078e00ff */
[----:B-1----:R-:W-:Y:S05]  /*c430*/  @P1 BRA `(.L_x_235) ;  /* 0x0000000400701947 */ /* 0x002fea0003800000 */
[----:B------:R-:W-:Y:S01]  /*c440*/  IABS R7, R11 ;  /* 0x0000000b00077213 */ /* 0x000fe20000000000 */
[----:B------:R-:W-:Y:S01]  /*c450*/  ULDC UR25, c[0x0][0x8f0] ;  /* 0x00023c0000197ab9 */ /* 0x000fe20000000800 */
[----:B------:R-:W-:Y:S02]  /*c460*/  IABS R6, R10 ;  /* 0x0000000a00067213 */ /* 0x000fe40000000000 */
[----:B------:R-:W1:Y:S01]  /*c470*/  I2F.RP R3, R7 ;  /* 0x0000000700037306 */ /* 0x000e620000209400 */
[----:B------:R-:W-:Y:S02]  /*c480*/  PLOP3.LUT P3, PT, PT, PT, UP0, 0x80, 0x0 ;  /* 0x000000000000781c */ /* 0x000fe40003f6f008 */
[----:B------:R-:W-:Y:S02]  /*c490*/  IADD3 R21, P2, R14, UR12, RZ ;  /* 0x0000000c0e157c10 */ /* 0x000fe4000ff5e0ff */
[----:B------:R-:W-:Y:S02]  /*c4a0*/  IADD3 R19, P1, R22, UR11, RZ ;  /* 0x0000000b16137c10 */ /* 0x000fe4000ff3e0ff */
[----:B------:R-:W-:Y:S01]  /*c4b0*/  LEA.HI.X.SX32 R24, R14, UR14, 0x1, P2 ;  /* 0x0000000e0e187c11 */ /* 0x000fe200090f0eff */
[----:B------:R-:W3:Y:S01]  /*c4c0*/  I2F.RP R2, R6 ;  /* 0x0000000600027306 */ /* 0x000ee20000209400 */
[----:B------:R-:W-:-:S07]  /*c4d0*/  LEA.HI.X.SX32 R22, R22, UR13, 0x1, P1 ;  /* 0x0000000d16167c11 */ /* 0x000fce00088f0eff */
[----:B-1----:R-:W1:Y:S08]  /*c4e0*/  MUFU.RCP R3, R3 ;  /* 0x0000000300037308 */ /* 0x002e700000001000 */
[----:B---3--:R-:W3:Y:S01]  /*c4f0*/  MUFU.RCP R2, R2 ;  /* 0x0000000200027308 */ /* 0x008ee20000001000 */
[----:B-1----:R-:W-:-:S07]  /*c500*/  VIADD R17, R3, 0xffffffe ;  /* 0x0ffffffe03117836 */ /* 0x002fce0000000000 */
[----:B------:R-:W1:Y:S01]  /*c510*/  F2I.FTZ.U32.TRUNC.NTZ R17, R17 ;  /* 0x0000001100117305 */ /* 0x000e62000021f000 */
[----:B---3--:R-:W-:-:S07]  /*c520*/  VIADD R15, R2, 0xffffffe ;  /* 0x0ffffffe020f7836 */ /* 0x008fce0000000000 */
[----:B------:R-:W3:Y:S01]  /*c530*/  F2I.FTZ.U32.TRUNC.NTZ R15, R15 ;  /* 0x0000000f000f7305 */ /* 0x000ee2000021f000 */
[----:B-1----:R-:W-:Y:S01]  /*c540*/  IADD3 R18, RZ, -R17, RZ ;  /* 0x80000011ff127210 */ /* 0x002fe20007ffe0ff */
[----:B---3--:R-:W-:Y:S01]  /*c550*/  IMAD.MOV R14, RZ, RZ, -R15 ;  /* 0x000000ffff0e7224 */ /* 0x008fe200078e0a0f */
[----:B------:R-:W-:Y:S06]  /*c560*/  @!P3 BRA `(.L_x_236) ;  /* 0x000000000034b947 */ /* 0x000fec0003800000 */
[----:B------:R-:W-:Y:S01]  /*c570*/  ULDC UR6, c[0x0][0x8dc] ;  /* 0x0002370000067ab9 */ /* 0x000fe20000000800 */
[----:B------:R-:W-:Y:S01]  /*c580*/  ULDC.64 UR26, c[0x0][0x8d0] ;  /* 0x00023400001a7ab9 */ /* 0x000fe20000000a00 */
[----:B------:R-:W-:-:S05]  /*c590*/  IADD3 R3, P1, R19, UR6, RZ ;  /* 0x0000000613037c10 */ /* 0x000fca000ff3e0ff */
[----:B------:R-:W-:-:S04]  /*c5a0*/  IMAD.X R19, RZ, RZ, R22, P1 ;  /* 0x000000ffff137224 */ /* 0x000fc800008e0616 */
[----:B------:R-:W-:-:S04]  /*c5b0*/  IMAD.WIDE.U32 R4, R19, UR26, RZ ;  /* 0x0000001a13047c25 */ /* 0x000fc8000f8e00ff */
[----:B------:R-:W-:-:S04]  /*c5c0*/  IMAD.WIDE.U32 R4, P1, R3, UR27, R4 ;  /* 0x0000001b03047c25 */ /* 0x000fc8000f820004 */
[----:B------:R-:W-:-:S04]  /*c5d0*/  IMAD.WIDE.U32 R2, R3, UR26, RZ ;  /* 0x0000001a03027c25 */ /* 0x000fc8000f8e00ff */
[----:B------:R-:W-:Y:S01]  /*c5e0*/  IMAD.MOV.U32 R2, RZ, RZ, R5 ;  /* 0x000000ffff027224 */ /* 0x000fe200078e0005 */
[----:B------:R-:W-:Y:S01]  /*c5f0*/  IADD3 RZ, P2, R3, R4, RZ ;  /* 0x0000000403ff7210 */ /* 0x000fe20007f5e0ff */
[----:B------:R-:W-:-:S04]  /*c600*/  IMAD.X R3, RZ, RZ, RZ, P1 ;  /* 0x000000ffff037224 */ /* 0x000fc800008e06ff */
[----:B------:R-:W-:-:S04]  /*c610*/  IMAD.WIDE.U32.X R2, R19, UR27, R2, P2 ;  /* 0x0000001b13027c25 */ /* 0x000fc800090e0402 */
[----:B------:R-:W-:Y:S02]  /*c620*/  IMAD.MOV.U32 R19, RZ, RZ, R2 ;  /* 0x000000ffff137224 */ /* 0x000fe400078e0002 */
[----:B------:R-:W-:-:S07]  /*c630*/  IMAD.MOV.U32 R22, RZ, RZ, R3 ;  /* 0x000000ffff167224 */ /* 0x000fce00078e0003 */
.L_x_236:
[----:B------:R-:W-:Y:S05]  /*c640*/  @!P0 BRA `(.L_x_237) ;  /* 0x0000000000348947 */ /* 0x000fea0003800000 */
        /* <DEDUP_REMOVED lines=13> */
.L_x_237:
[----:B------:R-:W-:Y:S01]  /*c720*/  MOV R2, RZ ;  /* 0x000000ff00027202 */ /* 0x000fe20000000f00 */
[----:B------:R-:W-:Y:S01]  /*c730*/  IMAD R18, R18, R7, RZ ;  /* 0x0000000712127224 */ /* 0x000fe200078e02ff */
[----:B------:R-:W-:Y:S01]  /*c740*/  ULDC UR6, c[0x0][0x8d8] ;  /* 0x0002360000067ab9 */ /* 0x000fe20000000800 */
[----:B------:R-:W-:Y:S01]  /*c750*/  IMAD.MOV.U32 R3, RZ, RZ, R17 ;  /* 0x000000ffff037224 */ /* 0x000fe200078e0011 */
[----:B------:R-:W-:Y:S01]  /*c760*/  SHF.R.U64 R21, R21, UR25, R24 ;  /* 0x0000001915157c19 */ /* 0x000fe20008001218 */
[----:B------:R-:W-:Y:S01]  /*c770*/  IMAD R4, R14, R6, RZ ;  /* 0x000000060e047224 */ /* 0x000fe200078e02ff */
[----:B------:R-:W-:Y:S01]  /*c780*/  SHF.R.U64 R19, R19, UR6, R22 ;  /* 0x0000000613137c19 */ /* 0x000fe20008001216 */
[----:B------:R-:W-:Y:S01]  /*c790*/  IMAD.HI.U32 R17, R17, R18, R2 ;  /* 0x0000001211117227 */ /* 0x000fe200078e0002 */
[----:B------:R-:W-:-:S03]  /*c7a0*/  PLOP3.LUT P5, PT, PT, PT, UP3, 0x80, 0x0 ;  /* 0x000000000000781c */ /* 0x000fc60003faf038 */
[----:B------:R-:W-:Y:S02]  /*c7b0*/  IMAD.MOV.U32 R3, RZ, RZ, R15 ;  /* 0x000000ffff037224 */ /* 0x000fe400078e000f */
[----:B------:R-:W-:Y:S02]  /*c7c0*/  VIADD R21, R21, UR17 ;  /* 0x0000001115157c36 */ /* 0x000fe40008000000 */
[----:B------:R-:W-:Y:S02]  /*c7d0*/  VIADD R14, R19, UR16 ;  /* 0x00000010130e7c36 */ /* 0x000fe40008000000 */
[----:B------:R-:W-:Y:S01]  /*c7e0*/  IMAD.HI.U32 R2, R15, R4, R2 ;  /* 0x000000040f027227 */ /* 0x000fe200078e0002 */
[----:B------:R-:W-:Y:S02]  /*c7f0*/  IABS R15, R11 ;  /* 0x0000000b000f7213 */ /* 0x000fe40000000000 */
[----:B------:R-:W-:Y:S02]  /*c800*/  IABS R3, R10 ;  /* 0x0000000a00037213 */ /* 0x000fe40000000000 */
[----:B------:R-:W-:Y:S01]  /*c810*/  IABS R4, R21 ;  /* 0x0000001500047213 */ /* 0x000fe20000000000 */
[----:B------:R-:W-:Y:S01]  /*c820*/  IMAD.MOV R18, RZ, RZ, -R15 ;  /* 0x000000ffff127224 */ /* 0x000fe200078e0a0f */
[----:B------:R-:W-:Y:S01]  /*c830*/  IABS R5, R14 ;  /* 0x0000000e00057213 */ /* 0x000fe20000000000 */
[----:B------:R-:W-:-:S02]  /*c840*/  IMAD.MOV R15, RZ, RZ, -R3 ;  /* 0x000000ffff0f7224 */ /* 0x000fc400078e0a03 */
[----:B------:R-:W-:-:S04]  /*c850*/  IMAD.HI.U32 R3, R17, R4, RZ ;  /* 0x0000000411037227 */ /* 0x000fc800078e00ff */
[----:B------:R-:W-:-:S04]  /*c860*/  IMAD.HI.U32 R2, R2, R5, RZ ;  /* 0x0000000502027227 */ /* 0x000fc800078e00ff */
[----:B------:R-:W-:Y:S02]  /*c870*/  IMAD R4, R3, R18, R4 ;  /* 0x0000001203047224 */ /* 0x000fe400078e0204 */
[----:B------:R-:W-:-:S03]  /*c880*/  IMAD R3, R2, R15, R5 ;  /* 0x0000000f02037224 */ /* 0x000fc600078e0205 */
[----:B------:R-:W-:Y:S02]  /*c890*/  ISETP.GT.U32.AND P2, PT, R7, R4, PT ;  /* 0x000000040700720c */ /* 0x000fe40003f44070 */
[----:B------:R-:W-:-:S11]  /*c8a0*/  ISETP.GT.U32.AND P1, PT, R6, R3, PT ;  /* 0x000000030600720c */ /* 0x000fd60003f24070 */
[----:B------:R-:W-:Y:S01]  /*c8b0*/  @!P2 IMAD.IADD R4, R4, 0x1, -R7 ;  /* 0x000000010404a824 */ /* 0x000fe200078e0a07 */
[----:B------:R-:W-:Y:S01]  /*c8c0*/  ISETP.GE.AND P2, PT, R21, RZ, PT ;  /* 0x000000ff1500720c */ /* 0x000fe20003f46270 */
[----:B------:R-:W-:Y:S01]  /*c8d0*/  @!P1 IMAD.IADD R3, R3, 0x1, -R6 ;  /* 0x0000000103039824 */ /* 0x000fe200078e0a06 */
[----:B------:R-:W-:Y:S02]  /*c8e0*/  ISETP.GE.AND P1, PT, R14, RZ, PT ;  /* 0x000000ff0e00720c */ /* 0x000fe40003f26270 */
[----:B------:R-:W-:Y:S02]  /*c8f0*/  ISETP.GT.U32.AND P4, PT, R7, R4, PT ;  /* 0x000000040700720c */ /* 0x000fe40003f84070 */
[----:B------:R-:W-:-:S11]  /*c900*/  ISETP.GT.U32.AND P3, PT, R6, R3, PT ;  /* 0x000000030600720c */ /* 0x000fd60003f64070 */
[----:B------:R-:W-:Y:S01]  /*c910*/  @!P4 IMAD.IADD R4, R4, 0x1, -R7 ;  /* 0x000000010404c824 */ /* 0x000fe200078e0a07 */
[----:B------:R-:W-:Y:S01]  /*c920*/  ISETP.NE.AND P4, PT, RZ, UR7, PT ;  /* 0x00000007ff007c0c */ /* 0x000fe2000bf85270 */
[----:B------:R-:W-:Y:S01]  /*c930*/  @!P3 IMAD.IADD R3, R3, 0x1, -R6 ;  /* 0x000000010303b824 */ /* 0x000fe200078e0a06 */
[----:B------:R-:W-:Y:S01]  /*c940*/  ISETP.NE.AND P3, PT, RZ, UR8, PT ;  /* 0x00000008ff007c0c */ /* 0x000fe2000bf65270 */
[----:B------:R-:W-:-:S03]  /*c950*/  @!P2 IMAD.MOV R4, RZ, RZ, -R4 ;  /* 0x000000ffff04a224 */ /* 0x000fc600078e0a04 */
[----:B------:R-:W-:-:S07]  /*c960*/  @!P1 IADD3 R3, -R3, RZ, RZ ;  /* 0x000000ff03039210 */ /* 0x000fce0007ffe1ff */
[----:B------:R-:W-:Y:S02]  /*c970*/  @!P4 LOP3.LUT R4, RZ, UR7, RZ, 0x33, !PT ;  /* 0x00000007ff04cc12 */ /* 0x000fe4000f8e33ff */
[----:B------:R-:W-:-:S03]  /*c980*/  @!P3 LOP3.LUT R3, RZ, UR8, RZ, 0x33, !PT ;  /* 0x00000008ff03bc12 */ /* 0x000fc6000f8e33ff */
[----:B------:R-:W-:Y:S02]  /*c990*/  IMAD.IADD R4, R21, 0x1, -R4 ;  /* 0x0000000115047824 */ /* 0x000fe400078e0a04 */
[----:B------:R-:W-:-:S04]  /*c9a0*/  IMAD.IADD R3, R14, 0x1, -R3 ;  /* 0x000000010e037824 */ /* 0x000fc800078e0a03 */
[----:B------:R-:W-:Y:S01]  /*c9b0*/  IMAD R6, R3, R4, RZ ;  /* 0x0000000403067224 */ /* 0x000fe200078e02ff */
[----:B------:R-:W-:-:S04]  /*c9c0*/  SEL R2, R4, R3, !P5 ;  /* 0x0000000304027207 */ /* 0x000fc80006800000 */
[--C-:B------:R-:W-:Y:S01]  /*c9d0*/  SHF.R.S32.HI R5, RZ, 0x1f, R2.reuse ;  /* 0x0000001fff057819 */ /* 0x100fe20000011402 */
[----:B------:R-:W-:Y:S01]  /*c9e0*/  IMAD.MOV.U32 R4, RZ, RZ, R2 ;  /* 0x000000ffff047224 */ /* 0x000fe200078e0002 */
[----:B------:R-:W-:-:S07]  /*c9f0*/  SHF.R.S32.HI R7, RZ, 0x1f, R6 ;  /* 0x0000001fff077819 */ /* 0x000fce0000011406 */
.L_x_235:
[----:B--2---:R-:W-:Y:S05]  /*ca00*/  BSYNC B0 ;  /* 0x0000000000007941 */ /* 0x004fea0003800000 */
.L_x_234:
[----:B------:R-:W1:Y:S01]  /*ca10*/  SHFL.UP PT, R3, R6, 0x1, RZ ;  /* 0x0420000006037989 */ /* 0x000e6200000e00ff */
[----:B------:R-:W-:-:S03]  /*ca20*/  ISETP.NE.AND P1, PT, R34, RZ, PT ;  /* 0x000000ff2200720c */ /* 0x000fc60003f25270 */
[----:B------:R-:W2:Y:S01]  /*ca30*/  SHFL.UP PT, R2, R7, 0x1, RZ ;  /* 0x0420000007027989 */ /* 0x000ea200000e00ff */
[----:B-1----:R-:W-:Y:S02]  /*ca40*/  SEL R3, R3, RZ, P1 ;  /* 0x000000ff03037207 */ /* 0x002fe40000800000 */
[----:B--2---:R-:W-:Y:S02]  /*ca50*/  SEL R2, R2, RZ, P1 ;  /* 0x000000ff02027207 */ /* 0x004fe40000800000 */
[----:B------:R-:W-:-:S05]  /*ca60*/  IADD3 R18, P2, R3, R6, RZ ;  /* 0x0000000603127210 */ /* 0x000fca0007f5e0ff */
[----:B------:R-:W-:Y:S01]  /*ca70*/  IMAD.X R15, R2, 0x1, R7, P2 ;  /* 0x00000001020f7824 */ /* 0x000fe200010e0607 */
[----:B------:R-:W1:Y:S01]  /*ca80*/  SHFL.UP PT, R3, R18, 0x2, RZ ;  /* 0x0440000012037989 */ /* 0x000e6200000e00ff */
[----:B------:R-:W-:-:S03]  /*ca90*/  ISETP.GE.U32.AND P2, PT, R34, 0x2, PT ;  /* 0x000000022200780c */ /* 0x000fc60003f46070 */
[----:B------:R-:W2:Y:S01]  /*caa0*/  SHFL.UP PT, R2, R15, 0x2, RZ ;  /* 0x044000000f027989 */ /* 0x000ea200000e00ff */
[----:B-1----:R-:W-:-:S04]  /*cab0*/  SEL R3, R3, RZ, P2 ;  /* 0x000000ff03037207 */ /* 0x002fc80001000000 */
[----:B------:R-:W-:Y:S02]  /*cac0*/  IADD3 R14, P3, R3, R18, RZ ;  /* 0x00000012030e7210 */ /* 0x000fe40007f7e0ff */
[----:B--2---:R-:W-:-:S03]  /*cad0*/  SEL R2, R2, RZ, P2 ;  /* 0x000000ff02027207 */ /* 0x004fc60001000000 */
[----:B------:R-:W1:Y:S02]  /*cae0*/  SHFL.UP PT, R3, R14, 0x4, RZ ;  /* 0x048000000e037989 */ /* 0x000e6400000e00ff */
[----:B------:R-:W-:Y:S01]  /*caf0*/  IMAD.X R17, R2, 0x1, R15, P3 ;  /* 0x0000000102117824 */ /* 0x000fe200018e060f */
[----:B------:R-:W-:-:S04]  /*cb00*/  ISETP.GE.U32.AND P3, PT, R34, 0x4, PT ;  /* 0x000000042200780c */ /* 0x000fc80003f66070 */
        /* <DEDUP_REMOVED lines=17> */
[----:B--2---:R-:W-:-:S05]  /*cc20*/  SEL R2, R2, RZ, P5 ;  /* 0x000000ff02027207 */ /* 0x004fca0002800000 */
[----:B------:R-:W-:Y:S01]  /*cc30*/  IMAD.X R22, R2, 0x1, R17, P6 ;  /* 0x0000000102167824 */ /* 0x000fe200030e0611 */
[----:B------:R-:W-:-:S04]  /*cc40*/  IADD3 R2, P6, R15, UR5, RZ ;  /* 0x000000050f027c10 */ /* 0x000fc8000ffde0ff */
[----:B------:R-:W-:Y:S02]  /*cc50*/  IADD3.X R3, R22, UR4, RZ, P6, !PT ;  /* 0x0000000416037c10 */ /* 0x000fe4000b7fe4ff */
[----:B------:R-:W-:-:S04]  /*cc60*/  ISETP.GT.U32.AND P6, PT, R2, UR10, PT ;  /* 0x0000000a02007c0c */ /* 0x000fc8000bfc4070 */
[----:B------:R-:W-:-:S13]  /*cc70*/  ISETP.GT.U32.AND.EX P6, PT, R3, UR9, PT, P6 ;  /* 0x0000000903007c0c */ /* 0x000fda000bfc4160 */
[----:B------:R-:W-:-:S04]  /*cc80*/  VOTE.ANY R14, PT, P6 ;  /* 0x00000000000e7806 */ /* 0x000fc800030e0100 */
[----:B------:R-:W-:-:S13]  /*cc90*/  ISETP.NE.AND P6, PT, R14, RZ, PT ;  /* 0x000000ff0e00720c */ /* 0x000fda0003fc5270 */
[----:B------:R-:W-:Y:S05]  /*cca0*/  @P6 BRA `(.L_x_238) ;  /* 0x0000000800746947 */ /* 0x000fea0003800000 */
[----:B------:R-:W-:Y:S01]  /*ccb0*/  IMAD.MOV.U32 R17, RZ, RZ, R2 ;  /* 0x000000ffff117224 */ /* 0x000fe200078e0002 */
[----:B------:R-:W-:Y:S01]  /*ccc0*/  ULDC UR24, c[0x0][0x910] ;  /* 0x0002440000187ab9 */ /* 0x000fe20000000800 */
[----:B------:R-:W-:Y:S01]  /*ccd0*/  IMAD.MOV.U32 R19, RZ, RZ, R3 ;  /* 0x000000ffff137224 */ /* 0x000fe200078e0003 */
[----:B------:R-:W-:Y:S01]  /*cce0*/  ULDC UR25, c[0x0][0x8f4] ;  /* 0x00023d0000197ab9 */ /* 0x000fe20000000800 */
[----:B------:R-:W-:Y:S01]  /*ccf0*/  ULDC UR6, c[0x0][0x8dc] ;  /* 0x0002370000067ab9 */ /* 0x000fe20000000800 */
[----:B------:R-:W-:Y:S01]  /*cd00*/  ULDC UR30, c[0x0][0x8d8] ;  /* 0x00023600001e7ab9 */ /* 0x000fe20000000800 */
[----:B------:R-:W-:Y:S01]  /*cd10*/  ULDC UR31, c[0x0][0x8f0] ;  /* 0x00023c00001f7ab9 */ /* 0x000fe20000000800 */
[----:B------:R-:W-:Y:S01]  /*cd20*/  ULDC.64 UR26, c[0x0][0x8d0] ;  /* 0x00023400001a7ab9 */ /* 0x000fe20000000a00 */
[----:B------:R-:W-:-:S05]  /*cd30*/  ULDC.64 UR28, c[0x0][0x8e8] ;  /* 0x00023a00001c7ab9 */ /* 0x000fca0000000a00 */
.L_x_243:
[----:B------:R-:W-:Y:S01]  /*cd40*/  IMAD.MOV.U32 R12, RZ, RZ, R13 ;  /* 0x000000ffff0c7224 */ /* 0x000fe200078e000d */
[----:B------:R-:W-:Y:S01]  /*cd50*/  IADD3 R13, R13, 0x20, RZ ;  /* 0x000000200d0d7810 */ /* 0x000fe20007ffe0ff */
[----:B-----5:R-:W-:Y:S02]  /*cd60*/  IMAD.MOV.U32 R14, RZ, RZ, R8 ;  /* 0x000000ffff0e7224 */ /* 0x020fe400078e0008 */
[----:B------:R-:W-:Y:S01]  /*cd70*/  IMAD.MOV.U32 R15, RZ, RZ, R9 ;  /* 0x000000ffff0f7224 */ /* 0x000fe200078e0009 */
[----:B------:R-:W-:-:S13]  /*cd80*/  ISETP.GE.AND P6, PT, R13, UR24, PT ;  /* 0x000000180d007c0c */ /* 0x000fda000bfc6270 */
[----:B------:R-:W1:Y:S01]  /*cd90*/  @!P6 LDC.64 R2, c[0x0][0x918] ;  /* 0x00024600ff02eb82 */ /* 0x000e620000000a00 */
[----:B------:R-:W2:Y:S01]  /*cda0*/  SHFL.IDX PT, R19, R19, 0x1f, 0x1f ;  /* 0x03e01f0013137f89 */ /* 0x000ea200000e0000 */
[----:B------:R-:W-:-:S03]  /*cdb0*/  @!P6 VIADD R7, R12, 0x20 ;  /* 0x000000200c07e836 */ /* 0x000fc60000000000 */
[----:B------:R-:W3:Y:S01]  /*cdc0*/  SHFL.IDX PT, R17, R17, 0x1f, 0x1f ;  /* 0x03e01f0011117f89 */ /* 0x000ee200000e0000 */
[----:B------:R-:W-:Y:S01]  /*cdd0*/  BSSY B0, `(.L_x_239) ;  /* 0x0000063000007945 */ /* 0x000fe20003800000 */
[----:B-1----:R-:W-:-:S05]  /*cde0*/  @!P6 IMAD.WIDE R2, R7, 0xc, R2 ;  /* 0x0000000c0702e825 */ /* 0x002fca00078e0202 */
[----:B------:R1:W5:Y:S04]  /*cdf0*/  @!P6 LDG.E R8, desc[UR58][R2.64] ;  /* 0x0000003a0208e981 */ /* 0x000368000c1e1900 */
[----:B------:R1:W5:Y:S01]  /*ce00*/  @!P6 LDG.E R9, desc[UR58][R2.64+0x4] ;  /* 0x0000043a0209e981 */ /* 0x000362000c1e1900 */
[----:B------:R-:W-:Y:S01]  /*ce10*/  ISETP.GE.AND P6, PT, R12, UR24, PT ;  /* 0x000000180c007c0c */ /* 0x000fe2000bfc6270 */
[----:B------:R-:W-:Y:S01]  /*ce20*/  IMAD.MOV.U32 R6, RZ, RZ, 0x7fffffff ;  /* 0x7fffffffff067424 */ /* 0x000fe200078e00ff */
[----:B--2---:R-:W-:Y:S01]  /*ce30*/  R2UR UR4, R19 ;  /* 0x00000000130472ca */ /* 0x004fe200000e0000 */
[----:B------:R-:W-:Y:S01]  /*ce40*/  IMAD.MOV.U32 R7, RZ, RZ, RZ ;  /* 0x000000ffff077224 */ /* 0x000fe200078e00ff */
[----:B---3--:R-:W-:-:S09]  /*ce50*/  R2UR UR5, R17 ;  /* 0x00000000110572ca */ /* 0x008fd200000e0000 */
[----:B-1----:R-:W-:Y:S06]  /*ce60*/  @P6 BRA `(.L_x_240) ;  /* 0x0000000400646947 */ /* 0x002fec0003800000 */
[----:B------:R-:W-:-:S04]  /*ce70*/  IADD3 R17, P6, R14, UR11, RZ ;  /* 0x0000000b0e117c10 */ /* 0x000fc8000ffde0ff */
[----:B------:R-:W-:Y:S02]  /*ce80*/  LEA.HI.X.SX32 R22, R14, UR13, 0x1, P6 ;  /* 0x0000000d0e167c11 */ /* 0x000fe4000b0f0eff */
[----:B------:R-:W-:Y:S02]  /*ce90*/  IABS R14, R11 ;  /* 0x0000000b000e7213 */ /* 0x000fe40000000000 */
[C---:B------:R-:W-:Y:S02]  /*cea0*/  IADD3 R19, P6, R15.reuse, UR12, RZ ;  /* 0x0000000c0f137c10 */ /* 0x040fe4000ffde0ff */
[----:B------:R-:W1:Y:S02]  /*ceb0*/  I2F.RP R2, R14 ;  /* 0x0000000e00027306 */ /* 0x000e640000209400 */
[----:B------:R-:W-:Y:S02]  /*cec0*/  LEA.HI.X.SX32 R24, R15, UR14, 0x1, P6 ;  /* 0x0000000e0f187c11 */ /* 0x000fe4000b0f0eff */
[----:B------:R-:W-:-:S04]  /*ced0*/  PLOP3.LUT P6, PT, PT, PT, UP0, 0x80, 0x0 ;  /* 0x000000000000781c */ /* 0x000fc80003fcf008 */
[----:B-1----:R-:W1:Y:S02]  /*cee0*/  MUFU.RCP R2, R2 ;  /* 0x0000000200027308 */ /* 0x002e640000001000 */
[----:B-1----:R-:W-:-:S06]  /*cef0*/  VIADD R15, R2, 0xffffffe ;  /* 0x0ffffffe020f7836 */ /* 0x002fcc0000000000 */
[----:B------:R-:W1:Y:S02]  /*cf00*/  F2I.FTZ.U32.TRUNC.NTZ R15, R15 ;  /* 0x0000000f000f7305 */ /* 0x000e64000021f000 */
[----:B-1----:R-:W-:Y:S01]  /*cf10*/  IMAD.MOV R18, RZ, RZ, -R15 ;  /* 0x000000ffff127224 */ /* 0x002fe200078e0a0f */
[----:B------:R-:W-:Y:S06]  /*cf20*/  @!P6 BRA `(.L_x_241) ;  /* 0x00000000002ce947 */ /* 0x000fec0003800000 */
        /* <DEDUP_REMOVED lines=11> */
.L_x_241:
[----:B------:R-:W-:Y:S05]  /*cfe0*/  @!P0 BRA `(.L_x_242) ;  /* 0x00000000002c8947 */ /* 0x000fea0003800000 */
        /* <DEDUP_REMOVED lines=11> */
.L_x_242:
[----:B------:R-:W-:Y:S01]  /*d0a0*/  SHF.R.U64 R4, R19, UR31, R24 ;  /* 0x0000001f13047c19 */ /* 0x000fe20008001218 */
[----:B------:R-:W-:Y:S01]  /*d0b0*/  IMAD R5, R18, R14, RZ ;  /* 0x0000000e12057224 */ /* 0x000fe200078e02ff */
[----:B------:R-:W-:Y:S01]  /*d0c0*/  IABS R2, R11 ;  /* 0x0000000b00027213 */ /* 0x000fe20000000000 */
[----:B------:R-:W-:Y:S01]  /*d0d0*/  IMAD.MOV.U32 R3, RZ, RZ, R15 ;  /* 0x000000ffff037224 */ /* 0x000fe200078e000f */
[----:B------:R-:W-:Y:S01]  /*d0e0*/  SHF.R.U64 R17, R17, UR30, R22 ;  /* 0x0000001e11117c19 */ /* 0x000fe20008001216 */
[----:B------:R-:W-:Y:S01]  /*d0f0*/  VIADD R4, R4, UR17 ;  /* 0x0000001104047c36 */ /* 0x000fe20008000000 */
[----:B------:R-:W-:Y:S01]  /*d100*/  IABS R19, R10 ;  /* 0x0000000a00137213 */ /* 0x000fe20000000000 */
[----:B------:R-:W-:Y:S02]  /*d110*/  IMAD.MOV R7, RZ, RZ, -R2 ;  /* 0x000000ffff077224 */ /* 0x000fe400078e0a02 */
[----:B------:R-:W-:Y:S01]  /*d120*/  IMAD.MOV.U32 R2, RZ, RZ, RZ ;  /* 0x000000ffff027224 */ /* 0x000fe200078e00ff */
[----:B------:R-:W-:Y:S01]  /*d130*/  IABS R6, R4 ;  /* 0x0000000400067213 */ /* 0x000fe20000000000 */
[----:B------:R-:W-:-:S02]  /*d140*/  VIADD R17, R17, UR16 ;  /* 0x0000001011117c36 */ /* 0x000fc40008000000 */
[----:B------:R-:W-:-:S04]  /*d150*/  IMAD.HI.U32 R2, R15, R5, R2 ;  /* 0x000000050f027227 */ /* 0x000fc800078e0002 */
[----:B------:R-:W-:Y:S01]  /*d160*/  IMAD.MOV.U32 R3, RZ, RZ, R7 ;  /* 0x000000ffff037224 */ /* 0x000fe200078e0007 */
[----:B------:R-:W-:Y:S01]  /*d170*/  IABS R7, R10 ;  /* 0x0000000a00077213 */ /* 0x000fe20000000000 */
[----:B------:R-:W-:-:S03]  /*d180*/  IMAD.MOV.U32 R5, RZ, RZ, R6 ;  /* 0x000000ffff057224 */ /* 0x000fc600078e0006 */
[----:B------:R-:W1:Y:S01]  /*d190*/  I2F.RP R6, R7 ;  /* 0x0000000700067306 */ /* 0x000e620000209400 */
[----:B------:R-:W-:-:S04]  /*d1a0*/  IMAD.HI.U32 R2, R2, R5, RZ ;  /* 0x0000000502027227 */ /* 0x000fc800078e00ff */
[----:B------:R-:W-:-:S05]  /*d1b0*/  IMAD R5, R2, R3, R5 ;  /* 0x0000000302057224 */ /* 0x000fca00078e0205 */
[----:B------:R-:W-:Y:S01]  /*d1c0*/  ISETP.GT.U32.AND P6, PT, R14, R5, PT ;  /* 0x000000050e00720c */ /* 0x000fe20003fc4070 */
[----:B-1----:R-:W1:-:S12]  /*d1d0*/  MUFU.RCP R6, R6 ;  /* 0x0000000600067308 */ /* 0x002e580000001000 */
[----:B------:R-:W-:Y:S01]  /*d1e0*/  @!P6 IADD3 R5, R5, -R14, RZ ;  /* 0x8000000e0505e210 */ /* 0x000fe20007ffe0ff */
[----:B-1----:R-:W-:-:S04]  /*d1f0*/  VIADD R2, R6, 0xffffffe ;  /* 0x0ffffffe06027836 */ /* 0x002fc80000000000 */
[----:B------:R1:W2:Y:S02]  /*d200*/  F2I.FTZ.U32.TRUNC.NTZ R3, R2 ;  /* 0x0000000200037305 */ /* 0x0002a4000021f000 */
[----:B-1----:R-:W-:Y:S02]  /*d210*/  IMAD.MOV.U32 R2, RZ, RZ, RZ ;  /* 0x000000ffff027224 */ /* 0x002fe400078e00ff */
[----:B--2---:R-:W-:-:S04]  /*d220*/  IMAD.MOV R18, RZ, RZ, -R3 ;  /* 0x000000ffff127224 */ /* 0x004fc800078e0a03 */
[----:B------:R-:W-:Y:S01]  /*d230*/  IMAD R15, R18, R7, RZ ;  /* 0x00000007120f7224 */ /* 0x000fe200078e02ff */
[----:B------:R-:W-:-:S03]  /*d240*/  IABS R18, R17 ;  /* 0x0000001100127213 */ /* 0x000fc60000000000 */
[----:B------:R-:W-:-:S04]  /*d250*/  IMAD.HI.U32 R6, R3, R15, R2 ;  /* 0x0000000f03067227 */ /* 0x000fc800078e0002 */
[----:B------:R-:W-:Y:S02]  /*d260*/  IMAD.MOV.U32 R3, RZ, RZ, R18 ;  /* 0x000000ffff037224 */ /* 0x000fe400078e0012 */
[----:B------:R-:W-:Y:S02]  /*d270*/  IMAD.MOV R15, RZ, RZ, -R19 ;  /* 0x000000ffff0f7224 */ /* 0x000fe400078e0a13 */
[----:B------:R-:W-:-:S04]  /*d280*/  IMAD.HI.U32 R2, R6, R3, RZ ;  /* 0x0000000306027227 */ /* 0x000fc800078e00ff */
[----:B------:R-:W-:-:S05]  /*d290*/  IMAD R2, R2, R15, R3 ;  /* 0x0000000f02027224 */ /* 0x000fca00078e0203 */
[----:B------:R-:W-:-:S13]  /*d2a0*/  ISETP.GT.U32.AND P6, PT, R7, R2, PT ;  /* 0x000000020700720c */ /* 0x000fda0003fc4070 */
[----:B------:R-:W-:Y:S01]  /*d2b0*/  @!P6 IMAD.IADD R2, R2, 0x1, -R7 ;  /* 0x000000010202e824 */ /* 0x000fe200078e0a07 */
[----:B------:R-:W-:-:S13]  /*d2c0*/  ISETP.GT.U32.AND P6, PT, R14, R5, PT ;  /* 0x000000050e00720c */ /* 0x000fda0003fc4070 */
[----:B------:R-:W-:Y:S01]  /*d2d0*/  @!P6 IMAD.IADD R5, R5, 0x1, -R14 ;  /* 0x000000010505e824 */ /* 0x000fe200078e0a0e */
[----:B------:R-:W-:-:S03]  /*d2e0*/  ISETP.GT.U32.AND P6, PT, R7, R2, PT ;  /* 0x000000020700720c */ /* 0x000fc60003fc4070 */
[----:B------:R-:W-:-:S10]  /*d2f0*/  IMAD.MOV.U32 R3, RZ, RZ, R5 ;  /* 0x000000ffff037224 */ /* 0x000fd400078e0005 */
[----:B------:R-:W-:Y:S01]  /*d300*/  @!P6 IMAD.IADD R2, R2, 0x1, -R7 ;  /* 0x000000010202e824 */ /* 0x000fe200078e0a07 */
[----:B------:R-:W-:-:S13]  /*d310*/  ISETP.GE.AND P6, PT, R4, RZ, PT ;  /* 0x000000ff0400720c */ /* 0x000fda0003fc6270 */
[----:B------:R-:W-:Y:S01]  /*d320*/  @!P6 IMAD.MOV R3, RZ, RZ, -R3 ;  /* 0x000000ffff03e224 */ /* 0x000fe200078e0a03 */
[----:B------:R-:W-:-:S13]  /*d330*/  ISETP.GE.AND P6, PT, R17, RZ, PT ;  /* 0x000000ff1100720c */ /* 0x000fda0003fc6270 */
[----:B------:R-:W-:Y:S02]  /*d340*/  @!P6 IADD3 R2, -R2, RZ, RZ ;  /* 0x000000ff0202e210 */ /* 0x000fe40007ffe1ff */
        /* <DEDUP_REMOVED lines=9> */
[----:B------:R-:W-:Y:S02]  /*d3e0*/  SHF.R.S32.HI R5, RZ, 0x1f, R4 ;  /* 0x0000001fff057819 */ /* 0x000fe40000011404 */
[----:B------:R-:W-:-:S07]  /*d3f0*/  SHF.R.S32.HI R7, RZ, 0x1f, R6 ;  /* 0x0000001fff077819 */ /* 0x000fce0000011406 */
.L_x_240:
[----:B------:R-:W-:Y:S05]  /*d400*/  BSYNC B0 ;  /* 0x0000000000007941 */ /* 0x000fea0003800000 */
.L_x_239:
[----:B------:R-:W1:Y:S04]  /*d410*/  SHFL.UP PT, R3, R6, 0x1, RZ ;  /* 0x0420000006037989 */ /* 0x000e6800000e00ff */
[----:B------:R-:W2:Y:S01]  /*d420*/  SHFL.UP PT, R2, R7, 0x1, RZ ;  /* 0x0420000007027989 */ /* 0x000ea200000e00ff */
[----:B-1----:R-:W-:Y:S02]  /*d430*/  SEL R3, R3, RZ, P1 ;  /* 0x000000ff03037207 */ /* 0x002fe40000800000 */
[----:B--2---:R-:W-:Y:S02]  /*d440*/  SEL R2, R2, RZ, P1 ;  /* 0x000000ff02027207 */ /* 0x004fe40000800000 */
[----:B------:R-:W-:-:S05]  /*d450*/  IADD3 R18, P6, R3, R6, RZ ;  /* 0x0000000603127210 */ /* 0x000fca0007fde0ff */
[----:B------:R-:W-:Y:S01]  /*d460*/  IMAD.X R15, R2, 0x1, R7, P6 ;  /* 0x00000001020f7824 */ /* 0x000fe200030e0607 */
        /* <DEDUP_REMOVED lines=24> */
[----:B------:R-:W-:-:S04]  /*d5f0*/  IADD3 R17, P6, R2, UR5, RZ ;  /* 0x0000000502117c10 */ /* 0x000fc8000ffde0ff */
[----:B------:R-:W-:Y:S02]  /*d600*/  IADD3.X R19, R3, UR4, RZ, P6, !PT ;  /* 0x0000000403137c10 */ /* 0x000fe4000b7fe4ff */
[----:B------:R-:W-:-:S04]  /*d610*/  ISETP.GT.U32.AND P6, PT, R17, UR10, PT ;  /* 0x0000000a11007c0c */ /* 0x000fc8000bfc4070 */
[----:B------:R-:W-:-:S13]  /*d620*/  ISETP.GT.U32.AND.EX P6, PT, R19, UR9, PT, P6 ;  /* 0x0000000913007c0c */ /* 0x000fda000bfc4160 */
[----:B------:R-:W-:-:S04]  /*d630*/  VOTE.ANY R14, PT, P6 ;  /* 0x00000000000e7806 */ /* 0x000fc800030e0100 */
[----:B------:R-:W-:-:S13]  /*d640*/  ISETP.NE.AND P6, PT, R14, RZ, PT ;  /* 0x000000ff0e00720c */ /* 0x000fda0003fc5270 */
[----:B------:R-:W-:Y:S05]  /*d650*/  @!P6 BRA `(.L_x_243) ;  /* 0xfffffff400b8e947 */ /* 0x000fea000383ffff */
[----:B------:R-:W-:Y:S02]  /*d660*/  IMAD.MOV.U32 R15, RZ, RZ, R2 ;  /* 0x000000ffff0f7224 */ /* 0x000fe400078e0002 */
[----:B------:R-:W-:-:S07]  /*d670*/  IMAD.MOV.U32 R22, RZ, RZ, R3 ;  /* 0x000000ffff167224 */ /* 0x000fce00078e0003 */
.L_x_238:
[----:B------:R-:W1:Y:S08]  /*d680*/  BREV R14, R14 ;  /* 0x0000000e000e7301 */ /* 0x000e700000000000 */
[----:B-1----:R-:W1:Y:S02]  /*d690*/  FLO.U32.SH R13, R14 ;  /* 0x0000000e000d7300 */ /* 0x002e6400000e0400 */
[----:B-1----:R-:W1:Y:S02]  /*d6a0*/  SHFL.IDX PT, R12, R12, R13, 0x1f ;  /* 0x00001f0d0c0c7589 */ /* 0x002e6400000e0000 */
[----:B-1----:R-:W-:-:S13]  /*d6b0*/  R2UR UR6, R12 ;  /* 0x000000000c0672ca */ /* 0x002fda00000e0000 */
[----:B------:R-:W-:-:S05]  /*d6c0*/  VIADD R17, R34, UR6 ;  /* 0x0000000622117c36 */ /* 0x000fca0008000000 */
[----:B------:R-:W-:-:S13]  /*d6d0*/  ISETP.GE.AND P1, PT, R17, UR24, PT ;  /* 0x0000001811007c0c */ /* 0x000fda000bf26270 */
[----:B------:R-:W1:Y:S02]  /*d6e0*/  @!P1 LDC.64 R2, c[0x0][0x918] ;  /* 0x00024600ff029b82 */ /* 0x000e640000000a00 */
[----:B-1----:R-:W-:-:S05]  /*d6f0*/  @!P1 IMAD.WIDE R2, R17, 0xc, R2 ;  /* 0x0000000c11029825 */ /* 0x002fca00078e0202 */
[----:B-----5:R1:W5:Y:S04]  /*d700*/  @!P1 LDG.E R8, desc[UR58][R2.64] ;  /* 0x0000003a02089981 */ /* 0x020368000c1e1900 */
[----:B------:R1:W5:Y:S01]  /*d710*/  @!P1 LDG.E R9, desc[UR58][R2.64+0x4] ;  /* 0x0000043a02099981 */ /* 0x000362000c1e1900 */
[----:B------:R-:W-:-:S03]  /*d720*/  IADD3 R18, P1, P2, R15, UR5, -R6 ;  /* 0x000000050f127c10 */ /* 0x000fc6000fa3e806 */
[----:B------:R-:W-:Y:S01]  /*d730*/  SHFL.IDX PT, R6, R6, R13, 0x1f ;  /* 0x00001f0d06067589 */ /* 0x000fe200000e0000 */
[----:B------:R-:W-:-:S03]  /*d740*/  IADD3.X R22, R22, UR4, ~R7, P1, P2 ;  /* 0x0000000416167c10 */ /* 0x000fc60008fe4c07 */
[----:B------:R-:W2:Y:S04]  /*d750*/  SHFL.IDX PT, R18, R18, R13, 0x1f ;  /* 0x00001f0d12127589 */ /* 0x000ea800000e0000 */
[----:B------:R-:W3:Y:S04]  /*d760*/  SHFL.IDX PT, R22, R22, R13, 0x1f ;  /* 0x00001f0d16167589 */ /* 0x000ee800000e0000 */
[----:B------:R1:W4:Y:S04]  /*d770*/  SHFL.IDX PT, R7, R7, R13, 0x1f ;  /* 0x00001f0d07077589 */ /* 0x00032800000e0000 */
[----:B------:R1:W1:Y:S04]  /*d780*/  SHFL.IDX PT, R5, R5, R13, 0x1f ;  /* 0x00001f0d05057589 */ /* 0x00026800000e0000 */
[----:B------:R1:W1:Y:S01]  /*d790*/  SHFL.IDX PT, R4, R4, R13, 0x1f ;  /* 0x00001f0d04047589 */ /* 0x00026200000e0000 */
[----:B--2---:R-:W-:-:S02]  /*d7a0*/  R2UR UR5, R18 ;  /* 0x00000000120572ca */ /* 0x004fc400000e0000 */
[----:B---3--:R-:W-:-:S15]  /*d7b0*/  R2UR UR4, R22 ;  /* 0x00000000160472ca */ /* 0x008fde00000e0000 */
.L_x_233:
[----:B-1----:R-:W1:Y:S01]  /*d7c0*/  LDC R2, c[0x0][0x910] ;  /* 0x00024400ff027b82 */ /* 0x002e620000000800 */
[----:B------:R-:W-:Y:S01]  /*d7d0*/  UMOV UR24, 0xffffffff ;  /* 0xffffffff00187882 */ /* 0x000fe20000000000 */
[----:B------:R-:W-:Y:S01]  /*d7e0*/  UMOV UR25, 0xffffffff ;  /* 0xffffffff00197882 */ /* 0x000fe20000000000 */
[----:B------:R-:W-:Y:S01]  /*d7f0*/  UMOV UR26, 0xffffffff ;  /* 0xffffffff001a7882 */ /* 0x000fe20000000000 */
[----:B------:R-:W-:Y:S01]  /*d800*/  IMAD.MOV.U32 R15, RZ, RZ, RZ ;  /* 0x000000ffff0f7224 */ /* 0x000fe200078e00ff */
[----:B-1----:R-:W-:-:S13]  /*d810*/  ISETP.LE.AND P1, PT, R2, UR6, PT ;  /* 0x0000000602007c0c */ /* 0x002fda000bf23270 */
[----:B------:R-:W-:Y:S05]  /*d820*/  @P1 BRA `(.L_x_232) ;  /* 0x0000000000f01947 */ /* 0x000fea0003800000 */
[C---:B------:R-:W-:Y:S01]  /*d830*/  R2UR UR24, R4.reuse ;  /* 0x00000000041872ca */ /* 0x040fe200000e0000 */
[----:B------:R-:W-:Y:S01]  /*d840*/  UIADD3 UR30, UP1, -UR5, UR10, URZ ;  /* 0x0000000a051e7290 */ /* 0x000fe2000ff3e13f */
[----:B------:R-:W-:Y:S01]  /*d850*/  R2UR UR25, R5 ;  /* 0x00000000051972ca */ /* 0x000fe200000e0000 */
[----:B------:R-:W-:Y:S01]  /*d860*/  ULDC UR26, c[0x0][0x8c0] ;  /* 0x00023000001a7ab9 */ /* 0x000fe20000000800 */
[----:B------:R-:W-:Y:S01]  /*d870*/  ULDC UR27, c[0x0][0x8b0] ;  /* 0x00022c00001b7ab9 */ /* 0x000fe20000000800 */
[----:B------:R-:W-:Y:S01]  /*d880*/  ULDC UR28, c[0x0][0x904] ;  /* 0x00024100001c7ab9 */ /* 0x000fe20000000800 */
[----:B------:R-:W-:-:S03]  /*d890*/  SHF.R.U64 R2, R4, UR27, R5 ;  /* 0x0000001b04027c19 */ /* 0x000fc60008001205 */
[----:B------:R-:W-:Y:S01]  /*d8a0*/  UIADD3.X UR24, ~UR4, UR9, URZ, UP1, !UPT ;  /* 0x0000000904187290 */ /* 0x000fe20008ffe53f */
[----:B------:R-:W-:-:S03]  /*d8b0*/  R2UR UR32, R2 ;  /* 0x00000000022072ca */ /* 0x000fc600000e0000 */
[----:B------:R-:W-:Y:S02]  /*d8c0*/  USHF.R.U32.HI UR31, URZ, UR26, UR24 ;  /* 0x0000001a3f1f7299 */ /* 0x000fe40008011618 */
[----:B------:R-:W-:Y:S02]  /*d8d0*/  USHF.R.U32.HI UR35, URZ, UR27, UR25 ;  /* 0x0000001b3f237299 */ /* 0x000fe40008011619 */
[----:B------:R-:W-:Y:S02]  /*d8e0*/  USHF.R.U32.HI UR33, URZ, UR27, UR31 ;  /* 0x0000001b3f217299 */ /* 0x000fe4000801161f */
[----:B------:R-:W-:Y:S02]  /*d8f0*/  USHF.R.U64 UR30, UR30, UR26, UR24 ;  /* 0x0000001a1e1e7299 */ /* 0x000fe40008001218 */
[----:B------:R-:W-:Y:S02]  /*d900*/  USHF.R.U32.HI UR34, URZ, UR28, UR33 ;  /* 0x0000001c3f227299 */ /* 0x000fe40008011621 */
[----:B------:R-:W-:-:S02]  /*d910*/  USHF.R.U64 UR31, UR30, UR27, UR31 ;  /* 0x0000001b1e1f7299 */ /* 0x000fc4000800121f */
[----:B------:R-:W-:Y:S02]  /*d920*/  ULOP3.LUT UR24, UR34, UR35, URZ, 0xfc, !UPT ;  /* 0x0000002322187292 */ /* 0x000fe4000f8efc3f */
[----:B------:R-:W-:-:S04]  /*d930*/  USHF.R.U64 UR33, UR31, UR28, UR33 ;  /* 0x0000001c1f217299 */ /* 0x000fc80008001221 */
[----:B------:R-:W-:-:S13]  /*d940*/  ISETP.NE.U32.AND P1, PT, RZ, UR24, PT ;  /* 0x00000018ff007c0c */ /* 0x000fda000bf25070 */
[----:B------:R-:W-:Y:S05]  /*d950*/  @!P1 BRA `(.L_x_244) ;  /* 0x0000000000189947 */ /* 0x000fea0003800000 */
[----:B------:R-:W-:-:S07]  /*d960*/  MOV R12, 0xd980 ;  /* 0x0000d980000c7802 */ /* 0x000fce0000000f00 */
[----:B--2-45:R-:W-:Y:S05]  /*d970*/  CALL.REL.NOINC `(.L_x_245) ;  /* 0x0000001c00c07944 */ /* 0x034fea0003c00000 */
[----:B------:R-:W-:-:S04]  /*d980*/  UIADD3 UR24, -UR25, URZ, URZ ;  /* 0x0000003f19187290 */ /* 0x000fc8000fffe13f */
[----:B------:R-:W-:-:S03]  /*d990*/  UIMAD UR32, UR32, UR24, UR33 ;  /* 0x00000018202072a4 */ /* 0x000fc6000f8e0221 */
[----:B------:R-:W-:Y:S01]  /*d9a0*/  UMOV UR24, UR25 ;  /* 0x0000001900187c82 */ /* 0x000fe20008000000 */
[----:B------:R-:W-:Y:S08]  /*d9b0*/  BRA `(.L_x_246) ;  /* 0x0000000000587947 */ /* 0x000ff00003800000 */
.L_x_244:
[----:B------:R-:W1:Y:S01]  /*d9c0*/  I2F.U32.RP R2, UR32 ;  /* 0x0000002000027d06 */ /* 0x000e620008209000 */
[----:B------:R-:W-:Y:S01]  /*d9d0*/  UMOV UR24, URZ ;  /* 0x0000003f00187c82 */ /* 0x000fe20008000000 */
[----:B------:R-:W-:-:S06]  /*d9e0*/  UISETP.NE.U32.AND UP4, UPT, UR32, URZ, UPT ;  /* 0x0000003f2000728c */ /* 0x000fcc000bf85070 */
[----:B-1----:R-:W1:Y:S02]  /*d9f0*/  MUFU.RCP R2, R2 ;  /* 0x0000000200027308 */ /* 0x002e640000001000 */
[----:B-1----:R-:W-:-:S06]  /*da00*/  IADD3 R3, R2, 0xffffffe, RZ ;  /* 0x0ffffffe02037810 */ /* 0x002fcc0007ffe0ff */
[----:B------:R-:W1:Y:S02]  /*da10*/  F2I.FTZ.U32.TRUNC.NTZ R3, R3 ;  /* 0x0000000300037305 */ /* 0x000e64000021f000 */
[----:B-1----:R-:W-:-:S13]  /*da20*/  R2UR UR25, R3 ;  /* 0x00000000031972ca */ /* 0x002fda00000e0000 */
[----:B------:R-:W-:-:S04]  /*da30*/  UIADD3 UR26, URZ, -UR25, URZ ;  /* 0x800000193f1a7290 */ /* 0x000fc8000fffe03f */
[----:B------:R-:W-:-:S04]  /*da40*/  UIMAD UR26, UR26, UR32, URZ ;  /* 0x000000201a1a72a4 */ /* 0x000fc8000f8e023f */
[----:B------:R-:W-:-:S04]  /*da50*/  UIMAD.WIDE.U32 UR24, UR25, UR26, UR24 ;  /* 0x0000001a191872a5 */ /* 0x000fc8000f8e0018 */
[----:B------:R-:W-:-:S04]  /*da60*/  UIMAD.WIDE.U32 UR24, UR25, UR33, URZ ;  /* 0x00000021191872a5 */ /* 0x000fc8000f8e003f */
[----:B------:R-:W-:-:S04]  /*da70*/  UIADD3 UR24, -UR25, URZ, URZ ;  /* 0x0000003f19187290 */ /* 0x000fc8000fffe13f */
[----:B------:R-:W-:-:S04]  /*da80*/  UIMAD UR24, UR32, UR24, UR33 ;  /* 0x00000018201872a4 */ /* 0x000fc8000f8e0221 */
[----:B------:R-:W-:-:S11]  /*da90*/  UISETP.GE.U32.AND UP1, UPT, UR24, UR32, UPT ;  /* 0x000000201800728c */ /* 0x000fd6000bf26070 */
[----:B------:R-:W-:Y:S02]  /*daa0*/  @UP1 UIADD3 UR24, UR24, -UR32, URZ ;  /* 0x8000002018181290 */ /* 0x000fe4000fffe03f */
[----:B------:R-:W-:Y:S02]  /*dab0*/  @UP1 UIADD3 UR25, UR25, 0x1, URZ ;  /* 0x0000000119191890 */ /* 0x000fe4000fffe03f */
[----:B------:R-:W-:-:S11]  /*dac0*/  UISETP.GE.U32.AND UP2, UPT, UR24, UR32, UPT ;  /* 0x000000201800728c */ /* 0x000fd6000bf46070 */
[----:B------:R-:W-:Y:S02]  /*dad0*/  @UP2 UIADD3 UR25, UR25, 0x1, URZ ;  /* 0x0000000119192890 */ /* 0x000fe4000fffe03f */
[----:B------:R-:W-:-:S04]  /*dae0*/  @!UP4 ULOP3.LUT UR25, URZ, UR32, URZ, 0x33, !UPT ;  /* 0x000000203f19c292 */ /* 0x000fc8000f8e333f */
[----:B------:R-:W-:-:S04]  /*daf0*/  UIADD3 UR24, -UR25, URZ, URZ ;  /* 0x0000003f19187290 */ /* 0x000fc8000fffe13f */
[----:B------:R-:W-:-:S03]  /*db00*/  UIMAD UR32, UR32, UR24, UR33 ;  /* 0x00000018202072a4 */ /* 0x000fc6000f8e0221 */
[----:B------:R-:W-:-:S09]  /*db10*/  UMOV UR24, UR25 ;  /* 0x0000001900187c82 */ /* 0x000fd20008000000 */
.L_x_246:
[----:B------:R-:W-:Y:S01]  /*db20*/  ULOP3.LUT UR31, UR31, UR20, URZ, 0xc0, !UPT ;  /* 0x000000141f1f7292 */ /* 0x000fe2000f8ec03f */
[----:B------:R-:W-:Y:S01]  /*db30*/  IMAD.MOV.U32 R15, RZ, RZ, 0x1 ;  /* 0x00000001ff0f7424 */ /* 0x000fe200078e00ff */
[----:B------:R-:W-:Y:S02]  /*db40*/  ULOP3.LUT UR30, UR30, UR18, URZ, 0xc0, !UPT ;  /* 0x000000121e1e7292 */ /* 0x000fe4000f8ec03f */
[----:B------:R-:W-:Y:S01]  /*db50*/  UIMAD UR24, UR19, UR24, UR31 ;  /* 0x00000018131872a4 */ /* 0x000fe2000f8e021f */
[----:B------:R-:W-:Y:S01]  /*db60*/  ULDC UR26, c[0x0][0x8a8] ;  /* 0x00022a00001a7ab9 */ /* 0x000fe20000000800 */
[----:B------:R-:W-:Y:S01]  /*db70*/  ULDC UR25, c[0x0][0x8b8] ;  /* 0x00022e0000197ab9 */ /* 0x000fe20000000800 */
[----:B------:R-:W-:Y:S02]  /*db80*/  UIMAD UR30, UR32, UR26, UR30 ;  /* 0x0000001a201e72a4 */ /* 0x000fe4000f8e021e */
[----:B------:R-:W-:Y:S01]  /*db90*/  UIMAD UR25, UR24, UR25, UR40 ;  /* 0x00000019181972a4 */ /* 0x000fe2000f8e0228 */
[----:B------:R-:W-:Y:S01]  /*dba0*/  @UP3 UMOV UR26, UR6 ;  /* 0x00000006001a3c82 */ /* 0x000fe20008000000 */
[----:B------:R-:W-:-:S03]  /*dbb0*/  @!UP3 UMOV UR26, UR6 ;  /* 0x00000006001abc82 */ /* 0x000fc60008000000 */
[----:B------:R-:W-:Y:S02]  /*dbc0*/  @UP3 UMOV UR24, UR30 ;  /* 0x0000001e00183c82 */ /* 0x000fe40008000000 */
[----:B------:R-:W-:Y:S01]  /*dbd0*/  @!UP3 UMOV UR24, UR25 ;  /* 0x000000190018bc82 */ /* 0x000fe20008000000 */
[----:B------:R-:W-:-:S05]  /*dbe0*/  @!UP3 UMOV UR25, UR30 ;  /* 0x0000001e0019bc82 */ /* 0x000fca0008000000 */
.L_x_232:
[----:B------:R-:W-:-:S06]  /*dbf0*/  UISETP.NE.AND UP1, UPT, UR15, 0x3, UPT ;  /* 0x000000030f00788c */ /* 0x000fcc000bf25270 */
[----:B------:R-:W-:-:S13]  /*dc00*/  PLOP3.LUT P1, PT, PT, PT, UP1, 0x80, 0x0 ;  /* 0x000000000000781c */ /* 0x000fda0003f2f018 */
[----:B------:R-:W-:Y:S05]  /*dc10*/  @!P1 BRA `(.L_x_247) ;  /* 0x0000000000049947 */ /* 0x000fea0003800000 */
[----:B--2---:R-:W-:Y:S01]  /*dc20*/  BPT.TRAP 0x1 ;  /* 0x000000040000795c */ /* 0x004fe20000300000 */
.L_x_247:
[----:B------:R-:W1:Y:S01]  /*dc30*/  S2R R2, SR_CgaCtaId ;  /* 0x0000000000027919 */ /* 0x000e620000008800 */
[----:B------:R-:W-:-:S04]  /*dc40*/  MOV R3, 0x400 ;  /* 0x0000040000037802 */ /* 0x000fc80000000f00 */
[----:B-1----:R-:W-:Y:S02]  /*dc50*/  LEA R3, R2, R3, 0x18 ;  /* 0x0000000302037211 */ /* 0x002fe400078ec0ff */
[----:B------:R-:W-:-:S03]  /*dc60*/  SHF.L.U32 R2, R0, 0x1f, RZ ;  /* 0x0000001f00027819 */ /* 0x000fc600000006ff */
[----:B------:R-:W-:-:S04]  /*dc70*/  IMAD R17, R16, 0x8, R3 ;  /* 0x0000000810117824 */ /* 0x000fc800078e0203 */
[----:B------:R-:W1:Y:S02]  /*dc80*/  SYNCS.PHASECHK.TRANS64.TRYWAIT P2, [R17+URZ+0x38440], R2 ;  /* 0x03844002110075a7 */ /* 0x000e64000804017f */
[----:B-1----:R-:W-:Y:S05]  /*dc90*/  @!P2 BRA `(.L_x_248) ;  /* 0x000000140058a947 */ /* 0x002fea0003800000 */
.L_x_315:
[----:B------:R-:W-:Y:S01]  /*dca0*/  ELECT P2, URZ, PT ;  /* 0x00000000003f782f */ /* 0x000fe20003840000 */
[----:B------:R-:W-:-:S12]  /*dcb0*/  BSSY B0, `(.L_x_249) ;  /* 0x0000010000007945 */ /* 0x000fd80003800000 */
[----:B------:R-:W-:Y:S05]  /*dcc0*/  @!P2 BRA `(.L_x_250) ;  /* 0x000000000038a947 */ /* 0x000fea0003800000 */
[----:B-1----:R-:W-:Y:S02]  /*dcd0*/  IMAD R2, R16, 0x10, R3 ;  /* 0x0000001010027824 */ /* 0x002fe400078e0203 */
[----:B------:R-:W-:Y:S02]  /*dce0*/  IMAD.U32 R14, RZ, RZ, UR26 ;  /* 0x0000001aff0e7e24 */ /* 0x000fe4000f8e00ff */
[----:B------:R-:W-:Y:S02]  /*dcf0*/  IMAD.U32 R13, RZ, RZ, UR25 ;  /* 0x00000019ff0d7e24 */ /* 0x000fe4000f8e00ff */
[----:B------:R-:W-:-:S05]  /*dd00*/  IMAD.U32 R12, RZ, RZ, UR24 ;  /* 0x00000018ff0c7e24 */ /* 0x000fca000f8e00ff */
[----:B------:R1:W-:Y:S01]  /*dd10*/  STS.128 [R2+0x38550], R12 ;  /* 0x0385500c02007388 */ /* 0x0003e20000000c00 */
[----:B------:R-:W-:Y:S01]  /*dd20*/  @!PT LDS RZ, [RZ] ;  /* 0x00000000fffff984 */ /* 0x000fe20000000800 */
[----:B------:R-:W-:Y:S01]  /*dd30*/  @!PT LDS RZ, [RZ] ;  /* 0x00000000fffff984 */ /* 0x000fe20000000800 */
[----:B------:R-:W-:Y:S01]  /*dd40*/  @!PT LDS RZ, [RZ] ;  /* 0x00000000fffff984 */ /* 0x000fe20000000800 */
[----:B------:R-:W-:Y:S01]  /*dd50*/  @!PT LDS RZ, [RZ] ;  /* 0x00000000fffff984 */ /* 0x000fe20000000800 */
[----:B------:R3:W-:Y:S06]  /*dd60*/  MEMBAR.ALL.CTA ;  /* 0x0000000000007992 */ /* 0x0007ec0000008000 */
[----:B---3--:R-:W3:Y:S01]  /*dd70*/  FENCE.VIEW.ASYNC.S ;  /* 0x00000000000073c6 */ /* 0x008ee20000000000 */
[----:B------:R-:W-:Y:S05]  /*dd80*/  @!P1 BRA `(.L_x_251) ;  /* 0x0000000000049947 */ /* 0x000fea0003800000 */
[----:B--2---:R-:W-:Y:S01]  /*dd90*/  BPT.TRAP 0x1 ;  /* 0x000000040000795c */ /* 0x004fe20000300000 */
.L_x_251:
[----:B---3--:R3:W-:Y:S02]  /*dda0*/  SYNCS.ARRIVE.TRANS64.A1T0 RZ, [R17+URZ+0x38400], RZ ;  /* 0x038400ff11ff79a7 */ /* 0x0087e4000810003f */
.L_x_250:
[----:B--2---:R-:W-:Y:S05]  /*ddb0*/  BSYNC B0 ;  /* 0x0000000000007941 */ /* 0x004fea0003800000 */
.L_x_249:
[----:B------:R-:W-:Y:S01]  /*ddc0*/  ISETP.NE.AND P3, PT, R15, RZ, PT ;  /* 0x000000ff0f00720c */ /* 0x000fe20003f65270 */
[----:B------:R-:W-:-:S05]  /*ddd0*/  VIADD R16, R16, 0x1 ;  /* 0x0000000110107836 */ /* 0x000fca0000000000 */
[----:B------:R-:W-:-:S04]  /*dde0*/  ISETP.NE.AND P2, PT, R16, 0x8, PT ;  /* 0x000000081000780c */ /* 0x000fc80003f45270 */
[----:B-1----:R-:W-:Y:S02]  /*ddf0*/  SEL R13, RZ, 0x1, P2 ;  /* 0x00000001ff0d7807 */ /* 0x002fe40001000000 */
[----:B------:R-:W-:Y:S02]  /*de00*/  SEL R16, R16, RZ, P2 ;  /* 0x000000ff10107207 */ /* 0x000fe40001000000 */
[----:B------:R-:W-:Y:S01]  /*de10*/  LOP3.LUT R0, R0, R13, RZ, 0x3c, !PT ;  /* 0x0000000d00007212 */ /* 0x000fe200078e3cff */
[----:B------:R-:W-:Y:S06]  /*de20*/  @P3 BRA `(.L_x_252) ;  /* 0xffffffe400003947 */ /* 0x000fec000383ffff */
[----:B------:R-:W-:Y:S05]  /*de30*/  @!P1 BRA `(.L_x_253) ;  /* 0x0000000000049947 */ /* 0x000fea0003800000 */
[----:B------:R-:W-:Y:S01]  /*de40*/  BPT.TRAP 0x1 ;  /* 0x000000040000795c */ /* 0x000fe20000300000 */
.L_x_253:
[----:B------:R-:W-:Y:S01]  /*de50*/  IMAD R5, R16, 0x8, R3 ;  /* 0x0000000810057824 */ /* 0x000fe200078e0203 */
[----:B------:R-:W-:-:S04]  /*de60*/  SHF.L.U32 R2, R0, 0x1f, RZ ;  /* 0x0000001f00027819 */ /* 0x000fc800000006ff */
[----:B------:R-:W1:Y:S02]  /*de70*/  SYNCS.PHASECHK.TRANS64.TRYWAIT P0, [R5+URZ+0x38440], R2 ;  /* 0x03844002050075a7 */ /* 0x000e64000800017f */
[----:B-1----:R-:W-:Y:S05]  /*de80*/  @!P0 BRA `(.L_x_254) ;  /* 0x0000001000f08947 */ /* 0x002fea0003800000 */
.L_x_316:
[----:B------:R-:W-:Y:S05]  /*de90*/  @!P1 BRA `(.L_x_255) ;  /* 0x0000000000049947 */ /* 0x000fea0003800000 */
[----:B------:R-:W-:Y:S01]  /*dea0*/  BPT.TRAP 0x1 ;  /* 0x000000040000795c */ /* 0x000fe20000300000 */
.L_x_255:
[----:B------:R-:W-:-:S05]  /*deb0*/  VIADD R16, R16, 0x1 ;  /* 0x0000000110107836 */ /* 0x000fca0000000000 */
[----:B------:R-:W-:-:S04]  /*dec0*/  ISETP.NE.AND P0, PT, R16, 0x8, PT ;  /* 0x000000081000780c */ /* 0x000fc80003f05270 */
[----:B-1----:R-:W-:Y:S02]  /*ded0*/  SEL R5, RZ, 0x1, P0 ;  /* 0x00000001ff057807 */ /* 0x002fe40000000000 */
[----:B------:R-:W-:Y:S02]  /*dee0*/  SEL R16, R16, RZ, P0 ;  /* 0x000000ff10107207 */ /* 0x000fe40000000000 */
[----:B------:R-:W-:-:S03]  /*def0*/  LOP3.LUT R5, R0, R5, RZ, 0x3c, !PT ;  /* 0x0000000500057212 */ /* 0x000fc600078e3cff */
[----:B----4-:R-:W-:Y:S01]  /*df00*/  IMAD R7, R16, 0x8, R3 ;  /* 0x0000000810077824 */ /* 0x010fe200078e0203 */
[----:B------:R-:W-:-:S04]  /*df10*/  SHF.L.U32 R0, R5, 0x1f, RZ ;  /* 0x0000001f05007819 */ /* 0x000fc800000006ff */
[----:B------:R-:W1:Y:S02]  /*df20*/  SYNCS.PHASECHK.TRANS64.TRYWAIT P0, [R7+URZ+0x38440], R0 ;  /* 0x03844000070075a7 */ /* 0x000e64000800017f */
[----:B-1----:R-:W-:Y:S05]  /*df30*/  @!P0 BRA `(.L_x_256) ;  /* 0x0000001000d88947 */ /* 0x002fea0003800000 */
.L_x_317:
[----:B------:R-:W-:Y:S05]  /*df40*/  @!P1 BRA `(.L_x_257) ;  /* 0x0000000000049947 */ /* 0x000fea0003800000 */
[----:B------:R-:W-:Y:S01]  /*df50*/  BPT.TRAP 0x1 ;  /* 0x000000040000795c */ /* 0x000fe20000300000 */
.L_x_257:
[----:B-1----:R-:W-:-:S05]  /*df60*/  VIADD R0, R16, 0x1 ;  /* 0x0000000110007836 */ /* 0x002fca0000000000 */
[----:B------:R-:W-:-:S04]  /*df70*/  ISETP.NE.AND P0, PT, R0, 0x8, PT ;  /* 0x000000080000780c */ /* 0x000fc80003f05270 */
[----:B------:R-:W-:Y:S02]  /*df80*/  SEL R2, RZ, 0x1, P0 ;  /* 0x00000001ff027807 */ /* 0x000fe40000000000 */
[----:B------:R-:W-:Y:S02]  /*df90*/  SEL R4, R0, RZ, P0 ;  /* 0x000000ff00047207 */ /* 0x000fe40000000000 */
[----:B------:R-:W-:Y:S02]  /*dfa0*/  LOP3.LUT R5, R5, R2, RZ, 0x3c, !PT ;  /* 0x0000000205057212 */ /* 0x000fe400078e3cff */
[----:B------:R-:W-:Y:S02]  /*dfb0*/  LEA R7, R4, R3, 0x3 ;  /* 0x0000000304077211 */ /* 0x000fe400078e18ff */
[----:B------:R-:W-:-:S04]  /*dfc0*/  SHF.L.U32 R0, R5, 0x1f, RZ ;  /* 0x0000001f05007819 */ /* 0x000fc800000006ff */
[----:B------:R-:W1:Y:S02]  /*dfd0*/  SYNCS.PHASECHK.TRANS64.TRYWAIT P0, [R7+URZ+0x38440], R0 ;  /* 0x03844000070075a7 */ /* 0x000e64000800017f */
[----:B-1----:R-:W-:Y:S05]  /*dfe0*/  @!P0 BRA `(.L_x_258) ;  /* 0x0000001000c08947 */ /* 0x002fea0003800000 */
.L_x_318:
[----:B------:R-:W-:Y:S05]  /*dff0*/  @!P1 BRA `(.L_x_259) ;  /* 0x0000000000049947 */ /* 0x000fea0003800000 */
[----:B------:R-:W-:Y:S01]  /*e000*/  BPT.TRAP 0x1 ;  /* 0x000000040000795c */ /* 0x000fe20000300000 */
.L_x_259:
[----:B-1----:R-:W-:-:S05]  /*e010*/  VIADD R0, R4, 0x1 ;  /* 0x0000000104007836 */ /* 0x002fca0000000000 */
[----:B------:R-:W-:-:S04]  /*e020*/  ISETP.NE.AND P0, PT, R0, 0x8, PT ;  /* 0x000000080000780c */ /* 0x000fc80003f05270 */
[----:B------:R-:W-:Y:S02]  /*e030*/  SEL R2, RZ, 0x1, P0 ;  /* 0x00000001ff027807 */ /* 0x000fe40000000000 */
[----:B------:R-:W-:Y:S02]  /*e040*/  SEL R4, R0, RZ, P0 ;  /* 0x000000ff00047207 */ /* 0x000fe40000000000 */
[----:B------:R-:W-:-:S03]  /*e050*/  LOP3.LUT R5, R5, R2, RZ, 0x3c, !PT ;  /* 0x0000000205057212 */ /* 0x000fc600078e3cff */
[----:B------:R-:W-:Y:S01]  /*e060*/  IMAD R7, R4, 0x8, R3 ;  /* 0x0000000804077824 */ /* 0x000fe200078e0203 */
[----:B------:R-:W-:-:S04]  /*e070*/  SHF.L.U32 R0, R5, 0x1f, RZ ;  /* 0x0000001f05007819 */ /* 0x000fc800000006ff */
[----:B------:R-:W1:Y:S02]  /*e080*/  SYNCS.PHASECHK.TRANS64.TRYWAIT P0, [R7+URZ+0x38440], R0 ;  /* 0x03844000070075a7 */ /* 0x000e64000800017f */
[----:B-1----:R-:W-:Y:S05]  /*e090*/  @!P0 BRA `(.L_x_260) ;  /* 0x0000001000a88947 */ /* 0x002fea0003800000 */
.L_x_319:
[----:B------:R-:W-:Y:S05]  /*e0a0*/  @!P1 BRA `(.L_x_261) ;  /* 0x0000000000049947 */ /* 0x000fea0003800000 */
[----:B------:R-:W-:Y:S01]  /*e0b0*/  BPT.TRAP 0x1 ;  /* 0x000000040000795c */ /* 0x000fe20000300000 */
.L_x_261:
        /* <DEDUP_REMOVED lines=9> */
.L_x_320:
[----:B------:R-:W-:Y:S05]  /*e150*/  @!P1 BRA `(.L_x_263) ;  /* 0x0000000000049947 */ /* 0x000fea0003800000 */
[----:B------:R-:W-:Y:S01]  /*e160*/  BPT.TRAP 0x1 ;  /* 0x000000040000795c */ /* 0x000fe20000300000 */
.L_x_263:
        /* <DEDUP_REMOVED lines=9> */
.L_x_321:
[----:B------:R-:W-:Y:S05]  /*e200*/  @!P1 BRA `(.L_x_265) ;  /* 0x0000000000049947 */ /* 0x000fea0003800000 */
[----:B------:R-:W-:Y:S01]  /*e210*/  BPT.TRAP 0x1 ;  /* 0x000000040000795c */ /* 0x000fe20000300000 */
.L_x_265:
        /* <DEDUP_REMOVED lines=9> */
.L_x_322:
[----:B------:R-:W-:Y:S05]  /*e2b0*/  @!P1 BRA `(.L_x_267) ;  /* 0x0000000000049947 */ /* 0x000fea0003800000 */
[----:B------:R-:W-:Y:S01]  /*e2c0*/  BPT.TRAP 0x1 ;  /* 0x000000040000795c */ /* 0x000fe20000300000 */
.L_x_267:
[----:B-1----:R-:W-:-:S05]  /*e2d0*/  VIADD R0, R4, 0x1 ;  /* 0x0000000104007836 */ /* 0x002fca0000000000 */
[----:B------:R-:W-:-:S04]  /*e2e0*/  ISETP.NE.AND P0, PT, R0, 0x8, PT ;  /* 0x000000080000780c */ /* 0x000fc80003f05270 */
[----:B------:R-:W-:Y:S02]  /*e2f0*/  SEL R2, RZ, 0x1, P0 ;  /* 0x00000001ff027807 */ /* 0x000fe40000000000 */
[----:B------:R-:W-:Y:S02]  /*e300*/  SEL R0, R0, RZ, P0 ;  /* 0x000000ff00007207 */ /* 0x000fe40000000000 */
[----:B------:R-:W-:-:S03]  /*e310*/  LOP3.LUT R2, R5, R2, RZ, 0x3c, !PT ;  /* 0x0000000205027212 */ /* 0x000fc600078e3cff */
[----:B------:R-:W-:Y:S01]  /*e320*/  IMAD R3, R0, 0x8, R3 ;  /* 0x0000000800037824 */ /* 0x000fe200078e0203 */
[----:B------:R-:W-:-:S07]  /*e330*/  SHF.L.U32 R0, R2, 0x1f, RZ ;  /* 0x0000001f02007819 */ /* 0x000fce00000006ff */
.L_x_268:
[----:B-1----:R1:W2:Y:S02]  /*e340*/  SYNCS.PHASECHK.TRANS64.TRYWAIT P0, [R3+URZ+0x38440], R0 ;  /* 0x03844000030075a7 */ /* 0x0022a4000800017f */
[----:B--2---:R-:W-:Y:S05]  /*e350*/  @!P0 NANOSLEEP.SYNCS 0x989680 ;  /* 0x009896800000895d */ /* 0x004fea0003900000 */
[----:B------:R-:W2:Y:S02]  /*e360*/  @!P0 SYNCS.PHASECHK.TRANS64 P0, [R3+URZ+0x38440], R0 ;  /* 0x03844000030085a7 */ /* 0x000ea4000800007f */
[----:B--2---:R-:W-:Y:S05]  /*e370*/  @P0 EXIT ;  /* 0x000000000000094d */ /* 0x004fea0003800000 */
[----:B------:R-:W-:Y:S05]  /*e380*/  BRA `(.L_x_268) ;  /* 0xfffffffc00ec7947 */ /* 0x000fea000383ffff */
.L_x_34:
[----:B--2---:R-:W-:-:S04]  /*e390*/  IMAD.U32 R3, RZ, RZ, UR4 ;  /* 0x00000004ff037e24 */ /* 0x004fc8000f8e00ff */
[----:B------:R2:W3:Y:S03]  /*e3a0*/  SYNCS.PHASECHK.TRANS64.TRYWAIT P0, [R3+URZ+0x38480], R0 ;  /* 0x03848000030075a7 */ /* 0x0004e6000800017f */
[----:B---3--:R-:W-:Y:S05]  /*e3b0*/  @!P0 NANOSLEEP.SYNCS 0x989680 ;  /* 0x009896800000895d */ /* 0x008fea0003900000 */
[----:B------:R-:W3:Y:S02]  /*e3c0*/  @!P0 SYNCS.PHASECHK.TRANS64 P0, [R3+URZ+0x38480], R0 ;  /* 0x03848000030085a7 */ /* 0x000ee4000800007f */
[----:B---3--:R-:W-:Y:S05]  /*e3d0*/  @!P0 BRA `(.L_x_34) ;  /* 0xfffffffc00ec8947 */ /* 0x008fea000383ffff */
[----:B------:R-:W-:Y:S05]  /*e3e0*/  BRA `(.L_x_33) ;  /* 0xffffff5800507947 */ /* 0x000fea000383ffff */
.L_x_39:
[----:B--2---:R-:W-:-:S04]  /*e3f0*/  MOV R6, UR4 ;  /* 0x0000000400067c02 */ /* 0x004fc80008000f00 */
[----:B------:R2:W3:Y:S03]  /*e400*/  SYNCS.PHASECHK.TRANS64.TRYWAIT P0, [R6+URZ+0x38480], R3 ;  /* 0x03848003060075a7 */ /* 0x0004e6000800017f */
[----:B---3--:R-:W-:Y:S05]  /*e410*/  @!P0 NANOSLEEP.SYNCS 0x989680 ;  /* 0x009896800000895d */ /* 0x008fea0003900000 */
[----:B------:R-:W3:Y:S02]  /*e420*/  @!P0 SYNCS.PHASECHK.TRANS64 P0, [R6+URZ+0x38480], R3 ;  /* 0x03848003060085a7 */ /* 0x000ee4000800007f */
[----:B---3--:R-:W-:Y:S05]  /*e430*/  @!P0 BRA `(.L_x_39) ;  /* 0xfffffffc00ec8947 */ /* 0x008fea000383ffff */
[----:B------:R-:W-:Y:S05]  /*e440*/  BRA `(.L_x_38) ;  /* 0xffffff5c00207947 */ /* 0x000fea000383ffff */
.L_x_56:
[----:B------:R-:W-:-:S07]  /*e450*/  IMAD.MOV.U32 R15, RZ, RZ, -0x1 ;  /* 0xffffffffff0f7424 */ /* 0x000fce00078e00ff */
[----:B-12--5:R-:W-:Y:S05]  /*e460*/  WARPSYNC.COLLECTIVE R15, `(.L_x_269) ;  /* 0x000000000f0c7348 */ /* 0x026fea0003c00000 */
[----:B------:R-:W-:Y:S02]  /*e470*/  ELECT P6, UR62, PT ;  /* 0x00000000003e782f */ /* 0x000fe400038c0000 */
[----:B------:R-:W-:Y:S01]  /*e480*/  MOV R14, UR62 ;  /* 0x0000003e000e7c02 */ /* 0x000fe20008000f00 */
[----:B-12--5:R-:W-:Y:S10]  /*e490*/  ENDCOLLECTIVE ;  /* 0x000000000000791b */ /* 0x026ff40003800000 */
.L_x_269:
[----:B------:R-:W-:Y:S05]  /*e4a0*/  BRA `(.L_x_270) ;  /* 0xffffff6400907947 */ /* 0x000fea000383ffff */
.L_x_58:
[----:B-1----:R-:W-:-:S04]  /*e4b0*/  IMAD.U32 R6, RZ, RZ, UR47 ;  /* 0x0000002fff067e24 */ /* 0x002fc8000f8e00ff */
[----:B------:R1:W2:Y:S03]  /*e4c0*/  SYNCS.PHASECHK.TRANS64.TRYWAIT P2, [R6+URZ+0x38500], R3 ;  /* 0x03850003060075a7 */ /* 0x0002a6000804017f */
[----:B--2---:R-:W-:Y:S05]  /*e4d0*/  @!P2 NANOSLEEP.SYNCS 0x989680 ;  /* 0x009896800000a95d */ /* 0x004fea0003900000 */
[----:B------:R-:W2:Y:S02]  /*e4e0*/  @!P2 SYNCS.PHASECHK.TRANS64 P2, [R6+URZ+0x38500], R3 ;  /* 0x038500030600a5a7 */ /* 0x000ea4000804007f */
[----:B--2---:R-:W-:Y:S05]  /*e4f0*/  @!P2 BRA `(.L_x_58) ;  /* 0xfffffffc00eca947 */ /* 0x004fea000383ffff */
[----:B------:R-:W-:Y:S05]  /*e500*/  BRA `(.L_x_271) ;  /* 0xffffff6400a87947 */ /* 0x000fea000383ffff */
.L_x_66:
[----:B--2---:R-:W-:-:S04]  /*e510*/  IMAD.U32 R14, RZ, RZ, UR47 ;  /* 0x0000002fff0e7e24 */ /* 0x004fc8000f8e00ff */
[----:B------:R2:W3:Y:S03]  /*e520*/  SYNCS.PHASECHK.TRANS64.TRYWAIT P3, [R14+URZ+0x38508], R3 ;  /* 0x038508030e0075a7 */ /* 0x0004e6000806017f */
[----:B---3--:R-:W-:Y:S05]  /*e530*/  @!P3 NANOSLEEP.SYNCS 0x989680 ;  /* 0x009896800000b95d */ /* 0x008fea0003900000 */
[----:B------:R-:W3:Y:S02]  /*e540*/  @!P3 SYNCS.PHASECHK.TRANS64 P3, [R14+URZ+0x38508], R3 ;  /* 0x038508030e00b5a7 */ /* 0x000ee4000806007f */
[----:B---3--:R-:W-:Y:S05]  /*e550*/  @!P3 BRA `(.L_x_66) ;  /* 0xfffffffc00ecb947 */ /* 0x008fea000383ffff */
[----:B------:R-:W-:Y:S05]  /*e560*/  BRA `(.L_x_272) ;  /* 0xffffff6c00387947 */ /* 0x000fea000383ffff */
.L_x_71:
[----:B---3--:R-:W-:-:S04]  /*e570*/  IMAD.U32 R14, RZ, RZ, UR47 ;  /* 0x0000002fff0e7e24 */ /* 0x008fc8000f8e00ff */
[----:B------:R3:W4:Y:S03]  /*e580*/  SYNCS.PHASECHK.TRANS64.TRYWAIT P3, [R14+URZ+0x38510], R3 ;  /* 0x038510030e0075a7 */ /* 0x000726000806017f */
[----:B----4-:R-:W-:Y:S05]  /*e590*/  @!P3 NANOSLEEP.SYNCS 0x989680 ;  /* 0x009896800000b95d */ /* 0x010fea0003900000 */
[----:B------:R-:W4:Y:S02]  /*e5a0*/  @!P3 SYNCS.PHASECHK.TRANS64 P3, [R14+URZ+0x38510], R3 ;  /* 0x038510030e00b5a7 */ /* 0x000f24000806007f */
[----:B----4-:R-:W-:Y:S05]  /*e5b0*/  @!P3 BRA `(.L_x_71) ;  /* 0xfffffffc00ecb947 */ /* 0x010fea000383ffff */
[----:B------:R-:W-:Y:S05]  /*e5c0*/  BRA `(.L_x_273) ;  /* 0xffffff7000947947 */ /* 0x000fea000383ffff */
.L_x_76:
[----:B---3--:R-:W-:-:S04]  /*e5d0*/  IMAD.U32 R14, RZ, RZ, UR47 ;  /* 0x0000002fff0e7e24 */ /* 0x008fc8000f8e00ff */
[----:B------:R3:W4:Y:S03]  /*e5e0*/  SYNCS.PHASECHK.TRANS64.TRYWAIT P3, [R14+URZ+0x38518], R3 ;  /* 0x038518030e0075a7 */ /* 0x000726000806017f */
[----:B----4-:R-:W-:Y:S05]  /*e5f0*/  @!P3 NANOSLEEP.SYNCS 0x989680 ;  /* 0x009896800000b95d */ /* 0x010fea0003900000 */
[----:B------:R-:W4:Y:S02]  /*e600*/  @!P3 SYNCS.PHASECHK.TRANS64 P3, [R14+URZ+0x38518], R3 ;  /* 0x038518030e00b5a7 */ /* 0x000f24000806007f */
[----:B----4-:R-:W-:Y:S05]  /*e610*/  @!P3 BRA `(.L_x_76) ;  /* 0xfffffffc00ecb947 */ /* 0x010fea000383ffff */
[----:B------:R-:W-:Y:S05]  /*e620*/  BRA `(.L_x_274) ;  /* 0xffffff7400fc7947 */ /* 0x000fea000383ffff */
.L_x_81:
[----:B---3--:R-:W-:-:S04]  /*e630*/  IMAD.U32 R14, RZ, RZ, UR47 ;  /* 0x0000002fff0e7e24 */ /* 0x008fc8000f8e00ff */
[----:B------:R3:W4:Y:S03]  /*e640*/  SYNCS.PHASECHK.TRANS64.TRYWAIT P3, [R14+URZ+0x38500], R3 ;  /* 0x038500030e0075a7 */ /* 0x000726000806017f */
[----:B----4-:R-:W-:Y:S05]  /*e650*/  @!P3 NANOSLEEP.SYNCS 0x989680 ;  /* 0x009896800000b95d */ /* 0x010fea0003900000 */
[----:B------:R-:W4:Y:S02]  /*e660*/  @!P3 SYNCS.PHASECHK.TRANS64 P3, [R14+URZ+0x38500], R3 ;  /* 0x038500030e00b5a7 */ /* 0x000f24000806007f */
[----:B----4-:R-:W-:Y:S05]  /*e670*/  @!P3 BRA `(.L_x_81) ;  /* 0xfffffffc00ecb947 */ /* 0x010fea000383ffff */
[----:B------:R-:W-:Y:S05]  /*e680*/  BRA `(.L_x_275) ;  /* 0xffffff7c006c7947 */ /* 0x000fea000383ffff */
.L_x_86:
[----:B---3--:R-:W-:-:S04]  /*e690*/  IMAD.U32 R14, RZ, RZ, UR47 ;  /* 0x0000002fff0e7e24 */ /* 0x008fc8000f8e00ff */
[----:B------:R3:W4:Y:S03]  /*e6a0*/  SYNCS.PHASECHK.TRANS64.TRYWAIT P3, [R14+URZ+0x38508], R3 ;  /* 0x038508030e0075a7 */ /* 0x000726000806017f */
[----:B----4-:R-:W-:Y:S05]  /*e6b0*/  @!P3 NANOSLEEP.SYNCS 0x989680 ;  /* 0x009896800000b95d */ /* 0x010fea0003900000 */
[----:B------:R-:W4:Y:S02]  /*e6c0*/  @!P3 SYNCS.PHASECHK.TRANS64 P3, [R14+URZ+0x38508], R3 ;  /* 0x038508030e00b5a7 */ /* 0x000f24000806007f */
[----:B----4-:R-:W-:Y:S05]  /*e6d0*/  @!P3 BRA `(.L_x_86) ;  /* 0xfffffffc00ecb947 */ /* 0x010fea000383ffff */
[----:B------:R-:W-:Y:S05]  /*e6e0*/  BRA `(.L_x_276) ;  /* 0xffffff8000d47947 */ /* 0x000fea000383ffff */
.L_x_91:
[----:B---3--:R-:W-:-:S04]  /*e6f0*/  IMAD.U32 R14, RZ, RZ, UR47 ;  /* 0x0000002fff0e7e24 */ /* 0x008fc8000f8e00ff */
[----:B------:R3:W4:Y:S03]  /*e700*/  SYNCS.PHASECHK.TRANS64.TRYWAIT P3, [R14+URZ+0x38510], R3 ;  /* 0x038510030e0075a7 */ /* 0x000726000806017f */
[----:B----4-:R-:W-:Y:S05]  /*e710*/  @!P3 NANOSLEEP.SYNCS 0x989680 ;  /* 0x009896800000b95d */ /* 0x010fea0003900000 */
[----:B------:R-:W4:Y:S02]  /*e720*/  @!P3 SYNCS.PHASECHK.TRANS64 P3, [R14+URZ+0x38510], R3 ;  /* 0x038510030e00b5a7 */ /* 0x000f24000806007f */
[----:B----4-:R-:W-:Y:S05]  /*e730*/  @!P3 BRA `(.L_x_91) ;  /* 0xfffffffc00ecb947 */ /* 0x010fea000383ffff */
[----:B------:R-:W-:Y:S05]  /*e740*/  BRA `(.L_x_277) ;  /* 0xffffff88003c7947 */ /* 0x000fea000383ffff */
.L_x_96:
[----:B---3--:R-:W-:-:S04]  /*e750*/  IMAD.U32 R14, RZ, RZ, UR47 ;  /* 0x0000002fff0e7e24 */ /* 0x008fc8000f8e00ff */
[----:B------:R3:W4:Y:S03]  /*e760*/  SYNCS.PHASECHK.TRANS64.TRYWAIT P3, [R14+URZ+0x38518], R3 ;  /* 0x038518030e0075a7 */ /* 0x000726000806017f */
[----:B----4-:R-:W-:Y:S05]  /*e770*/  @!P3 NANOSLEEP.SYNCS 0x989680 ;  /* 0x009896800000b95d */ /* 0x010fea0003900000 */
[----:B------:R-:W4:Y:S02]  /*e780*/  @!P3 SYNCS.PHASECHK.TRANS64 P3, [R14+URZ+0x38518], R3 ;  /* 0x038518030e00b5a7 */ /* 0x000f24000806007f */
[----:B----4-:R-:W-:Y:S05]  /*e790*/  @!P3 BRA `(.L_x_96) ;  /* 0xfffffffc00ecb947 */ /* 0x010fea000383ffff */
[----:B------:R-:W-:Y:S05]  /*e7a0*/  BRA `(.L_x_278) ;  /* 0xffffff8c00a47947 */ /* 0x000fea000383ffff */
.L_x_103:
[----:B---3--:R-:W-:-:S04]  /*e7b0*/  IMAD.U32 R3, RZ, RZ, UR4 ;  /* 0x00000004ff037e24 */ /* 0x008fc8000f8e00ff */
[----:B------:R3:W4:Y:S03]  /*e7c0*/  SYNCS.PHASECHK.TRANS64.TRYWAIT P0, [R3+URZ+0x38400], R0 ;  /* 0x03840000030075a7 */ /* 0x000726000800017f */
[----:B----4-:R-:W-:Y:S05]  /*e7d0*/  @!P0 NANOSLEEP.SYNCS 0x989680 ;  /* 0x009896800000895d */ /* 0x010fea0003900000 */
[----:B------:R-:W4:Y:S02]  /*e7e0*/  @!P0 SYNCS.PHASECHK.TRANS64 P0, [R3+URZ+0x38400], R0 ;  /* 0x03840000030085a7 */ /* 0x000f24000800007f */
[----:B----4-:R-:W-:Y:S05]  /*e7f0*/  @!P0 BRA `(.L_x_103) ;  /* 0xfffffffc00ec8947 */ /* 0x010fea000383ffff */
[----:B------:R-:W-:Y:S05]  /*e800*/  BRA `(.L_x_279) ;  /* 0xffffff9400347947 */ /* 0x000fea000383ffff */
.L_x_121:
[----:B-1----:R-:W-:-:S04]  /*e810*/  IMAD.U32 R3, RZ, RZ, UR31 ;  /* 0x0000001fff037e24 */ /* 0x002fc8000f8e00ff */
[----:B------:R1:W2:Y:S03]  /*e820*/  SYNCS.PHASECHK.TRANS64.TRYWAIT P0, [R3+URZ+0x38548], R0 ;  /* 0x03854800030075a7 */ /* 0x0002a6000800017f */
[----:B--2---:R-:W-:Y:S05]  /*e830*/  @!P0 NANOSLEEP.SYNCS 0x989680 ;  /* 0x009896800000895d */ /* 0x004fea0003900000 */
[----:B------:R-:W2:Y:S02]  /*e840*/  @!P0 SYNCS.PHASECHK.TRANS64 P0, [R3+URZ+0x38548], R0 ;  /* 0x03854800030085a7 */ /* 0x000ea4000800007f */
[----:B--2---:R-:W-:Y:S05]  /*e850*/  @!P0 BRA `(.L_x_121) ;  /* 0xfffffffc00ec8947 */ /* 0x004fea000383ffff */
[----:B------:R-:W-:Y:S05]  /*e860*/  BRA `(.L_x_280) ;  /* 0xffffffa000c87947 */ /* 0x000fea000383ffff */
.L_x_123:
[----:B-1----:R-:W-:-:S04]  /*e870*/  MOV R3, UR8 ;  /* 0x0000000800037c02 */ /* 0x002fc80008000f00 */
[----:B------:R1:W2:Y:S03]  /*e880*/  SYNCS.PHASECHK.TRANS64.TRYWAIT P0, [R3+URZ+0x38400], R0 ;  /* 0x03840000030075a7 */ /* 0x0002a6000800017f */
[----:B--2---:R-:W-:Y:S05]  /*e890*/  @!P0 NANOSLEEP.SYNCS 0x989680 ;  /* 0x009896800000895d */ /* 0x004fea0003900000 */
[----:B------:R-:W2:Y:S02]  /*e8a0*/  @!P0 SYNCS.PHASECHK.TRANS64 P0, [R3+URZ+0x38400], R0 ;  /* 0x03840000030085a7 */ /* 0x000ea4000800007f */
[----:B--2---:R-:W-:Y:S05]  /*e8b0*/  @!P0 BRA `(.L_x_123) ;  /* 0xfffffffc00ec8947 */ /* 0x004fea000383ffff */
[----:B------:R-:W-:Y:S05]  /*e8c0*/  BRA `(.L_x_281) ;  /* 0xffffffa000e87947 */ /* 0x000fea000383ffff */
.L_x_129:
[----:B-1----:R-:W-:-:S04]  /*e8d0*/  IMAD.U32 R3, RZ, RZ, UR31 ;  /* 0x0000001fff037e24 */ /* 0x002fc8000f8e00ff */
[----:B------:R1:W3:Y:S03]  /*e8e0*/  SYNCS.PHASECHK.TRANS64.TRYWAIT P1, [R3+URZ+0x38520], R0 ;  /* 0x03852000030075a7 */ /* 0x0002e6000802017f */
[----:B---3--:R-:W-:Y:S05]  /*e8f0*/  @!P1 NANOSLEEP.SYNCS 0x989680 ;  /* 0x009896800000995d */ /* 0x008fea0003900000 */
[----:B------:R-:W3:Y:S02]  /*e900*/  @!P1 SYNCS.PHASECHK.TRANS64 P1, [R3+URZ+0x38520], R0 ;  /* 0x03852000030095a7 */ /* 0x000ee4000802007f */
[----:B---3--:R-:W-:Y:S05]  /*e910*/  @!P1 BRA `(.L_x_129) ;  /* 0xfffffffc00ec9947 */ /* 0x008fea000383ffff */
[----:B------:R-:W-:Y:S05]  /*e920*/  BRA `(.L_x_282) ;  /* 0xffffffa400987947 */ /* 0x000fea000383ffff */
.L_x_135:
[----:B-1----:R-:W-:-:S04]  /*e930*/  IMAD.U32 R3, RZ, RZ, UR31 ;  /* 0x0000001fff037e24 */ /* 0x002fc8000f8e00ff */
[----:B------:R1:W4:Y:S03]  /*e940*/  SYNCS.PHASECHK.TRANS64.TRYWAIT P1, [R3+URZ+0x38528], R0 ;  /* 0x03852800030075a7 */ /* 0x000326000802017f */
[----:B----4-:R-:W-:Y:S05]  /*e950*/  @!P1 NANOSLEEP.SYNCS 0x989680 ;  /* 0x009896800000995d */ /* 0x010fea0003900000 */
[----:B------:R-:W4:Y:S02]  /*e960*/  @!P1 SYNCS.PHASECHK.TRANS64 P1, [R3+URZ+0x38528], R0 ;  /* 0x03852800030095a7 */ /* 0x000f24000802007f */
[----:B----4-:R-:W-:Y:S05]  /*e970*/  @!P1 BRA `(.L_x_135) ;  /* 0xfffffffc00ec9947 */ /* 0x010fea000383ffff */
[----:B------:R-:W-:Y:S05]  /*e980*/  BRA `(.L_x_283) ;  /* 0xffffffa400e87947 */ /* 0x000fea000383ffff */
.L_x_141:
[----:B-1----:R-:W-:-:S04]  /*e990*/  IMAD.U32 R3, RZ, RZ, UR31 ;  /* 0x0000001fff037e24 */ /* 0x002fc8000f8e00ff */
[----:B------:R1:W1:Y:S03]  /*e9a0*/  SYNCS.PHASECHK.TRANS64.TRYWAIT P1, [R3+URZ+0x38530], R0 ;  /* 0x03853000030075a7 */ /* 0x000266000802017f */
[----:B-1----:R-:W-:Y:S05]  /*e9b0*/  @!P1 NANOSLEEP.SYNCS 0x989680 ;  /* 0x009896800000995d */ /* 0x002fea0003900000 */
[----:B------:R-:W1:Y:S02]  /*e9c0*/  @!P1 SYNCS.PHASECHK.TRANS64 P1, [R3+URZ+0x38530], R0 ;  /* 0x03853000030095a7 */ /* 0x000e64000802007f */
[----:B-1----:R-:W-:Y:S05]  /*e9d0*/  @!P1 BRA `(.L_x_141) ;  /* 0xfffffffc00ec9947 */ /* 0x002fea000383ffff */
[----:B------:R-:W-:Y:S05]  /*e9e0*/  BRA `(.L_x_284) ;  /* 0xffffffa800447947 */ /* 0x000fea000383ffff */
.L_x_147:
[----:B-1----:R-:W-:-:S04]  /*e9f0*/  IMAD.U32 R3, RZ, RZ, UR31 ;  /* 0x0000001fff037e24 */ /* 0x002fc8000f8e00ff */
[----:B------:R1:W1:Y:S03]  /*ea00*/  SYNCS.PHASECHK.TRANS64.TRYWAIT P1, [R3+URZ+0x38538], R0 ;  /* 0x03853800030075a7 */ /* 0x000266000802017f */
[----:B-1----:R-:W-:Y:S05]  /*ea10*/  @!P1 NANOSLEEP.SYNCS 0x989680 ;  /* 0x009896800000995d */ /* 0x002fea0003900000 */
[----:B------:R-:W1:Y:S02]  /*ea20*/  @!P1 SYNCS.PHASECHK.TRANS64 P1, [R3+URZ+0x38538], R0 ;  /* 0x03853800030095a7 */ /* 0x000e64000802007f */
[----:B-1----:R-:W-:Y:S05]  /*ea30*/  @!P1 BRA `(.L_x_147) ;  /* 0xfffffffc00ec9947 */ /* 0x002fea000383ffff */
[----:B------:R-:W-:Y:S05]  /*ea40*/  BRA `(.L_x_285) ;  /* 0xffffffa800987947 */ /* 0x000fea000383ffff */
.L_x_153:
[----:B-1----:R-:W-:-:S04]  /*ea50*/  IMAD.U32 R3, RZ, RZ, UR31 ;  /* 0x0000001fff037e24 */ /* 0x002fc8000f8e00ff */
[----:B------:R1:W3:Y:S03]  /*ea60*/  SYNCS.PHASECHK.TRANS64.TRYWAIT P1, [R3+URZ+0x38520], R2 ;  /* 0x03852002030075a7 */ /* 0x0002e6000802017f */
[----:B---3--:R-:W-:Y:S05]  /*ea70*/  @!P1 NANOSLEEP.SYNCS 0x989680 ;  /* 0x009896800000995d */ /* 0x008fea0003900000 */
[----:B------:R-:W3:Y:S02]  /*ea80*/  @!P1 SYNCS.PHASECHK.TRANS64 P1, [R3+URZ+0x38520], R2 ;  /* 0x03852002030095a7 */ /* 0x000ee4000802007f */
[----:B---3--:R-:W-:Y:S05]  /*ea90*/  @!P1 BRA `(.L_x_153) ;  /* 0xfffffffc00ec9947 */ /* 0x008fea000383ffff */
[----:B------:R-:W-:Y:S05]  /*eaa0*/  BRA `(.L_x_286) ;  /* 0xffffffa800f47947 */ /* 0x000fea000383ffff */
.L_x_159:
[----:B-1-3--:R-:W-:-:S04]  /*eab0*/  IMAD.U32 R3, RZ, RZ, UR31 ;  /* 0x0000001fff037e24 */ /* 0x00afc8000f8e00ff */
[----:B------:R1:W3:Y:S03]  /*eac0*/  SYNCS.PHASECHK.TRANS64.TRYWAIT P1, [R3+URZ+0x38528], R2 ;  /* 0x03852802030075a7 */ /* 0x0002e6000802017f */
[----:B---3--:R-:W-:Y:S05]  /*ead0*/  @!P1 NANOSLEEP.SYNCS 0x989680 ;  /* 0x009896800000995d */ /* 0x008fea0003900000 */
[----:B------:R-:W3:Y:S02]  /*eae0*/  @!P1 SYNCS.PHASECHK.TRANS64 P1, [R3+URZ+0x38528], R2 ;  /* 0x03852802030095a7 */ /* 0x000ee4000802007f */
[----:B---3--:R-:W-:Y:S05]  /*eaf0*/  @!P1 BRA `(.L_x_159) ;  /* 0xfffffffc00ec9947 */ /* 0x008fea000383ffff */
[----:B------:R-:W-:Y:S05]  /*eb00*/  BRA `(.L_x_287) ;  /* 0xffffffac003c7947 */ /* 0x000fea000383ffff */
.L_x_165:
[----:B-1-34-:R-:W-:-:S04]  /*eb10*/  IMAD.U32 R3, RZ, RZ, UR31 ;  /* 0x0000001fff037e24 */ /* 0x01afc8000f8e00ff */
[----:B------:R1:W3:Y:S03]  /*eb20*/  SYNCS.PHASECHK.TRANS64.TRYWAIT P1, [R3+URZ+0x38530], R2 ;  /* 0x03853002030075a7 */ /* 0x0002e6000802017f */
[----:B---3--:R-:W-:Y:S05]  /*eb30*/  @!P1 NANOSLEEP.SYNCS 0x989680 ;  /* 0x009896800000995d */ /* 0x008fea0003900000 */
[----:B------:R-:W3:Y:S02]  /*eb40*/  @!P1 SYNCS.PHASECHK.TRANS64 P1, [R3+URZ+0x38530], R2 ;  /* 0x03853002030095a7 */ /* 0x000ee4000802007f */
[----:B---3--:R-:W-:Y:S05]  /*eb50*/  @!P1 BRA `(.L_x_165) ;  /* 0xfffffffc00ec9947 */ /* 0x008fea000383ffff */
[----:B------:R-:W-:Y:S05]  /*eb60*/  BRA `(.L_x_288) ;  /* 0xffffffac00887947 */ /* 0x000fea000383ffff */
.L_x_171:
[----:B-1-34-:R-:W-:-:S04]  /*eb70*/  IMAD.U32 R3, RZ, RZ, UR31 ;  /* 0x0000001fff037e24 */ /* 0x01afc8000f8e00ff */
[----:B------:R1:W3:Y:S03]  /*eb80*/  SYNCS.PHASECHK.TRANS64.TRYWAIT P1, [R3+URZ+0x38538], R2 ;  /* 0x03853802030075a7 */ /* 0x0002e6000802017f */
[----:B---3--:R-:W-:Y:S05]  /*eb90*/  @!P1 NANOSLEEP.SYNCS 0x989680 ;  /* 0x009896800000995d */ /* 0x008fea0003900000 */
[----:B------:R-:W3:Y:S02]  /*eba0*/  @!P1 SYNCS.PHASECHK.TRANS64 P1, [R3+URZ+0x38538], R2 ;  /* 0x03853802030095a7 */ /* 0x000ee4000802007f */
[----:B---3--:R-:W-:Y:S05]  /*ebb0*/  @!P1 BRA `(.L_x_171) ;  /* 0xfffffffc00ec9947 */ /* 0x008fea000383ffff */
[----:B------:R-:W-:Y:S05]  /*ebc0*/  BRA `(.L_x_289) ;  /* 0xffffffac00cc7947 */ /* 0x000fea000383ffff */
.L_x_186:
[----:B-1-34-:R-:W-:-:S04]  /*ebd0*/  IMAD.U32 R3, RZ, RZ, UR31 ;  /* 0x0000001fff037e24 */ /* 0x01afc8000f8e00ff */
[----:B------:R1:W2:Y:S03]  /*ebe0*/  SYNCS.PHASECHK.TRANS64.TRYWAIT P0, [R3+URZ+0x38520], R0 ;  /* 0x03852000030075a7 */ /* 0x0002a6000800017f */
[----:B--2---:R-:W-:Y:S05]  /*ebf0*/  @!P0 NANOSLEEP.SYNCS 0x989680 ;  /* 0x009896800000895d */ /* 0x004fea0003900000 */
[----:B------:R-:W2:Y:S02]  /*ec00*/  @!P0 SYNCS.PHASECHK.TRANS64 P0, [R3+URZ+0x38520], R0 ;  /* 0x03852000030085a7 */ /* 0x000ea4000800007f */
[----:B--2---:R-:W-:Y:S05]  /*ec10*/  @!P0 BRA `(.L_x_186) ;  /* 0xfffffffc00ec8947 */ /* 0x004fea000383ffff */
[----:B------:R-:W-:Y:S05]  /*ec20*/  BRA `(.L_x_290) ;  /* 0xffffffb400647947 */ /* 0x000fea000383ffff */
.L_x_188:
[----:B-1-34-:R-:W-:-:S04]  /*ec30*/  IMAD.U32 R3, RZ, RZ, UR31 ;  /* 0x0000001fff037e24 */ /* 0x01afc8000f8e00ff */
[----:B------:R1:W2:Y:S03]  /*ec40*/  SYNCS.PHASECHK.TRANS64.TRYWAIT P0, [R3+URZ+0x38528], R0 ;  /* 0x03852800030075a7 */ /* 0x0002a6000800017f */
[----:B--2---:R-:W-:Y:S05]  /*ec50*/  @!P0 NANOSLEEP.SYNCS 0x989680 ;  /* 0x009896800000895d */ /* 0x004fea0003900000 */
[----:B------:R-:W2:Y:S02]  /*ec60*/  @!P0 SYNCS.PHASECHK.TRANS64 P0, [R3+URZ+0x38528], R0 ;  /* 0x03852800030085a7 */ /* 0x000ea4000800007f */
[----:B--2---:R-:W-:Y:S05]  /*ec70*/  @!P0 BRA `(.L_x_188) ;  /* 0xfffffffc00ec8947 */ /* 0x004fea000383ffff */
[----:B------:R-:W-:Y:S05]  /*ec80*/  BRA `(.L_x_291) ;  /* 0xffffffb4005c7947 */ /* 0x000fea000383ffff */
.L_x_190:
[----:B-1-34-:R-:W-:-:S04]  /*ec90*/  IMAD.U32 R3, RZ, RZ, UR31 ;  /* 0x0000001fff037e24 */ /* 0x01afc8000f8e00ff */
[----:B------:R1:W2:Y:S03]  /*eca0*/  SYNCS.PHASECHK.TRANS64.TRYWAIT P0, [R3+URZ+0x38530], R0 ;  /* 0x03853000030075a7 */ /* 0x0002a6000800017f */
[----:B--2---:R-:W-:Y:S05]  /*ecb0*/  @!P0 NANOSLEEP.SYNCS 0x989680 ;  /* 0x009896800000895d */ /* 0x004fea0003900000 */
[----:B------:R-:W2:Y:S02]  /*ecc0*/  @!P0 SYNCS.PHASECHK.TRANS64 P0, [R3+URZ+0x38530], R0 ;  /* 0x03853000030085a7 */ /* 0x000ea4000800007f */
[----:B--2---:R-:W-:Y:S05]  /*ecd0*/  @!P0 BRA `(.L_x_190) ;  /* 0xfffffffc00ec8947 */ /* 0x004fea000383ffff */
[----:B------:R-:W-:Y:S05]  /*ece0*/  BRA `(.L_x_292) ;  /* 0xffffffb400547947 */ /* 0x000fea000383ffff */
.L_x_202:
[----:B------:R-:W-:Y:S01]  /*ecf0*/  BSSY B1, `(.L_x_293) ;  /* 0x0000006000017945 */ /* 0x000fe20003800000 */
[----:B------:R-:W-:-:S07]  /*ed00*/  MOV R15, 0xffffffff ;  /* 0xffffffff000f7802 */ /* 0x000fce0000000f00 */
[----:B-----5:R-:W-:Y:S05]  /*ed10*/  WARPSYNC.COLLECTIVE R15, `(.L_x_294) ;  /* 0x000000000f0c7348 */ /* 0x020fea0003c00000 */
[----:B-----5:R-:W-:Y:S02]  /*ed20*/  ELECT P6, UR62, PT ;  /* 0x00000000003e782f */ /* 0x020fe400038c0000 */
[----:B------:R-:W-:Y:S01]  /*ed30*/  MOV R14, UR62 ;  /* 0x0000003e000e7c02 */ /* 0x000fe20008000f00 */
[----:B------:R-:W-:Y:S10]  /*ed40*/  ENDCOLLECTIVE ;  /* 0x000000000000791b */ /* 0x000ff40003800000 */
.L_x_294:
[----:B------:R-:W-:Y:S05]  /*ed50*/  BSYNC B1 ;  /* 0x0000000000017941 */ /* 0x000fea0003800000 */
.L_x_293:
[----:B------:R-:W-:Y:S05]  /*ed60*/  BRA `(.L_x_295) ;  /* 0xffffffc000507947 */ /* 0x000fea000383ffff */
.L_x_205:
[----:B--2---:R2:W3:Y:S02]  /*ed70*/  SYNCS.PHASECHK.TRANS64.TRYWAIT P0, [R8+URZ+0x384c0], R5 ;  /* 0x0384c005080075a7 */ /* 0x0044e4000800017f */
[----:B---3--:R-:W-:Y:S05]  /*ed80*/  @!P0 NANOSLEEP.SYNCS 0x989680 ;  /* 0x009896800000895d */ /* 0x008fea0003900000 */
[----:B------:R-:W3:Y:S02]  /*ed90*/  @!P0 SYNCS.PHASECHK.TRANS64 P0, [R8+URZ+0x384c0], R5 ;  /* 0x0384c005080085a7 */ /* 0x000ee4000800007f */
[----:B---3--:R-:W-:Y:S05]  /*eda0*/  @!P0 BRA `(.L_x_205) ;  /* 0xfffffffc00f08947 */ /* 0x008fea000383ffff */
[----:B------:R-:W-:Y:S05]  /*edb0*/  BRA `(.L_x_296) ;  /* 0xffffffc000787947 */ /* 0x000fea000383ffff */
.L_x_211:
[----:B-1----:R1:W2:Y:S02]  /*edc0*/  SYNCS.PHASECHK.TRANS64.TRYWAIT P0, [R3+URZ+0x38400], R2 ;  /* 0x03840002030075a7 */ /* 0x0022a4000800017f */
[----:B--2---:R-:W-:Y:S05]  /*edd0*/  @!P0 NANOSLEEP.SYNCS 0x989680 ;  /* 0x009896800000895d */ /* 0x004fea0003900000 */
[----:B------:R-:W2:Y:S02]  /*ede0*/  @!P0 SYNCS.PHASECHK.TRANS64 P0, [R3+URZ+0x38400], R2 ;  /* 0x03840002030085a7 */ /* 0x000ea4000800007f */
[----:B--2---:R-:W-:Y:S05]  /*edf0*/  @!P0 BRA `(.L_x_211) ;  /* 0xfffffffc00f08947 */ /* 0x004fea000383ffff */
[----:B------:R-:W-:Y:S05]  /*ee00*/  BRA `(.L_x_297) ;  /* 0xffffffc400447947 */ /* 0x000fea000383ffff */
.L_x_214:
[----:B------:R-:W-:Y:S01]  /*ee10*/  BSSY B1, `(.L_x_298) ;  /* 0x0000006000017945 */ /* 0x000fe20003800000 */
[----:B------:R-:W-:-:S07]  /*ee20*/  IMAD.MOV.U32 R15, RZ, RZ, -0x1 ;  /* 0xffffffffff0f7424 */ /* 0x000fce00078e00ff */
[----:B-1---5:R-:W-:Y:S05]  /*ee30*/  WARPSYNC.COLLECTIVE R15, `(.L_x_299) ;  /* 0x000000000f0c7348 */ /* 0x022fea0003c00000 */
[----:B------:R-:W-:Y:S02]  /*ee40*/  ELECT P6, UR62, PT ;  /* 0x00000000003e782f */ /* 0x000fe400038c0000 */
[----:B------:R-:W-:Y:S01]  /*ee50*/  MOV R14, UR62 ;  /* 0x0000003e000e7c02 */ /* 0x000fe20008000f00 */
[----:B-1---5:R-:W-:Y:S10]  /*ee60*/  ENDCOLLECTIVE ;  /* 0x000000000000791b */ /* 0x022ff40003800000 */
.L_x_299:
[----:B------:R-:W-:Y:S05]  /*ee70*/  BSYNC B1 ;  /* 0x0000000000017941 */ /* 0x000fea0003800000 */
.L_x_298:
[----:B------:R-:W-:Y:S05]  /*ee80*/  BRA `(.L_x_300) ;  /* 0xffffffc4008c7947 */ /* 0x000fea000383ffff */
.L_x_217:
[----:B------:R-:W-:Y:S01]  /*ee90*/  BSSY B1, `(.L_x_301) ;  /* 0x0000005000017945 */ /* 0x000fe20003800000 */
[----:B--2---:R-:W-:-:S07]  /*eea0*/  IMAD.MOV.U32 R15, RZ, RZ, -0x1 ;  /* 0xffffffffff0f7424 */ /* 0x004fce00078e00ff */
[----:B-1---5:R-:W-:Y:S05]  /*eeb0*/  WARPSYNC.COLLECTIVE R15, `(.L_x_302) ;  /* 0x000000000f087348 */ /* 0x022fea0003c00000 */
[----:B------:R-:W-:Y:S01]  /*eec0*/  NOP ;  /* 0x0000000000007918 */ /* 0x000fe20000000000 */
[----:B-1---5:R-:W-:Y:S01]  /*eed0*/  ENDCOLLECTIVE ;  /* 0x000000000000791b */ /* 0x022fe20003800000 */
.L_x_302:
[----:B------:R-:W-:Y:S05]  /*eee0*/  BSYNC B1 ;  /* 0x0000000000017941 */ /* 0x000fea0003800000 */
.L_x_301:
[----:B------:R-:W-:-:S07]  /*eef0*/  IMAD.MOV.U32 R15, RZ, RZ, -0x1 ;  /* 0xffffffffff0f7424 */ /* 0x000fce00078e00ff */
[----:B------:R-:W-:Y:S05]  /*ef00*/  WARPSYNC.COLLECTIVE R15, `(.L_x_303) ;  /* 0x000000000f0c7348 */ /* 0x000fea0003c00000 */
[----:B------:R-:W-:Y:S02]  /*ef10*/  ELECT P6, UR62, PT ;  /* 0x00000000003e782f */ /* 0x000fe400038c0000 */
[----:B------:R-:W-:Y:S01]  /*ef20*/  MOV R14, UR62 ;  /* 0x0000003e000e7c02 */ /* 0x000fe20008000f00 */
[----:B------:R-:W-:Y:S10]  /*ef30*/  ENDCOLLECTIVE ;  /* 0x000000000000791b */ /* 0x000ff40003800000 */
.L_x_303:
[----:B------:R-:W-:Y:S05]  /*ef40*/  BRA `(.L_x_304) ;  /* 0xffffffc800947947 */ /* 0x000fea000383ffff */
.L_x_220:
[----:B------:R-:W-:Y:S01]  /*ef50*/  BSSY B0, `(.L_x_305) ;  /* 0x0000006000007945 */ /* 0x000fe20003800000 */
[----:B------:R-:W-:-:S07]  /*ef60*/  IMAD.MOV.U32 R15, RZ, RZ, -0x1 ;  /* 0xffffffffff0f7424 */ /* 0x000fce00078e00ff */
[----:B-----5:R-:W-:Y:S05]  /*ef70*/  WARPSYNC.COLLECTIVE R15, `(.L_x_306) ;  /* 0x000000000f0c7348 */ /* 0x020fea0003c00000 */
[----:B-----5:R-:W-:Y:S02]  /*ef80*/  ELECT P6, UR62, PT ;  /* 0x00000000003e782f */ /* 0x020fe400038c0000 */
[----:B------:R-:W-:Y:S01]  /*ef90*/  MOV R14, UR62 ;  /* 0x0000003e000e7c02 */ /* 0x000fe20008000f00 */
[----:B------:R-:W-:Y:S10]  /*efa0*/  ENDCOLLECTIVE ;  /* 0x000000000000791b */ /* 0x000ff40003800000 */
.L_x_306:
[----:B------:R-:W-:Y:S05]  /*efb0*/  BSYNC B0 ;  /* 0x0000000000007941 */ /* 0x000fea0003800000 */
.L_x_305:
[----:B------:R-:W-:Y:S05]  /*efc0*/  BRA `(.L_x_307) ;  /* 0xffffffc800e47947 */ /* 0x000fea000383ffff */
.L_x_224:
[----:B-1----:R1:W2:Y:S02]  /*efd0*/  SYNCS.PHASECHK.TRANS64.TRYWAIT P0, [R7+URZ], R2 ;  /* 0x00000002070075a7 */ /* 0x0022a4000800017f */
[----:B--2---:R-:W-:Y:S05]  /*efe0*/  @!P0 NANOSLEEP.SYNCS 0x989680 ;  /* 0x009896800000895d */ /* 0x004fea0003900000 */
[----:B------:R-:W2:Y:S02]  /*eff0*/  @!P0 SYNCS.PHASECHK.TRANS64 P0, [R7+URZ], R2 ;  /* 0x00000002070085a7 */ /* 0x000ea4000800007f */
[----:B--2---:R-:W-:Y:S05]  /*f000*/  @!P0 BRA `(.L_x_224) ;  /* 0xfffffffc00f08947 */ /* 0x004fea000383ffff */
[----:B------:R-:W-:Y:S05]  /*f010*/  BRA `(.L_x_308) ;  /* 0xffffffcc00207947 */ /* 0x000fea000383ffff */
.L_x_225:
[----:B-1----:R1:W2:Y:S02]  /*f020*/  SYNCS.PHASECHK.TRANS64.TRYWAIT P0, [R9+URZ], R4 ;  /* 0x00000004090075a7 */ /* 0x0022a4000800017f */
[----:B--2---:R-:W-:Y:S05]  /*f030*/  @!P0 NANOSLEEP.SYNCS 0x989680 ;  /* 0x009896800000895d */ /* 0x004fea0003900000 */
[----:B------:R-:W2:Y:S02]  /*f040*/  @!P0 SYNCS.PHASECHK.TRANS64 P0, [R9+URZ], R4 ;  /* 0x00000004090085a7 */ /* 0x000ea4000800007f */
[----:B--2---:R-:W-:Y:S05]  /*f050*/  @!P0 BRA `(.L_x_225) ;  /* 0xfffffffc00f08947 */ /* 0x004fea000383ffff */
[----:B------:R-:W-:Y:S05]  /*f060*/  BRA `(.L_x_309) ;  /* 0xffffffcc00307947 */ /* 0x000fea000383ffff */
.L_x_226:
[----:B-1----:R1:W2:Y:S02]  /*f070*/  SYNCS.PHASECHK.TRANS64.TRYWAIT P0, [R6+URZ], R5 ;  /* 0x00000005060075a7 */ /* 0x0022a4000800017f */
[----:B--2---:R-:W-:Y:S05]  /*f080*/  @!P0 NANOSLEEP.SYNCS 0x989680 ;  /* 0x009896800000895d */ /* 0x004fea0003900000 */
[----:B------:R-:W2:Y:S02]  /*f090*/  @!P0 SYNCS.PHASECHK.TRANS64 P0, [R6+URZ], R5 ;  /* 0x00000005060085a7 */ /* 0x000ea4000800007f */
[----:B--2---:R-:W-:Y:S05]  /*f0a0*/  @!P0 BRA `(.L_x_226) ;  /* 0xfffffffc00f08947 */ /* 0x004fea000383ffff */
[----:B------:R-:W-:Y:S05]  /*f0b0*/  BRA `(.L_x_310) ;  /* 0xffffffcc00407947 */ /* 0x000fea000383ffff */
.L_x_227:
[----:B-1----:R1:W2:Y:S02]  /*f0c0*/  SYNCS.PHASECHK.TRANS64.TRYWAIT P0, [R9+URZ], R4 ;  /* 0x00000004090075a7 */ /* 0x0022a4000800017f */
[----:B--2---:R-:W-:Y:S05]  /*f0d0*/  @!P0 NANOSLEEP.SYNCS 0x989680 ;  /* 0x009896800000895d */ /* 0x004fea0003900000 */
[----:B------:R-:W2:Y:S02]  /*f0e0*/  @!P0 SYNCS.PHASECHK.TRANS64 P0, [R9+URZ], R4 ;  /* 0x00000004090085a7 */ /* 0x000ea4000800007f */
[----:B--2---:R-:W-:Y:S05]  /*f0f0*/  @!P0 BRA `(.L_x_227) ;  /* 0xfffffffc00f08947 */ /* 0x004fea000383ffff */
[----:B------:R-:W-:Y:S05]  /*f100*/  BRA `(.L_x_311) ;  /* 0xffffffcc00507947 */ /* 0x000fea000383ffff */
.L_x_228:
[----:B-1----:R1:W2:Y:S02]  /*f110*/  SYNCS.PHASECHK.TRANS64.TRYWAIT P0, [R6+URZ], R5 ;  /* 0x00000005060075a7 */ /* 0x0022a4000800017f */
[----:B--2---:R-:W-:Y:S05]  /*f120*/  @!P0 NANOSLEEP.SYNCS 0x989680 ;  /* 0x009896800000895d */ /* 0x004fea0003900000 */
[----:B------:R-:W2:Y:S02]  /*f130*/  @!P0 SYNCS.PHASECHK.TRANS64 P0, [R6+URZ], R5 ;  /* 0x00000005060085a7 */ /* 0x000ea4000800007f */
[----:B--2---:R-:W-:Y:S05]  /*f140*/  @!P0 BRA `(.L_x_228) ;  /* 0xfffffffc00f08947 */ /* 0x004fea000383ffff */
[----:B------:R-:W-:Y:S05]  /*f150*/  BRA `(.L_x_312) ;  /* 0xffffffcc00607947 */ /* 0x000fea000383ffff */
.L_x_229:
[----:B-1----:R1:W2:Y:S02]  /*f160*/  SYNCS.PHASECHK.TRANS64.TRYWAIT P0, [R9+URZ], R4 ;  /* 0x00000004090075a7 */ /* 0x0022a4000800017f */
[----:B--2---:R-:W-:Y:S05]  /*f170*/  @!P0 NANOSLEEP.SYNCS 0x989680 ;  /* 0x009896800000895d */ /* 0x004fea0003900000 */
[----:B------:R-:W2:Y:S02]  /*f180*/  @!P0 SYNCS.PHASECHK.TRANS64 P0, [R9+URZ], R4 ;  /* 0x00000004090085a7 */ /* 0x000ea4000800007f */
[----:B--2---:R-:W-:Y:S05]  /*f190*/  @!P0 BRA `(.L_x_229) ;  /* 0xfffffffc00f08947 */ /* 0x004fea000383ffff */
[----:B------:R-:W-:Y:S05]  /*f1a0*/  BRA `(.L_x_313) ;  /* 0xffffffcc00707947 */ /* 0x000fea000383ffff */
.L_x_230:
[----:B--2---:R2:W3:Y:S02]  /*f1b0*/  SYNCS.PHASECHK.TRANS64.TRYWAIT P0, [R6+URZ], R5 ;  /* 0x00000005060075a7 */ /* 0x0044e4000800017f */
[----:B---3--:R-:W-:Y:S05]  /*f1c0*/  @!P0 NANOSLEEP.SYNCS 0x989680 ;  /* 0x009896800000895d */ /* 0x008fea0003900000 */
[----:B------:R-:W3:Y:S02]  /*f1d0*/  @!P0 SYNCS.PHASECHK.TRANS64 P0, [R6+URZ], R5 ;  /* 0x00000005060085a7 */ /* 0x000ee4000800007f */
[----:B---3--:R-:W-:Y:S05]  /*f1e0*/  @!P0 BRA `(.L_x_230) ;  /* 0xfffffffc00f08947 */ /* 0x008fea000383ffff */
[----:B------:R-:W-:Y:S05]  /*f1f0*/  BRA `(.L_x_314) ;  /* 0xffffffcc00787947 */ /* 0x000fea000383ffff */
.L_x_248:
[----:B-1----:R1:W3:Y:S02]  /*f200*/  SYNCS.PHASECHK.TRANS64.TRYWAIT P2, [R17+URZ+0x38440], R2 ;  /* 0x03844002110075a7 */ /* 0x0022e4000804017f */
[----:B---3--:R-:W-:Y:S05]  /*f210*/  @!P2 NANOSLEEP.SYNCS 0x989680 ;  /* 0x009896800000a95d */ /* 0x008fea0003900000 */
[----:B------:R-:W3:Y:S02]  /*f220*/  @!P2 SYNCS.PHASECHK.TRANS64 P2, [R17+URZ+0x38440], R2 ;  /* 0x038440021100a5a7 */ /* 0x000ee4000804007f */
[----:B---3--:R-:W-:Y:S05]  /*f230*/  @!P2 BRA `(.L_x_248) ;  /* 0xfffffffc00f0a947 */ /* 0x008fea000383ffff */
[----:B------:R-:W-:Y:S05]  /*f240*/  BRA `(.L_x_315) ;  /* 0xffffffe800947947 */ /* 0x000fea000383ffff */
.L_x_254:
[----:B-1----:R1:W2:Y:S02]  /*f250*/  SYNCS.PHASECHK.TRANS64.TRYWAIT P0, [R5+URZ+0x38440], R2 ;  /* 0x03844002050075a7 */ /* 0x0022a4000800017f */
[----:B--2---:R-:W-:Y:S05]  /*f260*/  @!P0 NANOSLEEP.SYNCS 0x989680 ;  /* 0x009896800000895d */ /* 0x004fea0003900000 */
[----:B------:R-:W2:Y:S02]  /*f270*/  @!P0 SYNCS.PHASECHK.TRANS64 P0, [R5+URZ+0x38440], R2 ;  /* 0x03844002050085a7 */ /* 0x000ea4000800007f */
[----:B--2---:R-:W-:Y:S05]  /*f280*/  @!P0 BRA `(.L_x_254) ;  /* 0xfffffffc00f08947 */ /* 0x004fea000383ffff */
[----:B------:R-:W-:Y:S05]  /*f290*/  BRA `(.L_x_316) ;  /* 0xffffffe800fc7947 */ /* 0x000fea000383ffff */
.L_x_256:
[----:B-1----:R1:W2:Y:S02]  /*f2a0*/  SYNCS.PHASECHK.TRANS64.TRYWAIT P0, [R7+URZ+0x38440], R0 ;  /* 0x03844000070075a7 */ /* 0x0022a4000800017f */
[----:B--2---:R-:W-:Y:S05]  /*f2b0*/  @!P0 NANOSLEEP.SYNCS 0x989680 ;  /* 0x009896800000895d */ /* 0x004fea0003900000 */
[----:B------:R-:W2:Y:S02]  /*f2c0*/  @!P0 SYNCS.PHASECHK.TRANS64 P0, [R7+URZ+0x38440], R0 ;  /* 0x03844000070085a7 */ /* 0x000ea4000800007f */
[----:B--2---:R-:W-:Y:S05]  /*f2d0*/  @!P0 BRA `(.L_x_256) ;  /* 0xfffffffc00f08947 */ /* 0x004fea000383ffff */
[----:B------:R-:W-:Y:S05]  /*f2e0*/  BRA `(.L_x_317) ;  /* 0xffffffec00147947 */ /* 0x000fea000383ffff */
.L_x_258:
[----:B-1----:R1:W2:Y:S02]  /*f2f0*/  SYNCS.PHASECHK.TRANS64.TRYWAIT P0, [R7+URZ+0x38440], R0 ;  /* 0x03844000070075a7 */ /* 0x0022a4000800017f */
[----:B--2---:R-:W-:Y:S05]  /*f300*/  @!P0 NANOSLEEP.SYNCS 0x989680 ;  /* 0x009896800000895d */ /* 0x004fea0003900000 */
[----:B------:R-:W2:Y:S02]  /*f310*/  @!P0 SYNCS.PHASECHK.TRANS64 P0, [R7+URZ+0x38440], R0 ;  /* 0x03844000070085a7 */ /* 0x000ea4000800007f */
[----:B--2---:R-:W-:Y:S05]  /*f320*/  @!P0 BRA `(.L_x_258) ;  /* 0xfffffffc00f08947 */ /* 0x004fea000383ffff */
[----:B------:R-:W-:Y:S05]  /*f330*/  BRA `(.L_x_318) ;  /* 0xffffffec002c7947 */ /* 0x000fea000383ffff */
.L_x_260:
[----:B-1----:R1:W2:Y:S02]  /*f340*/  SYNCS.PHASECHK.TRANS64.TRYWAIT P0, [R7+URZ+0x38440], R0 ;  /* 0x03844000070075a7 */ /* 0x0022a4000800017f */
[----:B--2---:R-:W-:Y:S05]  /*f350*/  @!P0 NANOSLEEP.SYNCS 0x989680 ;  /* 0x009896800000895d */ /* 0x004fea0003900000 */
[----:B------:R-:W2:Y:S02]  /*f360*/  @!P0 SYNCS.PHASECHK.TRANS64 P0, [R7+URZ+0x38440], R0 ;  /* 0x03844000070085a7 */ /* 0x000ea4000800007f */
[----:B--2---:R-:W-:Y:S05]  /*f370*/  @!P0 BRA `(.L_x_260) ;  /* 0xfffffffc00f08947 */ /* 0x004fea000383ffff */
[----:B------:R-:W-:Y:S05]  /*f380*/  BRA `(.L_x_319) ;  /* 0xffffffec00447947 */ /* 0x000fea000383ffff */
.L_x_262:
[----:B-1----:R1:W2:Y:S02]  /*f390*/  SYNCS.PHASECHK.TRANS64.TRYWAIT P0, [R7+URZ+0x38440], R0 ;  /* 0x03844000070075a7 */ /* 0x0022a4000800017f */
[----:B--2---:R-:W-:Y:S05]  /*f3a0*/  @!P0 NANOSLEEP.SYNCS 0x989680 ;  /* 0x009896800000895d */ /* 0x004fea0003900000 */
[----:B------:R-:W2:Y:S02]  /*f3b0*/  @!P0 SYNCS.PHASECHK.TRANS64 P0, [R7+URZ+0x38440], R0 ;  /* 0x03844000070085a7 */ /* 0x000ea4000800007f */
[----:B--2---:R-:W-:Y:S05]  /*f3c0*/  @!P0 BRA `(.L_x_262) ;  /* 0xfffffffc00f08947 */ /* 0x004fea000383ffff */
[----:B------:R-:W-:Y:S05]  /*f3d0*/  BRA `(.L_x_320) ;  /* 0xffffffec005c7947 */ /* 0x000fea000383ffff */
.L_x_264:
[----:B-1----:R1:W2:Y:S02]  /*f3e0*/  SYNCS.PHASECHK.TRANS64.TRYWAIT P0, [R7+URZ+0x38440], R0 ;  /* 0x03844000070075a7 */ /* 0x0022a4000800017f */
[----:B--2---:R-:W-:Y:S05]  /*f3f0*/  @!P0 NANOSLEEP.SYNCS 0x989680 ;  /* 0x009896800000895d */ /* 0x004fea0003900000 */
[----:B------:R-:W2:Y:S02]  /*f400*/  @!P0 SYNCS.PHASECHK.TRANS64 P0, [R7+URZ+0x38440], R0 ;  /* 0x03844000070085a7 */ /* 0x000ea4000800007f */
[----:B--2---:R-:W-:Y:S05]  /*f410*/  @!P0 BRA `(.L_x_264) ;  /* 0xfffffffc00f08947 */ /* 0x004fea000383ffff */
[----:B------:R-:W-:Y:S05]  /*f420*/  BRA `(.L_x_321) ;  /* 0xffffffec00747947 */ /* 0x000fea000383ffff */
.L_x_266:
[----:B-1----:R1:W2:Y:S02]  /*f430*/  SYNCS.PHASECHK.TRANS64.TRYWAIT P0, [R7+URZ+0x38440], R0 ;  /* 0x03844000070075a7 */ /* 0x0022a4000800017f */
[----:B--2---:R-:W-:Y:S05]  /*f440*/  @!P0 NANOSLEEP.SYNCS 0x989680 ;  /* 0x009896800000895d */ /* 0x004fea0003900000 */
[----:B------:R-:W2:Y:S02]  /*f450*/  @!P0 SYNCS.PHASECHK.TRANS64 P0, [R7+URZ+0x38440], R0 ;  /* 0x03844000070085a7 */ /* 0x000ea4000800007f */
[----:B--2---:R-:W-:Y:S05]  /*f460*/  @!P0 BRA `(.L_x_266) ;  /* 0xfffffffc00f08947 */ /* 0x004fea000383ffff */
[----:B------:R-:W-:Y:S05]  /*f470*/  BRA `(.L_x_322) ;  /* 0xffffffec008c7947 */ /* 0x000fea000383ffff */
        .weak           $__internal_0_$__cuda_sm20_div_u64
        .type           $__internal_0_$__cuda_sm20_div_u64,@function
        .size           $__internal_0_$__cuda_sm20_div_u64,(.L_x_245 - $__internal_0_$__cuda_sm20_div_u64)
$__internal_0_$__cuda_sm20_div_u64:
[----:B------:R-:W-:-:S04]  /*f480*/  IMAD.MOV.U32 R17, RZ, RZ, R23 ;  /* 0x000000ffff117224 */ /* 0x000fc800078e0017 */
[----:B------:R-:W1:Y:S08]  /*f490*/  I2F.U64.RP R0, R16 ;  /* 0x0000001000007312 */ /* 0x000e700000309000 */
[----:B-1----:R-:W1:Y:S02]  /*f4a0*/  MUFU.RCP R0, R0 ;  /* 0x0000000000007308 */ /* 0x002e640000001000 */
[----:B-1----:R-:W-:-:S06]  /*f4b0*/  VIADD R2, R0, 0x1ffffffe ;  /* 0x1ffffffe00027836 */ /* 0x002fcc0000000000 */
[----:B------:R-:W1:Y:S02]  /*f4c0*/  F2I.U64.TRUNC R2, R2 ;  /* 0x0000000200027311 */ /* 0x000e64000020d800 */
[----:B-1----:R-:W-:-:S04]  /*f4d0*/  IMAD.WIDE.U32 R14, R2, R16, RZ ;  /* 0x00000010020e7225 */ /* 0x002fc800078e00ff */
[----:B------:R-:W-:Y:S01]  /*f4e0*/  IMAD R15, R2, R23, R15 ;  /* 0x00000017020f7224 */ /* 0x000fe200078e020f */
[----:B------:R-:W-:-:S03]  /*f4f0*/  IADD3 R19, P1, RZ, -R14, RZ ;  /* 0x8000000eff137210 */ /* 0x000fc60007f3e0ff */
[----:B------:R-:W-:Y:S02]  /*f500*/  IMAD R15, R3, R16, R15 ;  /* 0x00000010030f7224 */ /* 0x000fe400078e020f */
[----:B------:R-:W-:-:S04]  /*f510*/  IMAD.HI.U32 R14, R2, R19, RZ ;  /* 0x00000013020e7227 */ /* 0x000fc800078e00ff */
[----:B------:R-:W-:Y:S02]  /*f520*/  IMAD.X R21, RZ, RZ, ~R15, P1 ;  /* 0x000000ffff157224 */ /* 0x000fe400008e0e0f */
[----:B------:R-:W-:Y:S02]  /*f530*/  IMAD.MOV.U32 R15, RZ, RZ, R2 ;  /* 0x000000ffff0f7224 */ /* 0x000fe400078e0002 */
[-C--:B------:R-:W-:Y:S02]  /*f540*/  IMAD R17, R3, R21.reuse, RZ ;  /* 0x0000001503117224 */ /* 0x080fe400078e02ff */
[----:B------:R-:W-:-:S04]  /*f550*/  IMAD.WIDE.U32 R14, P1, R2, R21, R14 ;  /* 0x00000015020e7225 */ /* 0x000fc8000782000e */
[----:B------:R-:W-:-:S04]  /*f560*/  IMAD.HI.U32 R21, R3, R21, RZ ;  /* 0x0000001503157227 */ /* 0x000fc800078e00ff */
[----:B------:R-:W-:-:S04]  /*f570*/  IMAD.HI.U32 R14, P2, R3, R19, R14 ;  /* 0x00000013030e7227 */ /* 0x000fc8000784000e */
[----:B------:R-:W-:Y:S01]  /*f580*/  IMAD.X R0, R21, 0x1, R3, P1 ;  /* 0x0000000115007824 */ /* 0x000fe200008e0603 */
[----:B------:R-:W-:-:S04]  /*f590*/  IADD3 R15, P3, R17, R14, RZ ;  /* 0x0000000e110f7210 */ /* 0x000fc80007f7e0ff */
[----:B------:R-:W-:Y:S01]  /*f5a0*/  IADD3.X R17, RZ, RZ, R0, P3, P2 ;  /* 0x000000ffff117210 */ /* 0x000fe20001fe4400 */
[----:B------:R-:W-:-:S04]  /*f5b0*/  IMAD.WIDE.U32 R2, R15, R16, RZ ;  /* 0x000000100f027225 */ /* 0x000fc800078e00ff */
[----:B------:R-:W-:Y:S01]  /*f5c0*/  IMAD R0, R15, R23, R3 ;  /* 0x000000170f007224 */ /* 0x000fe200078e0203 */
[----:B------:R-:W-:-:S03]  /*f5d0*/  IADD3 R3, P1, RZ, -R2, RZ ;  /* 0x80000002ff037210 */ /* 0x000fc60007f3e0ff */
[----:B------:R-:W-:Y:S02]  /*f5e0*/  IMAD R0, R17, R16, R0 ;  /* 0x0000001011007224 */ /* 0x000fe400078e0200 */
[----:B------:R-:W-:-:S04]  /*f5f0*/  IMAD.HI.U32 R14, R15, R3, RZ ;  /* 0x000000030f0e7227 */ /* 0x000fc800078e00ff */
[----:B------:R-:W-:-:S04]  /*f600*/  IMAD.X R0, RZ, RZ, ~R0, P1 ;  /* 0x000000ffff007224 */ /* 0x000fc800008e0e00 */
[----:B------:R-:W-:-:S04]  /*f610*/  IMAD.WIDE.U32 R14, P1, R15, R0, R14 ;  /* 0x000000000f0e7225 */ /* 0x000fc8000782000e */
[C---:B------:R-:W-:Y:S02]  /*f620*/  IMAD R2, R17.reuse, R0, RZ ;  /* 0x0000000011027224 */ /* 0x040fe400078e02ff */
[----:B------:R-:W-:Y:S01]  /*f630*/  IMAD.HI.U32 R15, P2, R17, R3, R14 ;  /* 0x00000003110f7227 */ /* 0x000fe2000784000e */
[----:B------:R-:W-:-:S03]  /*f640*/  MOV R3, RZ ;  /* 0x000000ff00037202 */ /* 0x000fc60000000f00 */
[----:B------:R-:W-:Y:S01]  /*f650*/  IMAD.HI.U32 R0, R17, R0, RZ ;  /* 0x0000000011007227 */ /* 0x000fe200078e00ff */
[----:B------:R-:W-:-:S03]  /*f660*/  IADD3 R15, P3, R2, R15, RZ ;  /* 0x0000000f020f7210 */ /* 0x000fc60007f7e0ff */
[----:B------:R-:W-:Y:S02]  /*f670*/  IMAD.X R17, R0, 0x1, R17, P1 ;  /* 0x0000000100117824 */ /* 0x000fe400008e0611 */
[----:B------:R-:W-:-:S03]  /*f680*/  IMAD.HI.U32 R2, R15, UR14, RZ ;  /* 0x0000000e0f027c27 */ /* 0x000fc6000f8e00ff */
[----:B------:R-:W-:Y:S01]  /*f690*/  IADD3.X R17, RZ, RZ, R17, P3, P2 ;  /* 0x000000ffff117210 */ /* 0x000fe20001fe4411 */
[----:B------:R-:W-:-:S04]  /*f6a0*/  IMAD.WIDE.U32 R2, R15, UR21, R2 ;  /* 0x000000150f027c25 */ /* 0x000fc8000f8e0002 */
[C---:B------:R-:W-:Y:S02]  /*f6b0*/  IMAD R15, R17.reuse, UR21, RZ ;  /* 0x00000015110f7c24 */ /* 0x040fe4000f8e02ff */
[----:B------:R-:W-:-:S04]  /*f6c0*/  IMAD.HI.U32 R2, P1, R17, UR14, R2 ;  /* 0x0000000e11027c27 */ /* 0x000fc8000f820002 */
[----:B------:R-:W-:Y:S01]  /*f6d0*/  IMAD.HI.U32 R0, R17, UR21, RZ ;  /* 0x0000001511007c27 */ /* 0x000fe2000f8e00ff */
[----:B------:R-:W-:-:S03]  /*f6e0*/  IADD3 R15, P2, R15, R2, RZ ;  /* 0x000000020f0f7210 */ /* 0x000fc60007f5e0ff */
[----:B------:R-:W-:Y:S02]  /*f6f0*/  IMAD.X R0, RZ, RZ, R0, P1 ;  /* 0x000000ffff007224 */ /* 0x000fe400008e0600 */
[----:B------:R-:W-:-:S04]  /*f700*/  IMAD.WIDE.U32 R2, R15, R16, RZ ;  /* 0x000000100f027225 */ /* 0x000fc800078e00ff */
[----:B------:R-:W-:Y:S01]  /*f710*/  IMAD.X R0, RZ, RZ, R0, P2 ;  /* 0x000000ffff007224 */ /* 0x000fe200010e0600 */
[----:B------:R-:W-:Y:S01]  /*f720*/  IADD3 R17, P2, -R2, UR14, RZ ;  /* 0x0000000e02117c10 */ /* 0x000fe2000ff5e1ff */
[----:B------:R-:W-:-:S03]  /*f730*/  IMAD R3, R15, R23, R3 ;  /* 0x000000170f037224 */ /* 0x000fc600078e0203 */
[-C--:B------:R-:W-:Y:S01]  /*f740*/  ISETP.GE.U32.AND P1, PT, R17, R16.reuse, PT ;  /* 0x000000101100720c */ /* 0x080fe20003f26070 */
[----:B------:R-:W-:-:S05]  /*f750*/  IMAD R0, R0, R16, R3 ;  /* 0x0000001000007224 */ /* 0x000fca00078e0203 */
[----:B------:R-:W-:Y:S01]  /*f760*/  IADD3.X R14, ~R0, UR21, RZ, P2, !PT ;  /* 0x00000015000e7c10 */ /* 0x000fe200097fe5ff */
[----:B------:R-:W-:Y:S01]  /*f770*/  VIADD R0, R15, 0x1 ;  /* 0x000000010f007836 */ /* 0x000fe20000000000 */
[----:B------:R-:W-:Y:S02]  /*f780*/  IADD3 R2, P2, -R16, R17, RZ ;  /* 0x0000001110027210 */ /* 0x000fe40007f5e1ff */
[----:B------:R-:W-:-:S03]  /*f790*/  ISETP.GE.U32.AND.EX P1, PT, R14, R23, PT, P1 ;  /* 0x000000170e00720c */ /* 0x000fc60003f26110 */
[----:B------:R-:W-:Y:S01]  /*f7a0*/  IMAD.X R3, R14, 0x1, ~R23, P2 ;  /* 0x000000010e037824 */ /* 0x000fe200010e0e17 */
[----:B------:R-:W-:Y:S02]  /*f7b0*/  SEL R2, R2, R17, P1 ;  /* 0x0000001102027207 */ /* 0x000fe40000800000 */
[----:B------:R-:W-:Y:S02]  /*f7c0*/  SEL R15, R0, R15, P1 ;  /* 0x0000000f000f7207 */ /* 0x000fe40000800000 */
[----:B------:R-:W-:Y:S02]  /*f7d0*/  SEL R3, R3, R14, P1 ;  /* 0x0000000e03037207 */ /* 0x000fe40000800000 */
[----:B------:R-:W-:Y:S01]  /*f7e0*/  ISETP.GE.U32.AND P1, PT, R2, R16, PT ;  /* 0x000000100200720c */ /* 0x000fe20003f26070 */
[----:B------:R-:W-:Y:S01]  /*f7f0*/  VIADD R0, R15, 0x1 ;  /* 0x000000010f007836 */ /* 0x000fe20000000000 */
[----:B------:R-:W-:Y:S01]  /*f800*/  ISETP.NE.U32.AND P2, PT, R16, RZ, PT ;  /* 0x000000ff1000720c */ /* 0x000fe20003f45070 */
[----:B------:R-:W-:Y:S01]  /*f810*/  IMAD.MOV.U32 R2, RZ, RZ, R12 ;  /* 0x000000ffff027224 */ /* 0x000fe200078e000c */
[----:B------:R-:W-:Y:S01]  /*f820*/  ISETP.GE.U32.AND.EX P1, PT, R3, R23, PT, P1 ;  /* 0x000000170300720c */ /* 0x000fe20003f26110 */
[----:B------:R-:W-:Y:S01]  /*f830*/  IMAD.MOV.U32 R3, RZ, RZ, 0x0 ;  /* 0x00000000ff037424 */ /* 0x000fe200078e00ff */
[----:B------:R-:W-:-:S02]  /*f840*/  ISETP.NE.AND.EX P2, PT, R23, RZ, PT, P2 ;  /* 0x000000ff1700720c */ /* 0x000fc40003f45320 */
[----:B------:R-:W-:-:S04]  /*f850*/  SEL R0, R0, R15, P1 ;  /* 0x0000000f00007207 */ /* 0x000fc80000800000 */
[----:B------:R-:W-:Y:S01]  /*f860*/  SEL R0, R0, 0xffffffff, P2 ;  /* 0xffffffff00007807 */ /* 0x000fe20001000000 */
[----:B------:R-:W-:Y:S06]  /*f870*/  RET.REL.NODEC R2 `(_ZN7cutlass13device_kernelINS_4gemm6kernel13GemmUniversalINS1_17GroupProblemShapeIN4cute5tupleIJiiiEEEEENS1_10collective13CollectiveMmaINS1_39MainloopSm90ArrayTmaGmmaWarpSpecializedILi8ENS6_IJNS5_1CILi1EEESD_SD_EEENS1_55KernelPtrArrayTmaWarpSpecializedCooperativeFP8FastAccumEEENS6_IJNSC_ILi256EEENSC_ILi128EEENSC_ILi64EEEEEENS_12float_e4m3_tEPNS6_IJlSD_NSC_ILi0EEEEEESL_SO_NS5_8TiledMMAINS5_8MMA_AtomIJNS5_4SM904GMMA31MMA_64x128x32_F32E4M3E4M3_SS_TNILNSS_7ScaleInE1ELSU_1EEEEEENS5_6LayoutINS6_IJNSC_ILi2EEESD_SD_EEENS6_IJSD_SM_SM_EEEEENS6_IJNS5_10UnderscoreES12_S12_EEEEENS5_13SM90_TMA_LOADENS5_14ComposedLayoutINS5_7SwizzleILi2ELi4ELi3EEENS5_18smem_ptr_flag_bitsILi8EEENSX_INS6_IJNSC_ILi8EEESJ_EEENS6_IJSJ_SD_EEEEEEEvNS5_8identityES15_S1F_vS1G_EENS_8epilogue10collective18CollectiveEpilogueINS1I_30Sm90PtrArrayTmaWarpSpecializedILi4ELi2ELi16ELb1ELb0ELi2EEEJSK_NS6_IJSI_NSC_ILi32EEEEEENS_6half_tEPNS6_IJSD_lSM_EEES1P_S1R_NS1I_6fusion15FusionCallbacksIS1M_NS1S_17LinearCombinationIS1P_fS1P_fLNS_15FloatRoundStyleE2EEESK_S1O_JEEES15_NS16_INS17_ILi3ELi4ELi3EEENS19_ILi16EEENSX_INS6_IJSJ_S1B_EEENS6_IJSD_SJ_EEEEEEENS5_17SM75_U16x8_LDSM_TENS5_14SM90_TMA_STOREES23_NS5_17SM90_U16x8_STSM_TENS5_9Copy_AtomIJNS5_17SM90_U32x4_STSM_NES1P_EEEvEEEvvEEEEvNT_6ParamsE) ;  /* 0xffffff0402e07950 */ /* 0x000fec0003c3ffff */
.L_x_245:
[----:B------:R-:W-:Y:S01]  /*f880*/  UMOV UR24, UR32 ;  /* 0x0000002000187c82 */ /* 0x000fe20008000000 */
[----:B------:R-:W-:Y:S02]  /*f890*/  UMOV UR25, UR35 ;  /* 0x0000002300197c82 */ /* 0x000fe40008000000 */
[----:B------:R-:W1:Y:S08]  /*f8a0*/  I2F.U64.RP R13, UR24 ;  /* 0x00000018000d7d12 */ /* 0x000e700008309000 */
[----:B-1----:R-:W1:Y:S02]  /*f8b0*/  MUFU.RCP R13, R13 ;  /* 0x0000000d000d7308 */ /* 0x002e640000001000 */
[----:B-1----:R-:W-:-:S06]  /*f8c0*/  VIADD R2, R13, 0x1ffffffe ;  /* 0x1ffffffe0d027836 */ /* 0x002fcc0000000000 */
[----:B------:R-:W1:Y:S02]  /*f8d0*/  F2I.U64.TRUNC R2, R2 ;  /* 0x0000000200027311 */ /* 0x000e64000020d800 */
[----:B-1----:R-:W-:Y:S01]  /*f8e0*/  R2UR UR24, R2 ;  /* 0x00000000021872ca */ /* 0x002fe200000e0000 */
[----:B------:R-:W-:Y:S01]  /*f8f0*/  IMAD.MOV.U32 R2, RZ, RZ, R12 ;  /* 0x000000ffff027224 */ /* 0x000fe200078e000c */
[----:B------:R-:W-:Y:S01]  /*f900*/  R2UR UR25, R3 ;  /* 0x00000000031972ca */ /* 0x000fe200000e0000 */
[----:B------:R-:W-:-:S10]  /*f910*/  IMAD.MOV.U32 R3, RZ, RZ, 0x0 ;  /* 0x00000000ff037424 */ /* 0x000fd400078e00ff */
[----:B------:R-:W-:-:S04]  /*f920*/  UIMAD.WIDE.U32 UR26, UR24, UR32, URZ ;  /* 0x00000020181a72a5 */ /* 0x000fc8000f8e003f */
[----:B------:R-:W-:Y:S02]  /*f930*/  UIMAD UR27, UR24, UR35, UR27 ;  /* 0x00000023181b72a4 */ /* 0x000fe4000f8e021b */
[----:B------:R-:W-:Y:S02]  /*f940*/  UIADD3 UR36, UP1, URZ, -UR26, URZ ;  /* 0x8000001a3f247290 */ /* 0x000fe4000ff3e03f */
[----:B------:R-:W-:Y:S02]  /*f950*/  UIMAD UR28, UR25, UR32, UR27 ;  /* 0x00000020191c72a4 */ /* 0x000fe4000f8e021b */
[----:B------:R-:W-:Y:S02]  /*f960*/  UIMAD.WIDE.U32 UR26, UR24, UR36, URZ ;  /* 0x00000024181a72a5 */ /* 0x000fe4000f8e003f */
[----:B------:R-:W-:-:S05]  /*f970*/  UIADD3.X UR37, URZ, ~UR28, URZ, UP1, !UPT ;  /* 0x8000001c3f257290 */ /* 0x000fca0008ffe43f */
[----:B------:R-:W-:Y:S01]  /*f980*/  UMOV UR26, UR27 ;  /* 0x0000001b001a7c82 */ /* 0x000fe20008000000 */
[----:B------:R-:W-:Y:S02]  /*f990*/  UMOV UR27, UR24 ;  /* 0x00000018001b7c82 */ /* 0x000fe40008000000 */
[----:B------:R-:W-:Y:S02]  /*f9a0*/  UIMAD.WIDE.U32 UR28, UP1, UR24, UR37, UR26 ;  /* 0x00000025181c72a5 */ /* 0x000fe4000f82001a */
[----:B------:R-:W-:Y:S02]  /*f9b0*/  UIMAD.WIDE.U32 UR26, UR25, UR37, URZ ;  /* 0x00000025191a72a5 */ /* 0x000fe4000f8e003f */
[----:B------:R-:W-:Y:S02]  /*f9c0*/  UIMAD.WIDE.U32 UR28, UP2, UR25, UR36, UR28 ;  /* 0x00000024191c72a5 */ /* 0x000fe4000f84001c */
[----:B------:R-:W-:Y:S02]  /*f9d0*/  UIMAD UR37, UR25, UR37, URZ ;  /* 0x00000025192572a4 */ /* 0x000fe4000f8e023f */
[----:B------:R-:W-:-:S02]  /*f9e0*/  UIADD3.X UR26, UR27, UR25, URZ, UP1, !UPT ;  /* 0x000000191b1a7290 */ /* 0x000fc40008ffe43f */
[----:B------:R-:W-:-:S04]  /*f9f0*/  UIADD3 UR29, UP4, UR37, UR29, URZ ;  /* 0x0000001d251d7290 */ /* 0x000fc8000ff9e03f */
[----:B------:R-:W-:Y:S02]  /*fa00*/  UIMAD.WIDE.U32 UR24, UR29, UR32, URZ ;  /* 0x000000201d1872a5 */ /* 0x000fe4000f8e003f */
[----:B------:R-:W-:Y:S02]  /*fa10*/  UIADD3.X UR36, URZ, URZ, UR26, UP4, UP2 ;  /* 0x0000003f3f247290 */ /* 0x000fe4000a7e441a */
[----:B------:R-:W-:Y:S02]  /*fa20*/  UIMAD UR25, UR29, UR35, UR25 ;  /* 0x000000231d1972a4 */ /* 0x000fe4000f8e0219 */
[----:B------:R-:W-:Y:S02]  /*fa30*/  UIADD3 UR37, UP1, URZ, -UR24, URZ ;  /* 0x800000183f257290 */ /* 0x000fe4000ff3e03f */
[----:B------:R-:W-:Y:S02]  /*fa40*/  UIMAD UR26, UR36, UR32, UR25 ;  /* 0x00000020241a72a4 */ /* 0x000fe4000f8e0219 */
[----:B------:R-:W-:-:S02]  /*fa50*/  UIMAD.WIDE.U32 UR24, UR29, UR37, URZ ;  /* 0x000000251d1872a5 */ /* 0x000fc4000f8e003f */
[----:B------:R-:W-:-:S05]  /*fa60*/  UIADD3.X UR38, URZ, ~UR26, URZ, UP1, !UPT ;  /* 0x8000001a3f267290 */ /* 0x000fca0008ffe43f */
[----:B------:R-:W-:Y:S01]  /*fa70*/  UMOV UR28, UR25 ;  /* 0x00000019001c7c82 */ /* 0x000fe20008000000 */
[----:B------:R-:W-:Y:S02]  /*fa80*/  UIMAD.WIDE.U32 UR24, UR36, UR38, URZ ;  /* 0x00000026241872a5 */ /* 0x000fe4000f8e003f */
[----:B------:R-:W-:Y:S02]  /*fa90*/  UIMAD.WIDE.U32 UR26, UP1, UR29, UR38, UR28 ;  /* 0x000000261d1a72a5 */ /* 0x000fe4000f82001c */
[----:B------:R-:W-:Y:S02]  /*faa0*/  UIMAD UR28, UR36, UR38, URZ ;  /* 0x00000026241c72a4 */ /* 0x000fe4000f8e023f */
[----:B------:R-:W-:Y:S02]  /*fab0*/  UIMAD.WIDE.U32 UR26, UP2, UR36, UR37, UR26 ;  /* 0x00000025241a72a5 */ /* 0x000fe4000f84001a */
[----:B------:R-:W-:Y:S02]  /*fac0*/  UIADD3.X UR36, UR25, UR36, URZ, UP1, !UPT ;  /* 0x0000002419247290 */ /* 0x000fe40008ffe43f */
[----:B------:R-:W-:Y:S01]  /*fad0*/  UIADD3 UR28, UP4, UR28, UR27, URZ ;  /* 0x0000001b1c1c7290 */ /* 0x000fe2000ff9e03f */
[----:B------:R-:W-:-:S03]  /*fae0*/  UMOV UR25, URZ ;  /* 0x0000003f00197c82 */ /* 0x000fc60008000000 */
[----:B------:R-:W-:Y:S02]  /*faf0*/  UIMAD.WIDE.U32 UR26, UR28, UR33, URZ ;  /* 0x000000211c1a72a5 */ /* 0x000fe4000f8e003f */
[----:B------:R-:W-:-:S05]  /*fb00*/  UIADD3.X UR36, URZ, URZ, UR36, UP4, UP2 ;  /* 0x0000003f3f247290 */ /* 0x000fca000a7e4424 */
[----:B------:R-:W-:Y:S01]  /*fb10*/  UMOV UR24, UR27 ;  /* 0x0000001b00187c82 */ /* 0x000fe20008000000 */
[----:B------:R-:W-:Y:S02]  /*fb20*/  UIMAD.WIDE.U32 UR26, UR36, UR34, URZ ;  /* 0x00000022241a72a5 */ /* 0x000fe4000f8e003f */
[----:B------:R-:W-:Y:S02]  /*fb30*/  UIMAD.WIDE.U32 UR24, UR28, UR34, UR24 ;  /* 0x000000221c1872a5 */ /* 0x000fe4000f8e0018 */
[----:B------:R-:W-:Y:S02]  /*fb40*/  UIMAD UR28, UR36, UR34, URZ ;  /* 0x00000022241c72a4 */ /* 0x000fe4000f8e023f */
[----:B------:R-:W-:-:S04]  /*fb50*/  UIMAD.WIDE.U32 UR24, UP1, UR36, UR33, UR24 ;  /* 0x00000021241872a5 */ /* 0x000fc8000f820018 */
[----:B------:R-:W-:Y:S02]  /*fb60*/  UIADD3 UR28, UP2, UR28, UR25, URZ ;  /* 0x000000191c1c7290 */ /* 0x000fe4000ff5e03f */
[----:B------:R-:W-:Y:S02]  /*fb70*/  UIADD3.X UR26, UR27, URZ, URZ, UP1, !UPT ;  /* 0x0000003f1b1a7290 */ /* 0x000fe40008ffe43f */
[----:B------:R-:W-:Y:S02]  /*fb80*/  UIMAD.WIDE.U32 UR24, UR28, UR32, URZ ;  /* 0x000000201c1872a5 */ /* 0x000fe4000f8e003f */
[----:B------:R-:W-:Y:S02]  /*fb90*/  UIADD3.X UR26, URZ, UR26, URZ, UP2, !UPT ;  /* 0x0000001a3f1a7290 */ /* 0x000fe400097fe43f */
[----:B------:R-:W-:Y:S02]  /*fba0*/  UIMAD UR25, UR28, UR35, UR25 ;  /* 0x000000231c1972a4 */ /* 0x000fe4000f8e0219 */
[----:B------:R-:W-:-:S02]  /*fbb0*/  UIADD3 UR27, UP2, -UR24, UR33, URZ ;  /* 0x00000021181b7290 */ /* 0x000fc4000ff5e13f */
[----:B------:R-:W-:Y:S02]  /*fbc0*/  UIMAD UR25, UR26, UR32, UR25 ;  /* 0x000000201a1972a4 */ /* 0x000fe4000f8e0219 */
[----:B------:R-:W-:Y:S02]  /*fbd0*/  UISETP.GE.U32.AND UP1, UPT, UR27, UR32, UPT ;  /* 0x000000201b00728c */ /* 0x000fe4000bf26070 */
[----:B------:R-:W-:Y:S02]  /*fbe0*/  UIADD3.X UR34, ~UR25, UR34, URZ, UP2, !UPT ;  /* 0x0000002219227290 */ /* 0x000fe400097fe53f */
[----:B------:R-:W-:Y:S02]  /*fbf0*/  UIADD3 UR25, UP2, -UR32, UR27, URZ ;  /* 0x0000001b20197290 */ /* 0x000fe4000ff5e13f */
[----:B------:R-:W-:Y:S02]  /*fc00*/  UISETP.GE.U32.AND.EX UP1, UPT, UR34, UR35, UPT, UP1 ;  /* 0x000000232200728c */ /* 0x000fe4000bf26110 */
[----:B------:R-:W-:-:S02]  /*fc10*/  UIADD3 UR24, UR28, 0x1, URZ ;  /* 0x000000011c187890 */ /* 0x000fc4000fffe03f */
[----:B------:R-:W-:Y:S02]  /*fc20*/  UIADD3.X UR26, ~UR35, UR34, URZ, UP2, !UPT ;  /* 0x00000022231a7290 */ /* 0x000fe400097fe53f */
[----:B------:R-:W-:Y:S02]  /*fc30*/  USEL UR25, UR25, UR27, UP1 ;  /* 0x0000001b19197287 */ /* 0x000fe40008800000 */
[----:B------:R-:W-:Y:S02]  /*fc40*/  USEL UR26, UR26, UR34, UP1 ;  /* 0x000000221a1a7287 */ /* 0x000fe40008800000 */
[----:B------:R-:W-:Y:S02]  /*fc50*/  USEL UR28, UR24, UR28, UP1 ;  /* 0x0000001c181c7287 */ /* 0x000fe40008800000 */
[----:B------:R-:W-:Y:S02]  /*fc60*/  UISETP.GE.U32.AND UP1, UPT, UR25, UR32, UPT ;  /* 0x000000201900728c */ /* 0x000fe4000bf26070 */
[----:B------:R-:W-:-:S02]  /*fc70*/  UISETP.NE.U32.AND UP2, UPT, UR32, URZ, UPT ;  /* 0x0000003f2000728c */ /* 0x000fc4000bf45070 */
[----:B------:R-:W-:Y:S02]  /*fc80*/  UIADD3 UR24, UR28, 0x1, URZ ;  /* 0x000000011c187890 */ /* 0x000fe4000fffe03f */
[----:B------:R-:W-:Y:S02]  /*fc90*/  UISETP.GE.U32.AND.EX UP1, UPT, UR26, UR35, UPT, UP1 ;  /* 0x000000231a00728c */ /* 0x000fe4000bf26110 */
[----:B------:R-:W-:Y:S02]  /*fca0*/  UISETP.NE.AND.EX UP2, UPT, UR35, URZ, UPT, UP2 ;  /* 0x0000003f2300728c */ /* 0x000fe4000bf45320 */
[----:B------:R-:W-:-:S04]  /*fcb0*/  USEL UR24, UR24, UR28, UP1 ;  /* 0x0000001c18187287 */ /* 0x000fc80008800000 */
[----:B------:R-:W-:Y:S01]  /*fcc0*/  USEL UR25, UR24, 0xffffffff, UP2 ;  /* 0xffffffff18197887 */ /* 0x000fe20009000000 */
[----:B------:R-:W-:Y:S11]  /*fcd0*/  RET.REL.NODEC R2 `(_ZN7cutlass13device_kernelINS_4gemm6kernel13GemmUniversalINS1_17GroupProblemShapeIN4cute5tupleIJiiiEEEEENS1_10collective13CollectiveMmaINS1_39MainloopSm90ArrayTmaGmmaWarpSpecializedILi8ENS6_IJNS5_1CILi1EEESD_SD_EEENS1_55KernelPtrArrayTmaWarpSpecializedCooperativeFP8FastAccumEEENS6_IJNSC_ILi256EEENSC_ILi128EEENSC_ILi64EEEEEENS_12float_e4m3_tEPNS6_IJlSD_NSC_ILi0EEEEEESL_SO_NS5_8TiledMMAINS5_8MMA_AtomIJNS5_4SM904GMMA31MMA_64x128x32_F32E4M3E4M3_SS_TNILNSS_7ScaleInE1ELSU_1EEEEEENS5_6LayoutINS6_IJNSC_ILi2EEESD_SD_EEENS6_IJSD_SM_SM_EEEEENS6_IJNS5_10UnderscoreES12_S12_EEEEENS5_13SM90_TMA_LOADENS5_14ComposedLayoutINS5_7SwizzleILi2ELi4ELi3EEENS5_18smem_ptr_flag_bitsILi8EEENSX_INS6_IJNSC_ILi8EEESJ_EEENS6_IJSJ_SD_EEEEEEEvNS5_8identityES15_S1F_vS1G_EENS_8epilogue10collective18CollectiveEpilogueINS1I_30Sm90PtrArrayTmaWarpSpecializedILi4ELi2ELi16ELb1ELb0ELi2EEEJSK_NS6_IJSI_NSC_ILi32EEEEEENS_6half_tEPNS6_IJSD_lSM_EEES1P_S1R_NS1I_6fusion15FusionCallbacksIS1M_NS1S_17LinearCombinationIS1P_fS1P_fLNS_15FloatRoundStyleE2EEESK_S1O_JEEES15_NS16_INS17_ILi3ELi4ELi3EEENS19_ILi16EEENSX_INS6_IJSJ_S1B_EEENS6_IJSD_SJ_EEEEEEENS5_17SM75_U16x8_LDSM_TENS5_14SM90_TMA_STOREES23_NS5_17SM90_U16x8_STSM_TENS5_9Copy_AtomIJNS5_17SM90_U32x4_STSM_NES1P_EEEvEEEvvEEEEvNT_6ParamsE) ;  /* 0xffffff0002c87950 */ /* 0x000ff60003c3ffff */
.L_x_323:
[----:B------:R-:W-:-:S00]  /*fce0*/  BRA `(.L_x_323) ;  /* 0xfffffffc00fc7947 */ /* 0x000fc0000383ffff */
[----:B------:R-:W-:-:S00]  /*fcf0*/  NOP ;  /* 0x0000000000007918 */ /* 0x000fc00000000000 */
        /* <DEDUP_REMOVED lines=8> */
.L_x_324:


//--------------------- .nv.global.init           --------------------------
	.section	.nv.global.init,"aw",@progbits
.nv.global.init:
	.type		$str$24,@object
	.size		$str$24,($str$25 - $str$24)
$str$24:
        /*0000*/ 	.byte	0x28, 0x61, 0x64, 0x64, 0x72, 0x65, 0x73, 0x73, 0x20, 0x26, 0x20, 0x6d, 0x61, 0x73, 0x6b, 0x29
        /*0010*/ 	.byte	0x20, 0x3d, 0x3d, 0x20, 0x30, 0x00
	.type		$str$25,@object
	.size		$str$25,(__unnamed_1 - $str$25)
$str$25:
        /*0016*/ 	.byte	0x2f, 0x74, 0x6d, 0x70, 0x2f, 0x63, 0x75, 0x74, 0x6c, 0x61, 0x73, 0x73, 0x5f, 0x73, 0x77, 0x65
        /*0026*/ 	.byte	0x65, 0x70, 0x5f, 0x73, 0x72, 0x63, 0x2f, 0x69, 0x6e, 0x63, 0x6c, 0x75, 0x64, 0x65, 0x2f, 0x63
        /*0036*/ 	.byte	0x75, 0x74, 0x65, 0x2f, 0x70, 0x6f, 0x69, 0x6e, 0x74, 0x65, 0x72, 0x5f, 0x66, 0x6c, 0x61, 0x67
        /*0046*/ 	.byte	0x67, 0x65, 0x64, 0x2e, 0x68, 0x70, 0x70, 0x00
	.type		__unnamed_1,@object
	.size		__unnamed_1,(.L_0 - __unnamed_1)
__unnamed_1:
        /*004e*/ 	.byte	0x61, 0x75, 0x74, 0x6f, 0x20, 0x63, 0x75, 0x74, 0x65, 0x3a, 0x3a, 0x61, 0x73, 0x5f, 0x70, 0x6f
        /* <DEDUP_REMOVED lines=27> */
        /*020e*/ 	.byte	0x30, 0x39, 0x36, 0x3e, 0x3e, 0x3e, 0x3e, 0x3e, 0x5d, 0x00
.L_0:


//--------------------- .nv.shared._ZN7cutlass13device_kernelINS_4gemm6kernel13GemmUniversalINS1_17GroupProblemShapeIN4cute5tupleIJiiiEEEEENS1_10collective13CollectiveMmaINS1_39MainloopSm90ArrayTmaGmmaWarpSpecializedILi8ENS6_IJNS5_1CILi1EEESD_SD_EEENS1_55KernelPtrArrayTmaWarpSpecializedCooperativeFP8FastAccumEEENS6_IJNSC_ILi256EEENSC_ILi128EEENSC_ILi64EEEEEENS_12float_e4m3_tEPNS6_IJlSD_NSC_ILi0EEEEEESL_SO_NS5_8TiledMMAINS5_8MMA_AtomIJNS5_4SM904GMMA31MMA_64x128x32_F32E4M3E4M3_SS_TNILNSS_7ScaleInE1ELSU_1EEEEEENS5_6LayoutINS6_IJNSC_ILi2EEESD_SD_EEENS6_IJSD_SM_SM_EEEEENS6_IJNS5_10UnderscoreES12_S12_EEEEENS5_13SM90_TMA_LOADENS5_14ComposedLayoutINS5_7SwizzleILi2ELi4ELi3EEENS5_18smem_ptr_flag_bitsILi8EEENSX_INS6_IJNSC_ILi8EEESJ_EEENS6_IJSJ_SD_EEEEEEEvNS5_8identityES15_S1F_vS1G_EENS_8epilogue10collective18CollectiveEpilogueINS1I_30Sm90PtrArrayTmaWarpSpecializedILi4ELi2ELi16ELb1ELb0ELi2EEEJSK_NS6_IJSI_NSC_ILi32EEEEEENS_6half_tEPNS6_IJSD_lSM_EEES1P_S1R_NS1I_6fusion15FusionCallbacksIS1M_NS1S_17LinearCombinationIS1P_fS1P_fLNS_15FloatRoundStyleE2EEESK_S1O_JEEES15_NS16_INS17_ILi3ELi4ELi3EEENS19_ILi16EEENSX_INS6_IJSJ_S1B_EEENS6_IJSD_SJ_EEEEEEENS5_17SM75_U16x8_LDSM_TENS5_14SM90_TMA_STOREES23_NS5_17SM90_U16x8_STSM_TENS5_9Copy_AtomIJNS5_17SM90_U32x4_STSM_NES1P_EEEvEEEvvEEEEvNT_6ParamsE --------------------------
	.section	.nv.shared._ZN7cutlass13device_kernelINS_4gemm6kernel13GemmUniversalINS1_17GroupProblemShapeIN4cute5tupleIJiiiEEEEENS1_10collective13CollectiveMmaINS1_39MainloopSm90ArrayTmaGmmaWarpSpecializedILi8ENS6_IJNS5_1CILi1EEESD_SD_EEENS1_55KernelPtrArrayTmaWarpSpecializedCooperativeFP8FastAccumEEENS6_IJNSC_ILi256EEENSC_ILi128EEENSC_ILi64EEEEEENS_12float_e4m3_tEPNS6_IJlSD_NSC_ILi0EEEEEESL_SO_NS5_8TiledMMAINS5_8MMA_AtomIJNS5_4SM904GMMA31MMA_64x128x32_F32E4M3E4M3_SS_TNILNSS_7ScaleInE1ELSU_1EEEEEENS5_6LayoutINS6_IJNSC_ILi2EEESD_SD_EEENS6_IJSD_SM_SM_EEEEENS6_IJNS5_10UnderscoreES12_S12_EEEEENS5_13SM90_TMA_LOADENS5_14ComposedLayoutINS5_7SwizzleILi2ELi4ELi3EEENS5_18smem_ptr_flag_bitsILi8EEENSX_INS6_IJNSC_ILi8EEESJ_EEENS6_IJSJ_SD_EEEEEEEvNS5_8identityES15_S1F_vS1G_EENS_8epilogue10collective18CollectiveEpilogueINS1I_30Sm90PtrArrayTmaWarpSpecializedILi4ELi2ELi16ELb1ELb0ELi2EEEJSK_NS6_IJSI_NSC_ILi32EEEEEENS_6half_tEPNS6_IJSD_lSM_EEES1P_S1R_NS1I_6fusion15FusionCallbacksIS1M_NS1S_17LinearCombinationIS1P_fS1P_fLNS_15FloatRoundStyleE2EEESK_S1O_JEEES15_NS16_INS17_ILi3ELi4ELi3EEENS19_ILi16EEENSX_INS6_IJSJ_S1B_EEENS6_IJSD_SJ_EEEEEEENS5_17SM75_U16x8_LDSM_TENS5_14SM90_TMA_STOREES23_NS5_17SM90_U16x8_STSM_TENS5_9Copy_AtomIJNS5_17SM90_U32x4_STSM_NES1P_EEEvEEEvvEEEEvNT_6ParamsE,"aw",@nobits
	.sectionflags	@""
	.align	16
	.zero		1024


//--------------------- .nv.shared.reserved.0     --------------------------
	.section	.nv.shared.reserved.0,"aw",@nobits
	.weak		__nv_reservedSMEM_offset_0_alias
	.size		__nv_reservedSMEM_offset_0_alias, 0, 0
	.other		__nv_reservedSMEM_offset_0_alias,@"STO_CUDA_RESERVED_SHARED STV_DEFAULT"
__nv_reservedSMEM_offset_0_alias:
	.zero		0


//--------------------- .nv.global                --------------------------
	.section	.nv.global,"aw",@nobits
.nv.global:
	.type		_ZN39_INTERNAL_31df18cb_4_k_cu_e37674c9_27274cute1_E,@object
	.size		_ZN39_INTERNAL_31df18cb_4_k_cu_e37674c9_27274cute1_E,(_ZN39_INTERNAL_31df18cb_4_k_cu_e37674c9_27274cuda3std3__45__cpo6cbeginE - _ZN39_INTERNAL_31df18cb_4_k_cu_e37674c9_27274cute1_E)
_ZN39_INTERNAL_31df18cb_4_k_cu_e37674c9_27274cute1_E:
	.zero		1
	.type		_ZN39_INTERNAL_31df18cb_4_k_cu_e37674c9_27274cuda3std3__45__cpo6cbeginE,@object
	.size		_ZN39_INTERNAL_31df18cb_4_k_cu_e37674c9_27274cuda3std3__45__cpo6cbeginE,(_ZN39_INTERNAL_31df18cb_4_k_cu_e37674c9_27274cuda3std3__48in_placeE - _ZN39_INTERNAL_31df18cb_4_k_cu_e37674c9_27274cuda3std3__45__cpo6cbeginE)
_ZN39_INTERNAL_31df18cb_4_k_cu_e37674c9_27274cuda3std3__45__cpo6cbeginE:
	.zero		1
	.type		_ZN39_INTERNAL_31df18cb_4_k_cu_e37674c9_27274cuda3std3__48in_placeE,@object
	.size		_ZN39_INTERNAL_31df18cb_4_k_cu_e37674c9_27274cuda3std3__48in_placeE,(_ZN39_INTERNAL_31df18cb_4_k_cu_e37674c9_27274cuda3std6ranges3__45__cpo9iter_moveE - _ZN39_INTERNAL_31df18cb_4_k_cu_e37674c9_27274cuda3std3__48in_placeE)
_ZN39_INTERNAL_31df18cb_4_k_cu_e37674c9_27274cuda3std3__48in_placeE:
	.zero		1
	.type		_ZN39_INTERNAL_31df18cb_4_k_cu_e37674c9_27274cuda3std6ranges3__45__cpo9iter_moveE,@object
	.size		_ZN39_INTERNAL_31df18cb_4_k_cu_e37674c9_27274cuda3std6ranges3__45__cpo9iter_moveE,(_ZN39_INTERNAL_31df18cb_4_k_cu_e37674c9_27274cuda3std3__45__cpo5beginE - _ZN39_INTERNAL_31df18cb_4_k_cu_e37674c9_27274cuda3std6ranges3__45__cpo9iter_moveE)
_ZN39_INTERNAL_31df18cb_4_k_cu_e37674c9_27274cuda3std6ranges3__45__cpo9iter_moveE:
	.zero		1
	.type		_ZN39_INTERNAL_31df18cb_4_k_cu_e37674c9_27274cuda3std3__45__cpo5beginE,@object
	.size		_ZN39_INTERNAL_31df18cb_4_k_cu_e37674c9_27274cuda3std3__45__cpo5beginE,(_ZN39_INTERNAL_31df18cb_4_k_cu_e37674c9_27274cuda3std3__441_GLOBAL__N__31df18cb_4_k_cu_e37674c9_27276ignoreE - _ZN39_INTERNAL_31df18cb_4_k_cu_e37674c9_27274cuda3std3__45__cpo5beginE)
_ZN39_INTERNAL_31df18cb_4_k_cu_e37674c9_27274cuda3std3__45__cpo5beginE:
	.zero		1
	.type		_ZN39_INTERNAL_31df18cb_4_k_cu_e37674c9_27274cuda3std3__441_GLOBAL__N__31df18cb_4_k_cu_e37674c9_27276ignoreE,@object
	.size		_ZN39_INTERNAL_31df18cb_4_k_cu_e37674c9_27274cuda3std3__441_GLOBAL__N__31df18cb_4_k_cu_e37674c9_27276ignoreE,(_ZN39_INTERNAL_31df18cb_4_k_cu_e37674c9_27274cute7productE - _ZN39_INTERNAL_31df18cb_4_k_cu_e37674c9_27274cuda3std3__441_GLOBAL__N__31df18cb_4_k_cu_e37674c9_27276ignoreE)
_ZN39_INTERNAL_31df18cb_4_k_cu_e37674c9_27274cuda3std3__441_GLOBAL__N__31df18cb_4_k_cu_e37674c9_27276ignoreE:
	.zero		1
	.type		_ZN39_INTERNAL_31df18cb_4_k_cu_e37674c9_27274cute7productE,@object
	.size		_ZN39_INTERNAL_31df18cb_4_k_cu_e37674c9_27274cute7productE,(_ZN39_INTERNAL_31df18cb_4_k_cu_e37674c9_27274cuda3std3__45__cpo3endE - _ZN39_INTERNAL_31df18cb_4_k_cu_e37674c9_27274cute7productE)
_ZN39_INTERNAL_31df18cb_4_k_cu_e37674c9_27274cute7productE:
	.zero		1
	.type		_ZN39_INTERNAL_31df18cb_4_k_cu_e37674c9_27274cuda3std3__45__cpo3endE,@object
	.size		_ZN39_INTERNAL_31df18cb_4_k_cu_e37674c9_27274cuda3std3__45__cpo3endE,(_ZN39_INTERNAL_31df18cb_4_k_cu_e37674c9_27274cuda3std3__419piecewise_constructE - _ZN39_INTERNAL_31df18cb_4_k_cu_e37674c9_27274cuda3std3__45__cpo3endE)
_ZN39_INTERNAL_31df18cb_4_k_cu_e37674c9_27274cuda3std3__45__cpo3endE:
	.zero		1
	.type		_ZN39_INTERNAL_31df18cb_4_k_cu_e37674c9_27274cuda3std3__419piecewise_constructE,@object
	.size		_ZN39_INTERNAL_31df18cb_4_k_cu_e37674c9_27274cuda3std3__419piecewise_constructE,(_ZN39_INTERNAL_31df18cb_4_k_cu_e37674c9_27274cuda3std3__45__cpo4cendE - _ZN39_INTERNAL_31df18cb_4_k_cu_e37674c9_27274cuda3std3__419piecewise_constructE)
_ZN39_INTERNAL_31df18cb_4_k_cu_e37674c9_27274cuda3std3__419piecewise_constructE:
	.zero		1
	.type		_ZN39_INTERNAL_31df18cb_4_k_cu_e37674c9_27274cuda3std3__45__cpo4cendE,@object
	.size		_ZN39_INTERNAL_31df18cb_4_k_cu_e37674c9_27274cuda3std3__45__cpo4cendE,(_ZN39_INTERNAL_31df18cb_4_k_cu_e37674c9_27274cuda3std6ranges3__45__cpo4swapE - _ZN39_INTERNAL_31df18cb_4_k_cu_e37674c9_27274cuda3std3__45__cpo4cendE)
_ZN39_INTERNAL_31df18cb_4_k_cu_e37674c9_27274cuda3std3__45__cpo4cendE:
	.zero		1
	.type		_ZN39_INTERNAL_31df18cb_4_k_cu_e37674c9_27274cuda3std6ranges3__45__cpo4swapE,@object
	.size		_ZN39_INTERNAL_31df18cb_4_k_cu_e37674c9_27274cuda3std6ranges3__45__cpo4swapE,(.L_8 - _ZN39_INTERNAL_31df18cb_4_k_cu_e37674c9_27274cuda3std6ranges3__45__cpo4swapE)
_ZN39_INTERNAL_31df18cb_4_k_cu_e37674c9_27274cuda3std6ranges3__45__cpo4swapE:
	.zero		1
.L_8:


//--------------------- .nv.constant0._ZN7cutlass13device_kernelINS_4gemm6kernel13GemmUniversalINS1_17GroupProblemShapeIN4cute5tupleIJiiiEEEEENS1_10collective13CollectiveMmaINS1_39MainloopSm90ArrayTmaGmmaWarpSpecializedILi8ENS6_IJNS5_1CILi1EEESD_SD_EEENS1_55KernelPtrArrayTmaWarpSpecializedCooperativeFP8FastAccumEEENS6_IJNSC_ILi256EEENSC_ILi128EEENSC_ILi64EEEEEENS_12float_e4m3_tEPNS6_IJlSD_NSC_ILi0EEEEEESL_SO_NS5_8TiledMMAINS5_8MMA_AtomIJNS5_4SM904GMMA31MMA_64x128x32_F32E4M3E4M3_SS_TNILNSS_7ScaleInE1ELSU_1EEEEEENS5_6LayoutINS6_IJNSC_ILi2EEESD_SD_EEENS6_IJSD_SM_SM_EEEEENS6_IJNS5_10UnderscoreES12_S12_EEEEENS5_13SM90_TMA_LOADENS5_14ComposedLayoutINS5_7SwizzleILi2ELi4ELi3EEENS5_18smem_ptr_flag_bitsILi8EEENSX_INS6_IJNSC_ILi8EEESJ_EEENS6_IJSJ_SD_EEEEEEEvNS5_8identityES15_S1F_vS1G_EENS_8epilogue10collective18CollectiveEpilogueINS1I_30Sm90PtrArrayTmaWarpSpecializedILi4ELi2ELi16ELb1ELb0ELi2EEEJSK_NS6_IJSI_NSC_ILi32EEEEEENS_6half_tEPNS6_IJSD_lSM_EEES1P_S1R_NS1I_6fusion15FusionCallbacksIS1M_NS1S_17LinearCombinationIS1P_fS1P_fLNS_15FloatRoundStyleE2EEESK_S1O_JEEES15_NS16_INS17_ILi3ELi4ELi3EEENS19_ILi16EEENSX_INS6_IJSJ_S1B_EEENS6_IJSD_SJ_EEEEEEENS5_17SM75_U16x8_LDSM_TENS5_14SM90_TMA_STOREES23_NS5_17SM90_U16x8_STSM_TENS5_9Copy_AtomIJNS5_17SM90_U32x4_STSM_NES1P_EEEvEEEvvEEEEvNT_6ParamsE --------------------------
	.section	.nv.constant0._ZN7cutlass13device_kernelINS_4gemm6kernel13GemmUniversalINS1_17GroupProblemShapeIN4cute5tupleIJiiiEEEEENS1_10collective13CollectiveMmaINS1_39MainloopSm90ArrayTmaGmmaWarpSpecializedILi8ENS6_IJNS5_1CILi1EEESD_SD_EEENS1_55KernelPtrArrayTmaWarpSpecializedCooperativeFP8FastAccumEEENS6_IJNSC_ILi256EEENSC_ILi128EEENSC_ILi64EEEEEENS_12float_e4m3_tEPNS6_IJlSD_NSC_ILi0EEEEEESL_SO_NS5_8TiledMMAINS5_8MMA_AtomIJNS5_4SM904GMMA31MMA_64x128x32_F32E4M3E4M3_SS_TNILNSS_7ScaleInE1ELSU_1EEEEEENS5_6LayoutINS6_IJNSC_ILi2EEESD_SD_EEENS6_IJSD_SM_SM_EEEEENS6_IJNS5_10UnderscoreES12_S12_EEEEENS5_13SM90_TMA_LOADENS5_14ComposedLayoutINS5_7SwizzleILi2ELi4ELi3EEENS5_18smem_ptr_flag_bitsILi8EEENSX_INS6_IJNSC_ILi8EEESJ_EEENS6_IJSJ_SD_EEEEEEEvNS5_8identityES15_S1F_vS1G_EENS_8epilogue10collective18CollectiveEpilogueINS1I_30Sm90PtrArrayTmaWarpSpecializedILi4ELi2ELi16ELb1ELb0ELi2EEEJSK_NS6_IJSI_NSC_ILi32EEEEEENS_6half_tEPNS6_IJSD_lSM_EEES1P_S1R_NS1I_6fusion15FusionCallbacksIS1M_NS1S_17LinearCombinationIS1P_fS1P_fLNS_15FloatRoundStyleE2EEESK_S1O_JEEES15_NS16_INS17_ILi3ELi4ELi3EEENS19_ILi16EEENSX_INS6_IJSJ_S1B_EEENS6_IJSD_SJ_EEEEEEENS5_17SM75_U16x8_LDSM_TENS5_14SM90_TMA_STOREES23_NS5_17SM90_U16x8_STSM_TENS5_9Copy_AtomIJNS5_17SM90_U32x4_STSM_NES1P_EEEvEEEvvEEEEvNT_6ParamsE,"a",@progbits
	.sectionflags	@""
	.align	4
.nv.constant0._ZN7cutlass13device_kernelINS_4gemm6kernel13GemmUniversalINS1_17GroupProblemShapeIN4cute5tupleIJiiiEEEEENS1_10collective13CollectiveMmaINS1_39MainloopSm90ArrayTmaGmmaWarpSpecializedILi8ENS6_IJNS5_1CILi1EEESD_SD_EEENS1_55KernelPtrArrayTmaWarpSpecializedCooperativeFP8FastAccumEEENS6_IJNSC_ILi256EEENSC_ILi128EEENSC_ILi64EEEEEENS_12float_e4m3_tEPNS6_IJlSD_NSC_ILi0EEEEEESL_SO_NS5_8TiledMMAINS5_8MMA_AtomIJNS5_4SM904GMMA31MMA_64x128x32_F32E4M3E4M3_SS_TNILNSS_7ScaleInE1ELSU_1EEEEEENS5_6LayoutINS6_IJNSC_ILi2EEESD_SD_EEENS6_IJSD_SM_SM_EEEEENS6_IJNS5_10UnderscoreES12_S12_EEEEENS5_13SM90_TMA_LOADENS5_14ComposedLayoutINS5_7SwizzleILi2ELi4ELi3EEENS5_18smem_ptr_flag_bitsILi8EEENSX_INS6_IJNSC_ILi8EEESJ_EEENS6_IJSJ_SD_EEEEEEEvNS5_8identityES15_S1F_vS1G_EENS_8epilogue10collective18CollectiveEpilogueINS1I_30Sm90PtrArrayTmaWarpSpecializedILi4ELi2ELi16ELb1ELb0ELi2EEEJSK_NS6_IJSI_NSC_ILi32EEEEEENS_6half_tEPNS6_IJSD_lSM_EEES1P_S1R_NS1I_6fusion15FusionCallbacksIS1M_NS1S_17LinearCombinationIS1P_fS1P_fLNS_15FloatRoundStyleE2EEESK_S1O_JEEES15_NS16_INS17_ILi3ELi4ELi3EEENS19_ILi16EEENSX_INS6_IJSJ_S1B_EEENS6_IJSD_SJ_EEEEEEENS5_17SM75_U16x8_LDSM_TENS5_14SM90_TMA_STOREES23_NS5_17SM90_U16x8_STSM_TENS5_9Copy_AtomIJNS5_17SM90_U32x4_STSM_NES1P_EEEvEEEvvEEEEvNT_6ParamsE:
	.zero		2432


//--------------------- SYMBOLS --------------------------

	.type		.nv.reservedSmem.offset0,@object
	.size		.nv.reservedSmem.offset0,0x4
	.type		__assertfail,@function
